//
// Generated by NVIDIA NVVM Compiler
//
// Compiler Build ID: CL-36424714
// Cuda compilation tools, release 13.0, V13.0.88
// Based on NVVM 20.0.0
//

.version 9.0
.target sm_100
.address_size 64

	// .globl	_Z12expand_level8GPU_Data11GPU_Cliques9GPU_Graph
// _ZZ12expand_level8GPU_Data11GPU_Cliques9GPU_GraphE5start has been demoted
// _ZZ12expand_level8GPU_Data11GPU_Cliques9GPU_GraphE3end has been demoted
// _ZZ12expand_level8GPU_Data11GPU_Cliques9GPU_GraphE8tot_vert has been demoted
// _ZZ12expand_level8GPU_Data11GPU_Cliques9GPU_GraphE7num_mem has been demoted
// _ZZ12expand_level8GPU_Data11GPU_Cliques9GPU_GraphE8num_cand has been demoted
// _ZZ12expand_level8GPU_Data11GPU_Cliques9GPU_GraphE10expansions has been demoted
// _ZZ12expand_level8GPU_Data11GPU_Cliques9GPU_GraphE17number_of_members has been demoted
// _ZZ12expand_level8GPU_Data11GPU_Cliques9GPU_GraphE20number_of_candidates has been demoted
// _ZZ12expand_level8GPU_Data11GPU_Cliques9GPU_GraphE14total_vertices has been demoted
// _ZZ12expand_level8GPU_Data11GPU_Cliques9GPU_GraphE15shared_vertices has been demoted

.visible .entry _Z12expand_level8GPU_Data11GPU_Cliques9GPU_Graph(
	.param .align 8 .b8 _Z12expand_level8GPU_Data11GPU_Cliques9GPU_Graph_param_0[160],
	.param .align 8 .b8 _Z12expand_level8GPU_Data11GPU_Cliques9GPU_Graph_param_1[56],
	.param .align 8 .b8 _Z12expand_level8GPU_Data11GPU_Cliques9GPU_Graph_param_2[48]
)
{
	.reg .pred 	%p<287>;
	.reg .b32 	%r<431>;
	.reg .b64 	%rd<319>;
	// demoted variable
	.shared .align 8 .b8 _ZZ12expand_level8GPU_Data11GPU_Cliques9GPU_GraphE5start[64];
	// demoted variable
	.shared .align 8 .b8 _ZZ12expand_level8GPU_Data11GPU_Cliques9GPU_GraphE3end[64];
	// demoted variable
	.shared .align 4 .b8 _ZZ12expand_level8GPU_Data11GPU_Cliques9GPU_GraphE8tot_vert[32];
	// demoted variable
	.shared .align 4 .b8 _ZZ12expand_level8GPU_Data11GPU_Cliques9GPU_GraphE7num_mem[32];
	// demoted variable
	.shared .align 4 .b8 _ZZ12expand_level8GPU_Data11GPU_Cliques9GPU_GraphE8num_cand[32];
	// demoted variable
	.shared .align 4 .b8 _ZZ12expand_level8GPU_Data11GPU_Cliques9GPU_GraphE10expansions[32];
	// demoted variable
	.shared .align 4 .b8 _ZZ12expand_level8GPU_Data11GPU_Cliques9GPU_GraphE17number_of_members[32];
	// demoted variable
	.shared .align 4 .b8 _ZZ12expand_level8GPU_Data11GPU_Cliques9GPU_GraphE20number_of_candidates[32];
	// demoted variable
	.shared .align 4 .b8 _ZZ12expand_level8GPU_Data11GPU_Cliques9GPU_GraphE14total_vertices[32];
	// demoted variable
	.shared .align 4 .b8 _ZZ12expand_level8GPU_Data11GPU_Cliques9GPU_GraphE15shared_vertices[38400];
	ld.param.u64 	%rd105, [_Z12expand_level8GPU_Data11GPU_Cliques9GPU_Graph_param_1+48];
	ld.param.u64 	%rd104, [_Z12expand_level8GPU_Data11GPU_Cliques9GPU_Graph_param_1+40];
	ld.param.u64 	%rd102, [_Z12expand_level8GPU_Data11GPU_Cliques9GPU_Graph_param_1+24];
	ld.param.u64 	%rd106, [_Z12expand_level8GPU_Data11GPU_Cliques9GPU_Graph_param_2+40];
	ld.param.u64 	%rd107, [_Z12expand_level8GPU_Data11GPU_Cliques9GPU_Graph_param_2+32];
	ld.param.u64 	%rd108, [_Z12expand_level8GPU_Data11GPU_Cliques9GPU_Graph_param_2+24];
	ld.param.u64 	%rd109, [_Z12expand_level8GPU_Data11GPU_Cliques9GPU_Graph_param_2+16];
	ld.param.u64 	%rd103, [_Z12expand_level8GPU_Data11GPU_Cliques9GPU_Graph_param_1+32];
	mov.b64 	%rd110, _Z12expand_level8GPU_Data11GPU_Cliques9GPU_Graph_param_0;
	mov.u64 	%rd1, %rd110;
	cvta.to.global.u64 	%rd3, %rd103;
	cvta.to.global.u64 	%rd4, %rd109;
	cvta.to.global.u64 	%rd5, %rd108;
	cvta.to.global.u64 	%rd6, %rd107;
	cvta.to.global.u64 	%rd7, %rd106;
	mov.u32 	%r185, %ctaid.x;
	mov.u32 	%r186, %ntid.x;
	mov.u32 	%r187, %tid.x;
	mad.lo.s32 	%r188, %r185, %r186, %r187;
	shr.s32 	%r189, %r188, 31;
	shr.u32 	%r190, %r189, 27;
	add.s32 	%r191, %r188, %r190;
	shr.s32 	%r382, %r191, 5;
	and.b32  	%r192, %r191, -32;
	sub.s32 	%r2, %r188, %r192;
	ld.param.u64 	%rd111, [_Z12expand_level8GPU_Data11GPU_Cliques9GPU_Graph_param_0];
	cvta.to.global.u64 	%rd112, %rd111;
	ld.global.u64 	%rd113, [%rd112];
	and.b64  	%rd114, %rd113, 1;
	setp.eq.b64 	%p8, %rd114, 1;
	not.pred 	%p9, %p8;
	@%p9 bra 	$L__BB0_2;
	ld.param.u64 	%rd309, [%rd1+8];
	ld.param.u64 	%rd308, [%rd1+16];
	ld.param.u64 	%rd307, [%rd1+24];
	bra.uni 	$L__BB0_3;
$L__BB0_2:
	ld.param.u64 	%rd309, [%rd1+32];
	ld.param.u64 	%rd308, [%rd1+40];
	ld.param.u64 	%rd307, [%rd1+48];
$L__BB0_3:
	cvta.to.global.u64 	%rd17, %rd309;
	cvta.to.global.u64 	%rd18, %rd307;
	cvt.s64.s32 	%rd19, %r382;
	ld.global.u64 	%rd115, [%rd17];
	setp.le.u64 	%p10, %rd115, %rd19;
	cvta.to.global.u64 	%rd116, %rd102;
	mul.wide.s32 	%rd117, %r382, 8;
	add.s64 	%rd20, %rd116, %rd117;
	@%p10 bra 	$L__BB0_217;
	shr.u32 	%r193, %r382, 29;
	add.s32 	%r194, %r382, %r193;
	and.b32  	%r195, %r194, -8;
	sub.s32 	%r3, %r382, %r195;
	shl.b32 	%r196, %r3, 3;
	mov.u32 	%r197, _ZZ12expand_level8GPU_Data11GPU_Cliques9GPU_GraphE5start;
	add.s32 	%r4, %r197, %r196;
	mov.u32 	%r198, _ZZ12expand_level8GPU_Data11GPU_Cliques9GPU_GraphE3end;
	add.s32 	%r5, %r198, %r196;
	shl.b32 	%r199, %r3, 2;
	mov.u32 	%r200, _ZZ12expand_level8GPU_Data11GPU_Cliques9GPU_GraphE8tot_vert;
	add.s32 	%r6, %r200, %r199;
	mov.u32 	%r201, _ZZ12expand_level8GPU_Data11GPU_Cliques9GPU_GraphE7num_mem;
	add.s32 	%r7, %r201, %r199;
	mov.u32 	%r202, _ZZ12expand_level8GPU_Data11GPU_Cliques9GPU_GraphE8num_cand;
	add.s32 	%r8, %r202, %r199;
	mul.lo.s32 	%r203, %r382, 50000;
	cvt.s64.s32 	%rd21, %r203;
	mul.lo.s32 	%r204, %r382, 500;
	cvt.s64.s32 	%rd22, %r204;
	cvt.s64.s32 	%rd23, %r2;
	mov.u32 	%r205, _ZZ12expand_level8GPU_Data11GPU_Cliques9GPU_GraphE17number_of_members;
	add.s32 	%r9, %r205, %r199;
	mov.u32 	%r206, _ZZ12expand_level8GPU_Data11GPU_Cliques9GPU_GraphE20number_of_candidates;
	add.s32 	%r10, %r206, %r199;
	mov.u32 	%r207, _ZZ12expand_level8GPU_Data11GPU_Cliques9GPU_GraphE14total_vertices;
	add.s32 	%r11, %r207, %r199;
	shl.b32 	%r12, %r2, 1;
	mul.lo.s32 	%r13, %r382, 20000;
	cvta.to.global.u64 	%rd24, %rd308;
	mov.u64 	%rd310, %rd19;
$L__BB0_5:
	shl.b32 	%r208, %r3, 2;
	mov.u32 	%r209, _ZZ12expand_level8GPU_Data11GPU_Cliques9GPU_GraphE10expansions;
	add.s32 	%r15, %r209, %r208;
	setp.ne.s32 	%p11, %r2, 0;
	@%p11 bra 	$L__BB0_11;
	shl.b64 	%rd118, %rd310, 3;
	add.s64 	%rd119, %rd24, %rd118;
	ld.global.u64 	%rd311, [%rd119];
	st.shared.u64 	[%r4], %rd311;
	ld.global.u64 	%rd27, [%rd119+8];
	st.shared.u64 	[%r5], %rd27;
	cvt.u32.u64 	%r211, %rd311;
	cvt.u32.u64 	%r212, %rd27;
	sub.s32 	%r16, %r212, %r211;
	st.shared.u32 	[%r6], %r16;
	mov.b32 	%r384, 0;
	st.shared.u32 	[%r7], %r384;
	setp.le.u64 	%p12, %rd27, %rd311;
	@%p12 bra 	$L__BB0_10;
	mov.b32 	%r384, 0;
$L__BB0_8:
	mad.lo.s64 	%rd120, %rd311, 20, %rd18;
	ld.global.u32 	%r214, [%rd120+4];
	setp.ne.s32 	%p13, %r214, 1;
	@%p13 bra 	$L__BB0_10;
	add.s32 	%r384, %r384, 1;
	st.shared.u32 	[%r7], %r384;
	add.s64 	%rd311, %rd311, 1;
	setp.lt.u64 	%p14, %rd311, %rd27;
	@%p14 bra 	$L__BB0_8;
$L__BB0_10:
	sub.s32 	%r215, %r16, %r384;
	st.shared.u32 	[%r8], %r215;
	st.shared.u32 	[%r15], %r215;
$L__BB0_11:
	bar.warp.sync 	-1;
	ld.shared.u32 	%r20, [%r6];
	setp.ge.s32 	%p16, %r2, %r20;
	mov.pred 	%p15, 0;
	mov.pred 	%p283, %p15;
	@%p16 bra 	$L__BB0_16;
	ld.shared.u64 	%rd30, [%r4];
	add.s32 	%r21, %r20, -1;
	ld.param.u64 	%rd121, [%rd1+136];
	cvta.to.global.u64 	%rd122, %rd121;
	mul.wide.s32 	%rd123, %r20, 4;
	add.s64 	%rd31, %rd122, %rd123;
	mov.u32 	%r385, %r2;
	bra.uni 	$L__BB0_14;
$L__BB0_13:
	add.s32 	%r385, %r385, 32;
	setp.ge.s32 	%p22, %r385, %r20;
	mov.pred 	%p283, %p15;
	@%p22 bra 	$L__BB0_16;
$L__BB0_14:
	cvt.s64.s32 	%rd124, %r385;
	add.s64 	%rd125, %rd30, %rd124;
	mad.lo.s64 	%rd126, %rd125, 20, %rd18;
	add.s64 	%rd32, %rd126, 16;
	ld.global.u32 	%r216, [%rd126+16];
	setp.ne.s32 	%p18, %r216, %r21;
	mov.pred 	%p283, -1;
	@%p18 bra 	$L__BB0_16;
	ld.global.u32 	%r217, [%rd32+-8];
	ld.global.u32 	%r218, [%rd32+-4];
	add.s32 	%r219, %r218, %r217;
	ld.global.u32 	%r220, [%rd31];
	setp.ge.s32 	%p20, %r219, %r220;
	@%p20 bra 	$L__BB0_13;
$L__BB0_16:
	bar.warp.sync 	-1;
	mov.b32 	%r221, -1;
	vote.sync.any.pred 	%p23, %p283, %r221;
	not.pred 	%p24, %p23;
	@%p24 bra 	$L__BB0_25;
	ld.shared.u32 	%r226, [%r15];
	setp.lt.s32 	%p28, %r226, 1;
	@%p28 bra 	$L__BB0_216;
	ld.param.u64 	%rd143, [%rd1+144];
	cvta.to.global.u64 	%rd33, %rd143;
	ld.param.u64 	%rd144, [%rd1+136];
	cvta.to.global.u64 	%rd34, %rd144;
	ld.param.u64 	%rd145, [%rd1+88];
	cvta.to.global.u64 	%rd35, %rd145;
	ld.param.u64 	%rd146, [%rd1+80];
	cvta.to.global.u64 	%rd147, %rd146;
	shl.b64 	%rd148, %rd19, 3;
	add.s64 	%rd36, %rd147, %rd148;
	ld.param.u64 	%rd149, [%rd1+96];
	cvta.to.global.u64 	%rd37, %rd149;
	mov.b32 	%r387, 0;
$L__BB0_19:
	setp.eq.s32 	%p29, %r387, 0;
	@%p29 bra 	$L__BB0_40;
	ld.shared.u64 	%rd42, [%r4];
	ld.shared.u32 	%r228, [%r8];
	add.s32 	%r229, %r228, -1;
	st.shared.u32 	[%r8], %r229;
	ld.shared.u32 	%r230, [%r6];
	add.s32 	%r27, %r230, -1;
	st.shared.u32 	[%r6], %r27;
	cvt.s64.s32 	%rd150, %r230;
	add.s64 	%rd151, %rd42, %rd150;
	mad.lo.s64 	%rd152, %rd151, 20, %rd18;
	ld.global.u32 	%r28, [%rd152+-20];
	mul.wide.s32 	%rd153, %r28, 8;
	add.s64 	%rd154, %rd5, %rd153;
	ld.global.u64 	%rd155, [%rd154];
	ld.global.u64 	%rd43, [%rd154+8];
	add.s64 	%rd312, %rd155, %rd23;
	setp.ge.u64 	%p30, %rd312, %rd43;
	@%p30 bra 	$L__BB0_32;
$L__BB0_21:
	shl.b64 	%rd156, %rd312, 2;
	add.s64 	%rd157, %rd4, %rd156;
	ld.global.u32 	%r29, [%rd157];
	setp.lt.s32 	%p31, %r27, 1;
	@%p31 bra 	$L__BB0_31;
	mov.b32 	%r388, 0;
$L__BB0_23:
	cvt.u64.u32 	%rd158, %r388;
	add.s64 	%rd159, %rd42, %rd158;
	mad.lo.s64 	%rd46, %rd159, 20, %rd18;
	ld.global.u32 	%r232, [%rd46];
	setp.eq.s32 	%p32, %r232, %r29;
	@%p32 bra 	$L__BB0_30;
	add.s32 	%r388, %r388, 1;
	setp.eq.s32 	%p33, %r388, %r27;
	@%p33 bra 	$L__BB0_31;
	bra.uni 	$L__BB0_23;
$L__BB0_25:
	ld.global.u64 	%rd127, [%rd20];
	shl.b64 	%rd128, %rd127, 3;
	add.s64 	%rd129, %rd3, %rd128;
	ld.global.u64 	%rd38, [%rd129];
	ld.shared.u32 	%r223, [%r6];
	cvt.s64.s32 	%rd39, %r223;
	setp.ge.s32 	%p25, %r2, %r223;
	@%p25 bra 	$L__BB0_28;
	ld.shared.u64 	%rd40, [%r4];
	add.s64 	%rd41, %rd21, %rd38;
	mov.u32 	%r386, %r2;
$L__BB0_27:
	cvt.u32.u64 	%r224, %rd39;
	cvt.s64.s32 	%rd130, %r386;
	add.s64 	%rd131, %rd41, %rd130;
	shl.b64 	%rd132, %rd131, 2;
	cvta.to.global.u64 	%rd133, %rd104;
	add.s64 	%rd134, %rd133, %rd132;
	add.s64 	%rd135, %rd40, %rd130;
	mad.lo.s64 	%rd136, %rd135, 20, %rd18;
	ld.global.u32 	%r225, [%rd136];
	st.global.u32 	[%rd134], %r225;
	add.s32 	%r386, %r386, 32;
	setp.lt.s32 	%p26, %r386, %r224;
	@%p26 bra 	$L__BB0_27;
$L__BB0_28:
	setp.ne.s32 	%p27, %r2, 0;
	@%p27 bra 	$L__BB0_216;
	ld.global.u64 	%rd137, [%rd20];
	add.s64 	%rd138, %rd137, 1;
	st.global.u64 	[%rd20], %rd138;
	add.s64 	%rd139, %rd38, %rd39;
	add.s64 	%rd140, %rd137, %rd22;
	shl.b64 	%rd141, %rd140, 3;
	add.s64 	%rd142, %rd3, %rd141;
	st.global.u64 	[%rd142+8], %rd139;
	bra.uni 	$L__BB0_216;
$L__BB0_30:
	ld.global.u32 	%r233, [%rd46+12];
	add.s32 	%r234, %r233, -1;
	st.global.u32 	[%rd46+12], %r234;
$L__BB0_31:
	add.s64 	%rd312, %rd312, 32;
	setp.lt.u64 	%p34, %rd312, %rd43;
	@%p34 bra 	$L__BB0_21;
$L__BB0_32:
	mul.wide.s32 	%rd160, %r28, 8;
	add.s64 	%rd161, %rd7, %rd160;
	ld.global.u64 	%rd162, [%rd161];
	ld.global.u64 	%rd48, [%rd161+8];
	add.s64 	%rd313, %rd162, %rd23;
	setp.ge.u64 	%p35, %rd313, %rd48;
	@%p35 bra 	$L__BB0_39;
$L__BB0_33:
	shl.b64 	%rd163, %rd313, 2;
	add.s64 	%rd164, %rd6, %rd163;
	ld.global.u32 	%r32, [%rd164];
	setp.lt.s32 	%p36, %r27, 1;
	@%p36 bra 	$L__BB0_38;
	mov.b32 	%r389, 0;
$L__BB0_35:
	cvt.u64.u32 	%rd165, %r389;
	add.s64 	%rd166, %rd42, %rd165;
	mad.lo.s64 	%rd51, %rd166, 20, %rd18;
	ld.global.u32 	%r236, [%rd51];
	setp.eq.s32 	%p37, %r236, %r32;
	@%p37 bra 	$L__BB0_37;
	add.s32 	%r389, %r389, 1;
	setp.eq.s32 	%p38, %r389, %r27;
	@%p38 bra 	$L__BB0_38;
	bra.uni 	$L__BB0_35;
$L__BB0_37:
	ld.global.u32 	%r237, [%rd51+16];
	add.s32 	%r238, %r237, -1;
	st.global.u32 	[%rd51+16], %r238;
$L__BB0_38:
	add.s64 	%rd313, %rd313, 32;
	setp.lt.u64 	%p39, %rd313, %rd48;
	@%p39 bra 	$L__BB0_33;
$L__BB0_39:
	bar.warp.sync 	-1;
$L__BB0_40:
	setp.ne.s32 	%p40, %r2, 0;
	@%p40 bra 	$L__BB0_42;
	ld.shared.u32 	%r239, [%r7];
	st.shared.u32 	[%r9], %r239;
	ld.shared.u32 	%r240, [%r8];
	st.shared.u32 	[%r10], %r240;
	ld.shared.u32 	%r241, [%r6];
	st.shared.u32 	[%r11], %r241;
$L__BB0_42:
	bar.warp.sync 	-1;
	ld.shared.u32 	%r391, [%r11];
	setp.lt.s32 	%p41, %r391, 241;
	mul.lo.s32 	%r242, %r3, 240;
	mul.wide.s32 	%rd167, %r242, 20;
	mov.u32 	%r243, _ZZ12expand_level8GPU_Data11GPU_Cliques9GPU_GraphE15shared_vertices;
	cvt.u64.u32 	%rd168, %r243;
	cvta.shared.u64 	%rd169, %rd168;
	add.s64 	%rd170, %rd169, %rd167;
	ld.param.u64 	%rd171, [%rd1+104];
	mul.wide.s32 	%rd172, %r13, 20;
	add.s64 	%rd173, %rd171, %rd172;
	selp.b64 	%rd53, %rd170, %rd173, %p41;
	setp.ge.s32 	%p42, %r2, %r391;
	@%p42 bra 	$L__BB0_45;
	mov.u32 	%r390, %r2;
$L__BB0_44:
	cvt.s64.s32 	%rd174, %r390;
	mul.wide.s32 	%rd175, %r390, 20;
	add.s64 	%rd176, %rd53, %rd175;
	ld.shared.u64 	%rd177, [%r4];
	add.s64 	%rd178, %rd177, %rd174;
	mad.lo.s64 	%rd179, %rd178, 20, %rd18;
	ld.global.u32 	%r244, [%rd179];
	ld.global.u32 	%r245, [%rd179+4];
	ld.global.u32 	%r246, [%rd179+8];
	ld.global.u32 	%r247, [%rd179+12];
	ld.global.u32 	%r248, [%rd179+16];
	st.u32 	[%rd176], %r244;
	st.u32 	[%rd176+4], %r245;
	st.u32 	[%rd176+8], %r246;
	st.u32 	[%rd176+12], %r247;
	st.u32 	[%rd176+16], %r248;
	add.s32 	%r390, %r390, 32;
	ld.shared.u32 	%r391, [%r11];
	setp.lt.s32 	%p43, %r390, %r391;
	@%p43 bra 	$L__BB0_44;
$L__BB0_45:
	@%p40 bra 	$L__BB0_47;
	mul.wide.s32 	%rd180, %r391, 20;
	add.s64 	%rd181, %rd53, %rd180;
	mov.b32 	%r249, 1;
	st.u32 	[%rd181+-16], %r249;
	ld.shared.u32 	%r250, [%r9];
	add.s32 	%r251, %r250, 1;
	st.shared.u32 	[%r9], %r251;
	ld.shared.u32 	%r252, [%r10];
	add.s32 	%r253, %r252, -1;
	st.shared.u32 	[%r10], %r253;
$L__BB0_47:
	bar.warp.sync 	-1;
	ld.shared.u32 	%r254, [%r11];
	mul.wide.s32 	%rd182, %r254, 20;
	add.s64 	%rd183, %rd53, %rd182;
	ld.u32 	%r40, [%rd183+-20];
	mul.wide.s32 	%rd184, %r40, 8;
	add.s64 	%rd185, %rd5, %rd184;
	ld.global.u64 	%rd186, [%rd185];
	ld.global.u64 	%rd54, [%rd185+8];
	add.s64 	%rd314, %rd186, %rd23;
	setp.ge.u64 	%p45, %rd314, %rd54;
	@%p45 bra 	$L__BB0_54;
$L__BB0_48:
	shl.b64 	%rd187, %rd314, 2;
	add.s64 	%rd188, %rd4, %rd187;
	ld.global.u32 	%r41, [%rd188];
	ld.shared.u32 	%r42, [%r11];
	setp.lt.s32 	%p46, %r42, 1;
	@%p46 bra 	$L__BB0_53;
	mov.b32 	%r392, 0;
$L__BB0_50:
	mul.wide.u32 	%rd189, %r392, 20;
	add.s64 	%rd57, %rd53, %rd189;
	ld.u32 	%r256, [%rd57];
	setp.eq.s32 	%p47, %r256, %r41;
	@%p47 bra 	$L__BB0_52;
	add.s32 	%r392, %r392, 1;
	setp.eq.s32 	%p48, %r392, %r42;
	@%p48 bra 	$L__BB0_53;
	bra.uni 	$L__BB0_50;
$L__BB0_52:
	ld.u32 	%r257, [%rd57+12];
	add.s32 	%r258, %r257, -1;
	st.u32 	[%rd57+12], %r258;
	ld.u32 	%r259, [%rd57+8];
	add.s32 	%r260, %r259, 1;
	st.u32 	[%rd57+8], %r260;
$L__BB0_53:
	add.s64 	%rd314, %rd314, 32;
	setp.lt.u64 	%p49, %rd314, %rd54;
	@%p49 bra 	$L__BB0_48;
$L__BB0_54:
	bar.warp.sync 	-1;
	ld.shared.u32 	%r400, [%r11];
	setp.lt.s32 	%p50, %r400, 1;
	@%p50 bra 	$L__BB0_76;
	add.s32 	%r46, %r400, -1;
	mov.b32 	%r393, 0;
$L__BB0_56:
	and.b32  	%r262, %r393, 1;
	add.s32 	%r394, %r262, %r12;
	setp.ge.s32 	%p51, %r394, %r46;
	@%p51 bra 	$L__BB0_74;
$L__BB0_57:
	mul.wide.s32 	%rd190, %r394, 20;
	add.s64 	%rd59, %rd53, %rd190;
	ld.u32 	%r50, [%rd59];
	ld.u32 	%r51, [%rd59+4];
	ld.u32 	%r52, [%rd59+20];
	ld.u32 	%r263, [%rd59+24];
	setp.eq.s32 	%p52, %r51, 1;
	setp.ne.s32 	%p53, %r263, 1;
	and.pred  	%p54, %p52, %p53;
	@%p54 bra 	$L__BB0_73;
	ld.u32 	%r54, [%rd59+8];
	ld.u32 	%r55, [%rd59+12];
	ld.u32 	%r56, [%rd59+16];
	setp.eq.s32 	%p55, %r263, 1;
	setp.ne.s32 	%p56, %r51, 1;
	and.pred  	%p57, %p56, %p55;
	@%p57 bra 	$L__BB0_72;
	setp.eq.s32 	%p58, %r51, 2;
	setp.ne.s32 	%p59, %r263, 2;
	and.pred  	%p60, %p58, %p59;
	@%p60 bra 	$L__BB0_73;
	setp.eq.s32 	%p61, %r263, 2;
	setp.ne.s32 	%p62, %r51, 2;
	and.pred  	%p63, %p62, %p61;
	@%p63 bra 	$L__BB0_72;
	setp.eq.s32 	%p64, %r51, 4;
	setp.ne.s32 	%p65, %r263, 4;
	and.pred  	%p66, %p64, %p65;
	@%p66 bra 	$L__BB0_73;
	setp.eq.s32 	%p67, %r263, 4;
	setp.ne.s32 	%p68, %r51, 4;
	and.pred  	%p69, %p68, %p67;
	@%p69 bra 	$L__BB0_72;
	setp.eq.s32 	%p70, %r51, 0;
	setp.ne.s32 	%p71, %r263, 0;
	and.pred  	%p72, %p70, %p71;
	@%p72 bra 	$L__BB0_73;
	setp.eq.s32 	%p73, %r263, 0;
	setp.ne.s32 	%p74, %r51, 0;
	and.pred  	%p75, %p74, %p73;
	@%p75 bra 	$L__BB0_72;
	setp.eq.s32 	%p76, %r51, 3;
	setp.ne.s32 	%p77, %r263, 3;
	and.pred  	%p78, %p76, %p77;
	@%p78 bra 	$L__BB0_73;
	setp.eq.s32 	%p79, %r263, 3;
	setp.ne.s32 	%p80, %r51, 3;
	and.pred  	%p81, %p80, %p79;
	@%p81 bra 	$L__BB0_72;
	setp.eq.s32 	%p83, %r51, -1;
	and.pred  	%p84, %p83, %p53;
	@%p84 bra 	$L__BB0_72;
	setp.ne.s32 	%p85, %r51, -1;
	setp.eq.s32 	%p86, %r263, -1;
	and.pred  	%p87, %p85, %p86;
	@%p87 bra 	$L__BB0_73;
	or.pred  	%p90, %p56, %p53;
	@%p90 bra 	$L__BB0_71;
	setp.gt.s32 	%p94, %r50, %r52;
	@%p94 bra 	$L__BB0_72;
	bra.uni 	$L__BB0_73;
$L__BB0_71:
	or.b32  	%r264, %r51, %r263;
	setp.ne.s32 	%p91, %r264, 0;
	setp.ge.s32 	%p92, %r50, %r52;
	or.pred  	%p93, %p91, %p92;
	@%p93 bra 	$L__BB0_73;
$L__BB0_72:
	ld.u32 	%r265, [%rd59+28];
	ld.u32 	%r266, [%rd59+32];
	ld.u32 	%r267, [%rd59+36];
	st.u32 	[%rd59], %r52;
	st.u32 	[%rd59+4], %r263;
	st.u32 	[%rd59+8], %r265;
	st.u32 	[%rd59+12], %r266;
	st.u32 	[%rd59+16], %r267;
	st.u32 	[%rd59+20], %r50;
	st.u32 	[%rd59+24], %r51;
	st.u32 	[%rd59+28], %r54;
	st.u32 	[%rd59+32], %r55;
	st.u32 	[%rd59+36], %r56;
$L__BB0_73:
	add.s32 	%r394, %r394, 64;
	setp.lt.s32 	%p95, %r394, %r46;
	@%p95 bra 	$L__BB0_57;
$L__BB0_74:
	bar.warp.sync 	-1;
	add.s32 	%r393, %r393, 1;
	setp.ne.s32 	%p96, %r393, %r400;
	@%p96 bra 	$L__BB0_56;
	ld.shared.u32 	%r400, [%r11];
$L__BB0_76:
	mul.wide.s32 	%rd191, %r40, 8;
	add.s64 	%rd60, %rd7, %rd191;
	ld.global.u64 	%rd61, [%rd60];
	ld.shared.u32 	%r269, [%r9];
	add.s32 	%r397, %r269, %r2;
	setp.ge.s32 	%p97, %r397, %r400;
	mov.b32 	%r401, 0;
	@%p97 bra 	$L__BB0_84;
	ld.global.u64 	%rd192, [%rd60+8];
	cvt.u32.u64 	%r271, %rd61;
	cvt.u32.u64 	%r272, %rd192;
	sub.s32 	%r62, %r272, %r271;
	mov.b32 	%r401, 0;
$L__BB0_78:
	setp.lt.s32 	%p98, %r62, 1;
	mul.wide.s32 	%rd193, %r397, 20;
	add.s64 	%rd62, %rd53, %rd193;
	@%p98 bra 	$L__BB0_82;
	ld.u32 	%r66, [%rd62];
	mov.b32 	%r399, 0;
	bra.uni 	$L__BB0_81;
$L__BB0_80:
	add.s32 	%r399, %r399, 1;
	setp.eq.s32 	%p100, %r399, %r62;
	@%p100 bra 	$L__BB0_82;
$L__BB0_81:
	cvt.u64.u32 	%rd194, %r399;
	add.s64 	%rd195, %rd61, %rd194;
	shl.b64 	%rd196, %rd195, 2;
	add.s64 	%rd197, %rd6, %rd196;
	ld.global.u32 	%r274, [%rd197];
	setp.eq.s32 	%p99, %r274, %r66;
	@%p99 bra 	$L__BB0_83;
	bra.uni 	$L__BB0_80;
$L__BB0_82:
	mov.b32 	%r275, -1;
	st.u32 	[%rd62+4], %r275;
	add.s32 	%r401, %r401, 1;
	ld.shared.u32 	%r400, [%r11];
$L__BB0_83:
	add.s32 	%r397, %r397, 32;
	setp.lt.s32 	%p101, %r397, %r400;
	@%p101 bra 	$L__BB0_78;
$L__BB0_84:
	bar.warp.sync 	-1;
	shfl.sync.bfly.b32	%r276|%p102, %r401, 1, 31, -1;
	add.s32 	%r277, %r276, %r401;
	shfl.sync.bfly.b32	%r278|%p103, %r277, 2, 31, -1;
	add.s32 	%r279, %r278, %r277;
	shfl.sync.bfly.b32	%r280|%p104, %r279, 4, 31, -1;
	add.s32 	%r281, %r280, %r279;
	shfl.sync.bfly.b32	%r282|%p105, %r281, 8, 31, -1;
	add.s32 	%r283, %r282, %r281;
	shfl.sync.bfly.b32	%r284|%p106, %r283, 16, 31, -1;
	add.s32 	%r75, %r284, %r283;
	ld.shared.u32 	%r76, [%r10];
	setp.lt.s32 	%p107, %r76, 1;
	@%p107 bra 	$L__BB0_105;
	ld.shared.s32 	%rd63, [%r9];
	add.s32 	%r77, %r76, -1;
	mov.b32 	%r403, 0;
$L__BB0_86:
	and.b32  	%r286, %r403, 1;
	add.s32 	%r404, %r286, %r12;
	setp.ge.s32 	%p108, %r404, %r77;
	@%p108 bra 	$L__BB0_104;
$L__BB0_87:
	cvt.s64.s32 	%rd198, %r404;
	add.s64 	%rd199, %rd63, %rd198;
	mad.lo.s64 	%rd64, %rd199, 20, %rd53;
	ld.u32 	%r81, [%rd64];
	ld.u32 	%r82, [%rd64+4];
	ld.u32 	%r83, [%rd64+20];
	ld.u32 	%r287, [%rd64+24];
	setp.eq.s32 	%p109, %r82, 1;
	setp.ne.s32 	%p110, %r287, 1;
	and.pred  	%p111, %p109, %p110;
	@%p111 bra 	$L__BB0_103;
	ld.u32 	%r85, [%rd64+8];
	ld.u32 	%r86, [%rd64+12];
	ld.u32 	%r87, [%rd64+16];
	setp.eq.s32 	%p112, %r287, 1;
	setp.ne.s32 	%p113, %r82, 1;
	and.pred  	%p114, %p113, %p112;
	@%p114 bra 	$L__BB0_102;
	setp.eq.s32 	%p115, %r82, 2;
	setp.ne.s32 	%p116, %r287, 2;
	and.pred  	%p117, %p115, %p116;
	@%p117 bra 	$L__BB0_103;
	setp.eq.s32 	%p118, %r287, 2;
	setp.ne.s32 	%p119, %r82, 2;
	and.pred  	%p120, %p119, %p118;
	@%p120 bra 	$L__BB0_102;
	setp.eq.s32 	%p121, %r82, 4;
	setp.ne.s32 	%p122, %r287, 4;
	and.pred  	%p123, %p121, %p122;
	@%p123 bra 	$L__BB0_103;
	setp.eq.s32 	%p124, %r287, 4;
	setp.ne.s32 	%p125, %r82, 4;
	and.pred  	%p126, %p125, %p124;
	@%p126 bra 	$L__BB0_102;
	setp.eq.s32 	%p127, %r82, 0;
	setp.ne.s32 	%p128, %r287, 0;
	and.pred  	%p129, %p127, %p128;
	@%p129 bra 	$L__BB0_103;
	setp.eq.s32 	%p130, %r287, 0;
	setp.ne.s32 	%p131, %r82, 0;
	and.pred  	%p132, %p131, %p130;
	@%p132 bra 	$L__BB0_102;
	setp.eq.s32 	%p133, %r82, 3;
	setp.ne.s32 	%p134, %r287, 3;
	and.pred  	%p135, %p133, %p134;
	@%p135 bra 	$L__BB0_103;
	setp.eq.s32 	%p136, %r287, 3;
	setp.ne.s32 	%p137, %r82, 3;
	and.pred  	%p138, %p137, %p136;
	@%p138 bra 	$L__BB0_102;
	setp.eq.s32 	%p140, %r82, -1;
	and.pred  	%p141, %p140, %p110;
	@%p141 bra 	$L__BB0_102;
	setp.ne.s32 	%p142, %r82, -1;
	setp.eq.s32 	%p143, %r287, -1;
	and.pred  	%p144, %p142, %p143;
	@%p144 bra 	$L__BB0_103;
	or.pred  	%p147, %p113, %p110;
	@%p147 bra 	$L__BB0_101;
	setp.gt.s32 	%p151, %r81, %r83;
	@%p151 bra 	$L__BB0_102;
	bra.uni 	$L__BB0_103;
$L__BB0_101:
	or.b32  	%r288, %r82, %r287;
	setp.ne.s32 	%p148, %r288, 0;
	setp.ge.s32 	%p149, %r81, %r83;
	or.pred  	%p150, %p148, %p149;
	@%p150 bra 	$L__BB0_103;
$L__BB0_102:
	ld.u32 	%r289, [%rd64+28];
	ld.u32 	%r290, [%rd64+32];
	ld.u32 	%r291, [%rd64+36];
	st.u32 	[%rd64], %r83;
	st.u32 	[%rd64+4], %r287;
	st.u32 	[%rd64+8], %r289;
	st.u32 	[%rd64+12], %r290;
	st.u32 	[%rd64+16], %r291;
	st.u32 	[%rd64+20], %r81;
	st.u32 	[%rd64+24], %r82;
	st.u32 	[%rd64+28], %r85;
	st.u32 	[%rd64+32], %r86;
	st.u32 	[%rd64+36], %r87;
$L__BB0_103:
	add.s32 	%r404, %r404, 64;
	setp.lt.s32 	%p152, %r404, %r77;
	@%p152 bra 	$L__BB0_87;
$L__BB0_104:
	bar.warp.sync 	-1;
	add.s32 	%r403, %r403, 1;
	setp.ne.s32 	%p153, %r403, %r76;
	@%p153 bra 	$L__BB0_86;
$L__BB0_105:
	ld.shared.u32 	%r408, [%r11];
	setp.lt.s32 	%p154, %r75, 1;
	@%p154 bra 	$L__BB0_122;
	sub.s32 	%r405, %r408, %r75;
$L__BB0_107:
	mul.wide.s32 	%rd200, %r405, 20;
	add.s64 	%rd201, %rd53, %rd200;
	ld.u32 	%r93, [%rd201];
	mul.wide.s32 	%rd202, %r93, 8;
	add.s64 	%rd203, %rd5, %rd202;
	ld.global.u64 	%rd204, [%rd203];
	ld.global.u64 	%rd65, [%rd203+8];
	add.s64 	%rd315, %rd204, %rd23;
	setp.ge.u64 	%p155, %rd315, %rd65;
	@%p155 bra 	$L__BB0_114;
$L__BB0_108:
	shl.b64 	%rd205, %rd315, 2;
	add.s64 	%rd206, %rd4, %rd205;
	ld.global.u32 	%r94, [%rd206];
	ld.shared.u32 	%r95, [%r11];
	setp.lt.s32 	%p156, %r95, 1;
	@%p156 bra 	$L__BB0_113;
	mov.b32 	%r406, 0;
$L__BB0_110:
	mul.wide.u32 	%rd207, %r406, 20;
	add.s64 	%rd68, %rd53, %rd207;
	ld.u32 	%r293, [%rd68];
	setp.eq.s32 	%p157, %r293, %r94;
	@%p157 bra 	$L__BB0_112;
	add.s32 	%r406, %r406, 1;
	setp.eq.s32 	%p158, %r406, %r95;
	@%p158 bra 	$L__BB0_113;
	bra.uni 	$L__BB0_110;
$L__BB0_112:
	ld.u32 	%r294, [%rd68+12];
	add.s32 	%r295, %r294, -1;
	st.u32 	[%rd68+12], %r295;
$L__BB0_113:
	add.s64 	%rd315, %rd315, 32;
	setp.lt.u64 	%p159, %rd315, %rd65;
	@%p159 bra 	$L__BB0_108;
$L__BB0_114:
	mul.wide.s32 	%rd208, %r93, 8;
	add.s64 	%rd209, %rd7, %rd208;
	ld.global.u64 	%rd210, [%rd209];
	ld.global.u64 	%rd70, [%rd209+8];
	add.s64 	%rd316, %rd210, %rd23;
	setp.ge.u64 	%p160, %rd316, %rd70;
	@%p160 bra 	$L__BB0_121;
$L__BB0_115:
	shl.b64 	%rd211, %rd316, 2;
	add.s64 	%rd212, %rd6, %rd211;
	ld.global.u32 	%r98, [%rd212];
	ld.shared.u32 	%r99, [%r11];
	setp.lt.s32 	%p161, %r99, 1;
	@%p161 bra 	$L__BB0_120;
	mov.b32 	%r407, 0;
$L__BB0_117:
	mul.wide.u32 	%rd213, %r407, 20;
	add.s64 	%rd73, %rd53, %rd213;
	ld.u32 	%r297, [%rd73];
	setp.eq.s32 	%p162, %r297, %r98;
	@%p162 bra 	$L__BB0_119;
	add.s32 	%r407, %r407, 1;
	setp.eq.s32 	%p163, %r407, %r99;
	@%p163 bra 	$L__BB0_120;
	bra.uni 	$L__BB0_117;
$L__BB0_119:
	ld.u32 	%r298, [%rd73+16];
	add.s32 	%r299, %r298, -1;
	st.u32 	[%rd73+16], %r299;
$L__BB0_120:
	add.s64 	%rd316, %rd316, 32;
	setp.lt.u64 	%p164, %rd316, %rd70;
	@%p164 bra 	$L__BB0_115;
$L__BB0_121:
	bar.warp.sync 	-1;
	add.s32 	%r405, %r405, 1;
	ld.shared.u32 	%r408, [%r11];
	setp.lt.s32 	%p165, %r405, %r408;
	@%p165 bra 	$L__BB0_107;
$L__BB0_122:
	@%p40 bra 	$L__BB0_124;
	sub.s32 	%r300, %r408, %r75;
	st.shared.u32 	[%r11], %r300;
	ld.shared.u32 	%r301, [%r10];
	sub.s32 	%r302, %r301, %r75;
	st.shared.u32 	[%r10], %r302;
$L__BB0_124:
	bar.warp.sync 	-1;
	ld.shared.u32 	%r427, [%r11];
	ld.global.u32 	%r426, [%rd33];
	setp.lt.s32 	%p167, %r427, %r426;
	@%p167 bra 	$L__BB0_198;
$L__BB0_125:
	ld.shared.u32 	%r107, [%r9];
	setp.ge.s32 	%p169, %r2, %r107;
	mov.pred 	%p168, 0;
	mov.pred 	%p284, %p168;
	@%p169 bra 	$L__BB0_133;
	ld.global.u32 	%r108, [%rd33];
	mul.wide.s32 	%rd214, %r108, 4;
	add.s64 	%rd215, %rd34, %rd214;
	ld.global.u32 	%r109, [%rd215];
	mov.u32 	%r409, %r2;
	bra.uni 	$L__BB0_128;
$L__BB0_127:
	add.s32 	%r409, %r409, 32;
	setp.ge.s32 	%p178, %r409, %r107;
	mov.pred 	%p284, %p168;
	@%p178 bra 	$L__BB0_133;
$L__BB0_128:
	mul.wide.s32 	%rd216, %r409, 20;
	add.s64 	%rd75, %rd53, %rd216;
	ld.u32 	%r303, [%rd75+8];
	ld.u32 	%r112, [%rd75+12];
	add.s32 	%r113, %r112, %r303;
	setp.lt.s32 	%p171, %r113, %r109;
	mov.pred 	%p284, -1;
	@%p171 bra 	$L__BB0_133;
	ld.u32 	%r304, [%rd75+16];
	add.s32 	%r305, %r108, -1;
	setp.lt.s32 	%p173, %r304, %r305;
	@%p173 bra 	$L__BB0_133;
	add.s32 	%r114, %r112, %r107;
	setp.lt.s32 	%p174, %r114, %r108;
	mov.u32 	%r410, %r109;
	@%p174 bra 	$L__BB0_132;
	mul.wide.s32 	%rd217, %r114, 4;
	add.s64 	%rd218, %rd34, %rd217;
	ld.global.u32 	%r410, [%rd218];
$L__BB0_132:
	setp.ge.s32 	%p176, %r113, %r410;
	@%p176 bra 	$L__BB0_127;
$L__BB0_133:
	bar.warp.sync 	-1;
	mov.b32 	%r306, -1;
	vote.sync.any.pred 	%p3, %p284, %r306;
	@%p3 bra 	$L__BB0_184;
	ld.shared.u32 	%r309, [%r9];
	add.s32 	%r412, %r309, %r2;
	ld.shared.u32 	%r415, [%r11];
	setp.ge.s32 	%p179, %r412, %r415;
	mov.b32 	%r416, 0;
	@%p179 bra 	$L__BB0_143;
	mov.b32 	%r416, 0;
$L__BB0_136:
	mul.wide.s32 	%rd219, %r412, 20;
	add.s64 	%rd76, %rd53, %rd219;
	ld.u32 	%r311, [%rd76+8];
	ld.u32 	%r122, [%rd76+12];
	add.s32 	%r123, %r122, %r311;
	ld.global.u32 	%r124, [%rd33];
	mul.wide.s32 	%rd220, %r124, 4;
	add.s64 	%rd221, %rd34, %rd220;
	ld.global.u32 	%r414, [%rd221];
	setp.lt.s32 	%p180, %r123, %r414;
	@%p180 bra 	$L__BB0_141;
	ld.u32 	%r312, [%rd76+16];
	add.s32 	%r313, %r124, -1;
	setp.lt.s32 	%p181, %r312, %r313;
	@%p181 bra 	$L__BB0_141;
	ld.shared.u32 	%r314, [%r9];
	add.s32 	%r315, %r314, %r122;
	add.s32 	%r126, %r315, 1;
	setp.lt.s32 	%p182, %r126, %r124;
	@%p182 bra 	$L__BB0_140;
	mul.wide.s32 	%rd222, %r126, 4;
	add.s64 	%rd223, %rd34, %rd222;
	ld.global.u32 	%r414, [%rd223];
$L__BB0_140:
	setp.ge.s32 	%p183, %r123, %r414;
	@%p183 bra 	$L__BB0_142;
$L__BB0_141:
	mov.b32 	%r316, -1;
	st.u32 	[%rd76+4], %r316;
	add.s32 	%r416, %r416, 1;
	ld.shared.u32 	%r415, [%r11];
$L__BB0_142:
	add.s32 	%r412, %r412, 32;
	setp.lt.s32 	%p184, %r412, %r415;
	@%p184 bra 	$L__BB0_136;
$L__BB0_143:
	bar.warp.sync 	-1;
	shfl.sync.bfly.b32	%r317|%p185, %r416, 1, 31, -1;
	add.s32 	%r318, %r317, %r416;
	shfl.sync.bfly.b32	%r319|%p186, %r318, 2, 31, -1;
	add.s32 	%r320, %r319, %r318;
	shfl.sync.bfly.b32	%r321|%p187, %r320, 4, 31, -1;
	add.s32 	%r322, %r321, %r320;
	shfl.sync.bfly.b32	%r323|%p188, %r322, 8, 31, -1;
	add.s32 	%r324, %r323, %r322;
	shfl.sync.bfly.b32	%r325|%p189, %r324, 16, 31, -1;
	add.s32 	%r135, %r325, %r324;
	ld.shared.u32 	%r136, [%r10];
	setp.lt.s32 	%p190, %r136, 1;
	@%p190 bra 	$L__BB0_164;
	ld.shared.s32 	%rd77, [%r9];
	add.s32 	%r137, %r136, -1;
	mov.b32 	%r418, 0;
$L__BB0_145:
	and.b32  	%r327, %r418, 1;
	add.s32 	%r419, %r327, %r12;
	setp.ge.s32 	%p191, %r419, %r137;
	@%p191 bra 	$L__BB0_163;
$L__BB0_146:
	cvt.s64.s32 	%rd224, %r419;
	add.s64 	%rd225, %rd77, %rd224;
	mad.lo.s64 	%rd78, %rd225, 20, %rd53;
	ld.u32 	%r141, [%rd78];
	ld.u32 	%r142, [%rd78+4];
	ld.u32 	%r143, [%rd78+20];
	ld.u32 	%r328, [%rd78+24];
	setp.eq.s32 	%p192, %r142, 1;
	setp.ne.s32 	%p193, %r328, 1;
	and.pred  	%p194, %p192, %p193;
	@%p194 bra 	$L__BB0_162;
	ld.u32 	%r145, [%rd78+8];
	ld.u32 	%r146, [%rd78+12];
	ld.u32 	%r147, [%rd78+16];
	setp.eq.s32 	%p195, %r328, 1;
	setp.ne.s32 	%p196, %r142, 1;
	and.pred  	%p197, %p196, %p195;
	@%p197 bra 	$L__BB0_161;
	setp.eq.s32 	%p198, %r142, 2;
	setp.ne.s32 	%p199, %r328, 2;
	and.pred  	%p200, %p198, %p199;
	@%p200 bra 	$L__BB0_162;
	setp.eq.s32 	%p201, %r328, 2;
	setp.ne.s32 	%p202, %r142, 2;
	and.pred  	%p203, %p202, %p201;
	@%p203 bra 	$L__BB0_161;
	setp.eq.s32 	%p204, %r142, 4;
	setp.ne.s32 	%p205, %r328, 4;
	and.pred  	%p206, %p204, %p205;
	@%p206 bra 	$L__BB0_162;
	setp.eq.s32 	%p207, %r328, 4;
	setp.ne.s32 	%p208, %r142, 4;
	and.pred  	%p209, %p208, %p207;
	@%p209 bra 	$L__BB0_161;
	setp.eq.s32 	%p210, %r142, 0;
	setp.ne.s32 	%p211, %r328, 0;
	and.pred  	%p212, %p210, %p211;
	@%p212 bra 	$L__BB0_162;
	setp.eq.s32 	%p213, %r328, 0;
	setp.ne.s32 	%p214, %r142, 0;
	and.pred  	%p215, %p214, %p213;
	@%p215 bra 	$L__BB0_161;
	setp.eq.s32 	%p216, %r142, 3;
	setp.ne.s32 	%p217, %r328, 3;
	and.pred  	%p218, %p216, %p217;
	@%p218 bra 	$L__BB0_162;
	setp.eq.s32 	%p219, %r328, 3;
	setp.ne.s32 	%p220, %r142, 3;
	and.pred  	%p221, %p220, %p219;
	@%p221 bra 	$L__BB0_161;
	setp.eq.s32 	%p223, %r142, -1;
	and.pred  	%p224, %p223, %p193;
	@%p224 bra 	$L__BB0_161;
	setp.ne.s32 	%p225, %r142, -1;
	setp.eq.s32 	%p226, %r328, -1;
	and.pred  	%p227, %p225, %p226;
	@%p227 bra 	$L__BB0_162;
	or.pred  	%p230, %p196, %p193;
	@%p230 bra 	$L__BB0_160;
	setp.gt.s32 	%p234, %r141, %r143;
	@%p234 bra 	$L__BB0_161;
	bra.uni 	$L__BB0_162;
$L__BB0_160:
	or.b32  	%r329, %r142, %r328;
	setp.ne.s32 	%p231, %r329, 0;
	setp.ge.s32 	%p232, %r141, %r143;
	or.pred  	%p233, %p231, %p232;
	@%p233 bra 	$L__BB0_162;
$L__BB0_161:
	ld.u32 	%r330, [%rd78+28];
	ld.u32 	%r331, [%rd78+32];
	ld.u32 	%r332, [%rd78+36];
	st.u32 	[%rd78], %r143;
	st.u32 	[%rd78+4], %r328;
	st.u32 	[%rd78+8], %r330;
	st.u32 	[%rd78+12], %r331;
	st.u32 	[%rd78+16], %r332;
	st.u32 	[%rd78+20], %r141;
	st.u32 	[%rd78+24], %r142;
	st.u32 	[%rd78+28], %r145;
	st.u32 	[%rd78+32], %r146;
	st.u32 	[%rd78+36], %r147;
$L__BB0_162:
	add.s32 	%r419, %r419, 64;
	setp.lt.s32 	%p235, %r419, %r137;
	@%p235 bra 	$L__BB0_146;
$L__BB0_163:
	bar.warp.sync 	-1;
	add.s32 	%r418, %r418, 1;
	setp.ne.s32 	%p236, %r418, %r136;
	@%p236 bra 	$L__BB0_145;
$L__BB0_164:
	ld.shared.u32 	%r423, [%r11];
	setp.lt.s32 	%p237, %r135, 1;
	@%p237 bra 	$L__BB0_181;
	sub.s32 	%r420, %r423, %r135;
$L__BB0_166:
	mul.wide.s32 	%rd226, %r420, 20;
	add.s64 	%rd227, %rd53, %rd226;
	ld.u32 	%r153, [%rd227];
	mul.wide.s32 	%rd228, %r153, 8;
	add.s64 	%rd229, %rd5, %rd228;
	ld.global.u64 	%rd230, [%rd229];
	ld.global.u64 	%rd79, [%rd229+8];
	add.s64 	%rd317, %rd230, %rd23;
	setp.ge.u64 	%p238, %rd317, %rd79;
	@%p238 bra 	$L__BB0_173;
$L__BB0_167:
	shl.b64 	%rd231, %rd317, 2;
	add.s64 	%rd232, %rd4, %rd231;
	ld.global.u32 	%r154, [%rd232];
	ld.shared.u32 	%r155, [%r11];
	setp.lt.s32 	%p239, %r155, 1;
	@%p239 bra 	$L__BB0_172;
	mov.b32 	%r421, 0;
$L__BB0_169:
	mul.wide.u32 	%rd233, %r421, 20;
	add.s64 	%rd82, %rd53, %rd233;
	ld.u32 	%r334, [%rd82];
	setp.eq.s32 	%p240, %r334, %r154;
	@%p240 bra 	$L__BB0_171;
	add.s32 	%r421, %r421, 1;
	setp.eq.s32 	%p241, %r421, %r155;
	@%p241 bra 	$L__BB0_172;
	bra.uni 	$L__BB0_169;
$L__BB0_171:
	ld.u32 	%r335, [%rd82+12];
	add.s32 	%r336, %r335, -1;
	st.u32 	[%rd82+12], %r336;
$L__BB0_172:
	add.s64 	%rd317, %rd317, 32;
	setp.lt.u64 	%p242, %rd317, %rd79;
	@%p242 bra 	$L__BB0_167;
$L__BB0_173:
	mul.wide.s32 	%rd234, %r153, 8;
	add.s64 	%rd235, %rd7, %rd234;
	ld.global.u64 	%rd236, [%rd235];
	ld.global.u64 	%rd84, [%rd235+8];
	add.s64 	%rd318, %rd236, %rd23;
	setp.ge.u64 	%p243, %rd318, %rd84;
	@%p243 bra 	$L__BB0_180;
$L__BB0_174:
	shl.b64 	%rd237, %rd318, 2;
	add.s64 	%rd238, %rd6, %rd237;
	ld.global.u32 	%r158, [%rd238];
	ld.shared.u32 	%r159, [%r11];
	setp.lt.s32 	%p244, %r159, 1;
	@%p244 bra 	$L__BB0_179;
	mov.b32 	%r422, 0;
$L__BB0_176:
	mul.wide.u32 	%rd239, %r422, 20;
	add.s64 	%rd87, %rd53, %rd239;
	ld.u32 	%r338, [%rd87];
	setp.eq.s32 	%p245, %r338, %r158;
	@%p245 bra 	$L__BB0_178;
	add.s32 	%r422, %r422, 1;
	setp.eq.s32 	%p246, %r422, %r159;
	@%p246 bra 	$L__BB0_179;
	bra.uni 	$L__BB0_176;
$L__BB0_178:
	ld.u32 	%r339, [%rd87+16];
	add.s32 	%r340, %r339, -1;
	st.u32 	[%rd87+16], %r340;
$L__BB0_179:
	add.s64 	%rd318, %rd318, 32;
	setp.lt.u64 	%p247, %rd318, %rd84;
	@%p247 bra 	$L__BB0_174;
$L__BB0_180:
	bar.warp.sync 	-1;
	add.s32 	%r420, %r420, 1;
	ld.shared.u32 	%r423, [%r11];
	setp.lt.s32 	%p248, %r420, %r423;
	@%p248 bra 	$L__BB0_166;
$L__BB0_181:
	setp.ne.s32 	%p249, %r2, 0;
	@%p249 bra 	$L__BB0_183;
	sub.s32 	%r341, %r423, %r135;
	st.shared.u32 	[%r11], %r341;
	ld.shared.u32 	%r342, [%r10];
	sub.s32 	%r343, %r342, %r135;
	st.shared.u32 	[%r10], %r343;
$L__BB0_183:
	setp.gt.s32 	%p250, %r135, 0;
	bar.warp.sync 	-1;
	@%p250 bra 	$L__BB0_125;
$L__BB0_184:
	ld.shared.u32 	%r427, [%r11];
	ld.global.u32 	%r426, [%rd33];
	setp.lt.s32 	%p251, %r427, %r426;
	not.pred 	%p252, %p3;
	or.pred  	%p253, %p252, %p251;
	@%p253 bra 	$L__BB0_198;
	ld.shared.u32 	%r344, [%r9];
	cvt.s64.s32 	%rd89, %r344;
	setp.lt.s32 	%p254, %r344, %r426;
	@%p254 bra 	$L__BB0_195;
	cvt.u32.u64 	%r345, %rd89;
	setp.ge.s32 	%p256, %r2, %r345;
	mov.pred 	%p285, 0;
	@%p256 bra 	$L__BB0_189;
	cvt.u32.u64 	%r346, %rd89;
	mul.wide.s32 	%rd240, %r346, 4;
	add.s64 	%rd241, %rd34, %rd240;
	ld.global.u32 	%r167, [%rd241];
	mov.u32 	%r424, %r2;
$L__BB0_188:
	cvt.u32.u64 	%r347, %rd89;
	mul.wide.s32 	%rd243, %r424, 20;
	add.s64 	%rd244, %rd53, %rd243;
	ld.u32 	%r348, [%rd244+8];
	setp.lt.s32 	%p285, %r348, %r167;
	setp.ge.s32 	%p257, %r348, %r167;
	add.s32 	%r424, %r424, 32;
	setp.lt.s32 	%p258, %r424, %r347;
	and.pred  	%p259, %p257, %p258;
	@%p259 bra 	$L__BB0_188;
$L__BB0_189:
	bar.warp.sync 	-1;
	mov.b32 	%r349, -1;
	vote.sync.any.pred 	%p260, %p285, %r349;
	@%p260 bra 	$L__BB0_195;
	cvt.u32.u64 	%r351, %rd89;
	setp.ge.s32 	%p261, %r2, %r351;
	ld.global.u64 	%rd245, [%rd20];
	shl.b64 	%rd246, %rd245, 3;
	add.s64 	%rd247, %rd3, %rd246;
	ld.global.u64 	%rd90, [%rd247];
	@%p261 bra 	$L__BB0_193;
	add.s64 	%rd91, %rd90, %rd21;
	mov.u32 	%r425, %r2;
$L__BB0_192:
	cvt.u32.u64 	%r352, %rd89;
	cvt.s64.s32 	%rd248, %r425;
	mul.wide.s32 	%rd249, %r425, 20;
	add.s64 	%rd250, %rd53, %rd249;
	ld.u32 	%r353, [%rd250];
	add.s64 	%rd251, %rd91, %rd248;
	cvta.to.global.u64 	%rd252, %rd104;
	shl.b64 	%rd253, %rd251, 2;
	add.s64 	%rd254, %rd252, %rd253;
	st.global.u32 	[%rd254], %r353;
	add.s32 	%r425, %r425, 32;
	setp.lt.s32 	%p262, %r425, %r352;
	@%p262 bra 	$L__BB0_192;
$L__BB0_193:
	setp.ne.s32 	%p263, %r2, 0;
	@%p263 bra 	$L__BB0_197;
	ld.global.u64 	%rd255, [%rd20];
	add.s64 	%rd256, %rd255, 1;
	st.global.u64 	[%rd20], %rd256;
	add.s64 	%rd257, %rd90, %rd89;
	add.s64 	%rd258, %rd255, %rd22;
	shl.b64 	%rd259, %rd258, 3;
	add.s64 	%rd260, %rd3, %rd259;
	st.global.u64 	[%rd260+8], %rd257;
	bra.uni 	$L__BB0_196;
$L__BB0_195:
	setp.ne.s32 	%p264, %r2, 0;
	@%p264 bra 	$L__BB0_197;
$L__BB0_196:
	mov.b32 	%r354, 0;
	st.shared.u32 	[%r11], %r354;
$L__BB0_197:
	bar.warp.sync 	-1;
	ld.shared.u32 	%r427, [%r11];
	ld.global.u32 	%r426, [%rd33];
$L__BB0_198:
	setp.lt.s32 	%p265, %r427, %r426;
	@%p265 bra 	$L__BB0_215;
	ld.shared.u32 	%r355, [%r9];
	cvt.s64.s32 	%rd92, %r355;
	setp.lt.s32 	%p266, %r355, %r426;
	@%p266 bra 	$L__BB0_209;
	cvt.u32.u64 	%r356, %rd92;
	setp.ge.s32 	%p268, %r2, %r356;
	mov.pred 	%p286, 0;
	@%p268 bra 	$L__BB0_203;
	cvt.u32.u64 	%r357, %rd92;
	mul.wide.s32 	%rd261, %r357, 4;
	add.s64 	%rd262, %rd34, %rd261;
	ld.global.u32 	%r176, [%rd262];
	mov.u32 	%r428, %r2;
$L__BB0_202:
	cvt.u32.u64 	%r358, %rd92;
	mul.wide.s32 	%rd264, %r428, 20;
	add.s64 	%rd265, %rd53, %rd264;
	ld.u32 	%r359, [%rd265+8];
	setp.lt.s32 	%p286, %r359, %r176;
	setp.ge.s32 	%p269, %r359, %r176;
	add.s32 	%r428, %r428, 32;
	setp.lt.s32 	%p270, %r428, %r358;
	and.pred  	%p271, %p269, %p270;
	@%p271 bra 	$L__BB0_202;
$L__BB0_203:
	bar.warp.sync 	-1;
	mov.b32 	%r360, -1;
	vote.sync.any.pred 	%p272, %p286, %r360;
	@%p272 bra 	$L__BB0_209;
	cvt.u32.u64 	%r362, %rd92;
	setp.ge.s32 	%p273, %r2, %r362;
	ld.global.u64 	%rd266, [%rd20];
	shl.b64 	%rd267, %rd266, 3;
	add.s64 	%rd268, %rd3, %rd267;
	ld.global.u64 	%rd93, [%rd268];
	@%p273 bra 	$L__BB0_207;
	add.s64 	%rd94, %rd93, %rd21;
	mov.u32 	%r429, %r2;
$L__BB0_206:
	cvt.u32.u64 	%r363, %rd92;
	cvt.s64.s32 	%rd269, %r429;
	mul.wide.s32 	%rd270, %r429, 20;
	add.s64 	%rd271, %rd53, %rd270;
	ld.u32 	%r364, [%rd271];
	add.s64 	%rd272, %rd94, %rd269;
	cvta.to.global.u64 	%rd273, %rd104;
	shl.b64 	%rd274, %rd272, 2;
	add.s64 	%rd275, %rd273, %rd274;
	st.global.u32 	[%rd275], %r364;
	add.s32 	%r429, %r429, 32;
	setp.lt.s32 	%p274, %r429, %r363;
	@%p274 bra 	$L__BB0_206;
$L__BB0_207:
	setp.ne.s32 	%p275, %r2, 0;
	@%p275 bra 	$L__BB0_209;
	ld.global.u64 	%rd276, [%rd20];
	add.s64 	%rd277, %rd276, 1;
	st.global.u64 	[%rd20], %rd277;
	add.s64 	%rd278, %rd93, %rd92;
	add.s64 	%rd279, %rd276, %rd22;
	shl.b64 	%rd280, %rd279, 3;
	add.s64 	%rd281, %rd3, %rd280;
	st.global.u64 	[%rd281+8], %rd278;
$L__BB0_209:
	ld.shared.u32 	%r365, [%r10];
	setp.lt.s32 	%p276, %r365, 1;
	@%p276 bra 	$L__BB0_215;
	ld.shared.u32 	%r366, [%r11];
	cvt.s64.s32 	%rd95, %r366;
	ld.param.u64 	%rd282, [%rd1+120];
	cvta.to.global.u64 	%rd283, %rd282;
	atom.global.exch.b32 	%r367, [%rd283], 0;
	ld.global.u64 	%rd284, [%rd36];
	add.s64 	%rd285, %rd284, %rd22;
	shl.b64 	%rd286, %rd285, 3;
	add.s64 	%rd287, %rd35, %rd286;
	ld.global.u64 	%rd96, [%rd287];
	setp.ge.s32 	%p277, %r2, %r366;
	@%p277 bra 	$L__BB0_213;
	add.s64 	%rd97, %rd96, %rd21;
	mov.u32 	%r430, %r2;
$L__BB0_212:
	cvt.u32.u64 	%r368, %rd95;
	cvt.s64.s32 	%rd288, %r430;
	mul.wide.s32 	%rd289, %r430, 20;
	add.s64 	%rd290, %rd53, %rd289;
	ld.u32 	%r369, [%rd290];
	add.s64 	%rd291, %rd97, %rd288;
	mad.lo.s64 	%rd292, %rd291, 20, %rd37;
	st.global.u32 	[%rd292], %r369;
	ld.u32 	%r370, [%rd290+4];
	st.global.u32 	[%rd292+4], %r370;
	ld.u32 	%r371, [%rd290+8];
	st.global.u32 	[%rd292+8], %r371;
	ld.u32 	%r372, [%rd290+12];
	st.global.u32 	[%rd292+12], %r372;
	ld.u32 	%r373, [%rd290+16];
	st.global.u32 	[%rd292+16], %r373;
	add.s32 	%r430, %r430, 32;
	setp.lt.s32 	%p278, %r430, %r368;
	@%p278 bra 	$L__BB0_212;
$L__BB0_213:
	setp.ne.s32 	%p279, %r2, 0;
	@%p279 bra 	$L__BB0_215;
	ld.global.u64 	%rd293, [%rd36];
	add.s64 	%rd294, %rd293, 1;
	st.global.u64 	[%rd36], %rd294;
	add.s64 	%rd295, %rd96, %rd95;
	add.s64 	%rd296, %rd293, %rd22;
	shl.b64 	%rd297, %rd296, 3;
	add.s64 	%rd298, %rd35, %rd297;
	st.global.u64 	[%rd298+8], %rd295;
$L__BB0_215:
	add.s32 	%r387, %r387, 1;
	shl.b32 	%r374, %r3, 2;
	mov.u32 	%r375, _ZZ12expand_level8GPU_Data11GPU_Cliques9GPU_GraphE10expansions;
	add.s32 	%r376, %r375, %r374;
	ld.shared.u32 	%r377, [%r376];
	setp.lt.s32 	%p280, %r387, %r377;
	@%p280 bra 	$L__BB0_19;
$L__BB0_216:
	add.s32 	%r382, %r382, 176;
	cvt.s64.s32 	%rd310, %r382;
	ld.global.u64 	%rd299, [%rd17];
	setp.gt.u64 	%p281, %rd299, %rd310;
	@%p281 bra 	$L__BB0_5;
$L__BB0_217:
	setp.ne.s32 	%p282, %r2, 0;
	@%p282 bra 	$L__BB0_219;
	ld.param.u64 	%rd300, [%rd1+112];
	cvta.to.global.u64 	%rd301, %rd300;
	ld.param.u64 	%rd302, [%rd1+80];
	cvta.to.global.u64 	%rd303, %rd302;
	shl.b64 	%rd304, %rd19, 3;
	add.s64 	%rd305, %rd303, %rd304;
	ld.global.u32 	%r378, [%rd305];
	atom.global.add.u32 	%r379, [%rd301], %r378;
	ld.global.u32 	%r380, [%rd20];
	cvta.to.global.u64 	%rd306, %rd105;
	atom.global.add.u32 	%r381, [%rd306], %r380;
$L__BB0_219:
	ret;

}
	// .globl	_Z16transfer_buffers8GPU_Data11GPU_Cliques
.visible .entry _Z16transfer_buffers8GPU_Data11GPU_Cliques(
	.param .align 8 .b8 _Z16transfer_buffers8GPU_Data11GPU_Cliques_param_0[160],
	.param .align 8 .b8 _Z16transfer_buffers8GPU_Data11GPU_Cliques_param_1[56]
)
{
	.reg .pred 	%p<57>;
	.reg .b32 	%r<394>;
	.reg .b64 	%rd<523>;

	ld.param.u64 	%rd87, [_Z16transfer_buffers8GPU_Data11GPU_Cliques_param_1+48];
	ld.param.u64 	%rd86, [_Z16transfer_buffers8GPU_Data11GPU_Cliques_param_1+40];
	ld.param.u64 	%rd83, [_Z16transfer_buffers8GPU_Data11GPU_Cliques_param_1+16];
	ld.param.u64 	%rd85, [_Z16transfer_buffers8GPU_Data11GPU_Cliques_param_1+32];
	ld.param.u64 	%rd84, [_Z16transfer_buffers8GPU_Data11GPU_Cliques_param_1+24];
	ld.param.u64 	%rd82, [_Z16transfer_buffers8GPU_Data11GPU_Cliques_param_1+8];
	ld.param.u64 	%rd81, [_Z16transfer_buffers8GPU_Data11GPU_Cliques_param_1];
	mov.b64 	%rd88, _Z16transfer_buffers8GPU_Data11GPU_Cliques_param_0;
	mov.u64 	%rd1, %rd88;
	cvta.to.global.u64 	%rd89, %rd81;
	cvta.to.global.u64 	%rd90, %rd82;
	cvta.to.global.u64 	%rd2, %rd84;
	cvta.to.global.u64 	%rd3, %rd85;
	mov.u32 	%r132, %ctaid.x;
	mov.u32 	%r133, %ntid.x;
	mov.u32 	%r134, %tid.x;
	mad.lo.s32 	%r1, %r132, %r133, %r134;
	shr.s32 	%r135, %r1, 31;
	shr.u32 	%r136, %r135, 27;
	add.s32 	%r137, %r1, %r136;
	shr.s32 	%r2, %r137, 5;
	and.b32  	%r138, %r137, -32;
	sub.s32 	%r3, %r1, %r138;
	mul.lo.s32 	%r4, %r2, 50000;
	mul.lo.s32 	%r5, %r2, 500;
	ld.param.u64 	%rd91, [_Z16transfer_buffers8GPU_Data11GPU_Cliques_param_0+56];
	cvta.to.global.u64 	%rd92, %rd91;
	ld.global.u64 	%rd4, [%rd92];
	ld.param.u64 	%rd93, [_Z16transfer_buffers8GPU_Data11GPU_Cliques_param_0+64];
	cvta.to.global.u64 	%rd94, %rd93;
	shl.b64 	%rd95, %rd4, 3;
	add.s64 	%rd96, %rd94, %rd95;
	ld.global.u64 	%rd5, [%rd96];
	ld.global.u64 	%rd6, [%rd89];
	shl.b64 	%rd97, %rd6, 3;
	add.s64 	%rd98, %rd90, %rd97;
	ld.global.u64 	%rd7, [%rd98];
	ld.param.u64 	%rd99, [_Z16transfer_buffers8GPU_Data11GPU_Cliques_param_0];
	cvta.to.global.u64 	%rd100, %rd99;
	ld.global.u64 	%rd101, [%rd100];
	and.b64  	%rd102, %rd101, 1;
	setp.eq.b64 	%p1, %rd102, 1;
	not.pred 	%p2, %p1;
	@%p2 bra 	$L__BB1_2;
	ld.param.u64 	%rd504, [%rd1+32];
	ld.param.u64 	%rd503, [%rd1+40];
	ld.param.u64 	%rd502, [%rd1+48];
	bra.uni 	$L__BB1_3;
$L__BB1_2:
	ld.param.u64 	%rd504, [%rd1+8];
	ld.param.u64 	%rd503, [%rd1+16];
	ld.param.u64 	%rd502, [%rd1+24];
$L__BB1_3:
	cvta.to.global.u64 	%rd17, %rd504;
	cvta.to.global.u64 	%rd18, %rd502;
	ld.param.u64 	%rd104, [%rd1+80];
	cvta.to.global.u64 	%rd19, %rd104;
	mul.wide.s32 	%rd105, %r2, 8;
	add.s64 	%rd106, %rd19, %rd105;
	ld.global.u32 	%r6, [%rd106];
	ld.param.u64 	%rd107, [%rd1+88];
	cvta.to.global.u64 	%rd20, %rd107;
	add.s32 	%r141, %r5, %r6;
	mul.wide.s32 	%rd108, %r141, 8;
	add.s64 	%rd109, %rd20, %rd108;
	ld.global.u32 	%r7, [%rd109];
	add.s64 	%rd110, %rd2, %rd105;
	ld.global.u32 	%r8, [%rd110];
	add.s32 	%r142, %r5, %r8;
	mul.wide.s32 	%rd111, %r142, 8;
	add.s64 	%rd112, %rd3, %rd111;
	ld.global.u32 	%r9, [%rd112];
	setp.ne.s32 	%p3, %r3, 0;
	mov.b64 	%rd517, 0;
	mov.b32 	%r361, 1;
	mov.u32 	%r362, %r361;
	mov.u64 	%rd518, %rd517;
	@%p3 bra 	$L__BB1_27;
	setp.lt.s32 	%p4, %r1, 32;
	mov.b64 	%rd517, 0;
	mov.b32 	%r361, 1;
	@%p4 bra 	$L__BB1_16;
	add.s32 	%r147, %r2, -1;
	setp.lt.u32 	%p5, %r147, 7;
	mov.b32 	%r362, 1;
	mov.b64 	%rd518, 0;
	mov.b32 	%r348, 0;
	mov.u64 	%rd517, %rd518;
	mov.u32 	%r361, %r362;
	@%p5 bra 	$L__BB1_8;
	mov.b32 	%r362, 1;
	mov.b64 	%rd518, 0;
	mov.b32 	%r363, 0;
	and.b32  	%r348, %r2, 67108856;
$L__BB1_7:
	.pragma "nounroll";
	mul.wide.u32 	%rd117, %r363, 8;
	add.s64 	%rd118, %rd19, %rd117;
	ld.global.u64 	%rd119, [%rd118];
	cvt.u32.u64 	%r150, %rd119;
	add.s32 	%r151, %r362, %r150;
	mul.lo.s32 	%r152, %r363, 500;
	cvt.u64.u32 	%rd120, %r152;
	add.s64 	%rd121, %rd119, %rd120;
	shl.b64 	%rd122, %rd121, 3;
	add.s64 	%rd123, %rd20, %rd122;
	ld.global.u64 	%rd124, [%rd123];
	add.s64 	%rd125, %rd124, %rd518;
	cvta.to.global.u64 	%rd126, %rd84;
	add.s64 	%rd127, %rd126, %rd117;
	ld.global.u64 	%rd128, [%rd127];
	cvt.u32.u64 	%r153, %rd128;
	add.s32 	%r154, %r361, %r153;
	add.s64 	%rd129, %rd128, %rd120;
	cvta.to.global.u64 	%rd130, %rd85;
	shl.b64 	%rd131, %rd129, 3;
	add.s64 	%rd132, %rd130, %rd131;
	ld.global.u64 	%rd133, [%rd132];
	add.s64 	%rd134, %rd133, %rd517;
	ld.global.u64 	%rd135, [%rd118+8];
	cvt.u32.u64 	%r155, %rd135;
	add.s32 	%r156, %r151, %r155;
	add.s32 	%r157, %r152, 500;
	cvt.u64.u32 	%rd136, %r157;
	add.s64 	%rd137, %rd135, %rd136;
	shl.b64 	%rd138, %rd137, 3;
	add.s64 	%rd139, %rd20, %rd138;
	ld.global.u64 	%rd140, [%rd139];
	add.s64 	%rd141, %rd140, %rd125;
	ld.global.u64 	%rd142, [%rd127+8];
	cvt.u32.u64 	%r158, %rd142;
	add.s32 	%r159, %r154, %r158;
	add.s64 	%rd143, %rd142, %rd136;
	shl.b64 	%rd144, %rd143, 3;
	add.s64 	%rd145, %rd130, %rd144;
	ld.global.u64 	%rd146, [%rd145];
	add.s64 	%rd147, %rd146, %rd134;
	ld.global.u64 	%rd148, [%rd118+16];
	cvt.u32.u64 	%r160, %rd148;
	add.s32 	%r161, %r156, %r160;
	add.s32 	%r162, %r152, 1000;
	cvt.u64.u32 	%rd149, %r162;
	add.s64 	%rd150, %rd148, %rd149;
	shl.b64 	%rd151, %rd150, 3;
	add.s64 	%rd152, %rd20, %rd151;
	ld.global.u64 	%rd153, [%rd152];
	add.s64 	%rd154, %rd153, %rd141;
	ld.global.u64 	%rd155, [%rd127+16];
	cvt.u32.u64 	%r163, %rd155;
	add.s32 	%r164, %r159, %r163;
	add.s64 	%rd156, %rd155, %rd149;
	shl.b64 	%rd157, %rd156, 3;
	add.s64 	%rd158, %rd130, %rd157;
	ld.global.u64 	%rd159, [%rd158];
	add.s64 	%rd160, %rd159, %rd147;
	ld.global.u64 	%rd161, [%rd118+24];
	cvt.u32.u64 	%r165, %rd161;
	add.s32 	%r166, %r161, %r165;
	add.s32 	%r167, %r152, 1500;
	cvt.u64.u32 	%rd162, %r167;
	add.s64 	%rd163, %rd161, %rd162;
	shl.b64 	%rd164, %rd163, 3;
	add.s64 	%rd165, %rd20, %rd164;
	ld.global.u64 	%rd166, [%rd165];
	add.s64 	%rd167, %rd166, %rd154;
	ld.global.u64 	%rd168, [%rd127+24];
	cvt.u32.u64 	%r168, %rd168;
	add.s32 	%r169, %r164, %r168;
	add.s64 	%rd169, %rd168, %rd162;
	shl.b64 	%rd170, %rd169, 3;
	add.s64 	%rd171, %rd130, %rd170;
	ld.global.u64 	%rd172, [%rd171];
	add.s64 	%rd173, %rd172, %rd160;
	ld.global.u64 	%rd174, [%rd118+32];
	cvt.u32.u64 	%r170, %rd174;
	add.s32 	%r171, %r166, %r170;
	add.s32 	%r172, %r152, 2000;
	cvt.u64.u32 	%rd175, %r172;
	add.s64 	%rd176, %rd174, %rd175;
	shl.b64 	%rd177, %rd176, 3;
	add.s64 	%rd178, %rd20, %rd177;
	ld.global.u64 	%rd179, [%rd178];
	add.s64 	%rd180, %rd179, %rd167;
	ld.global.u64 	%rd181, [%rd127+32];
	cvt.u32.u64 	%r173, %rd181;
	add.s32 	%r174, %r169, %r173;
	add.s64 	%rd182, %rd181, %rd175;
	shl.b64 	%rd183, %rd182, 3;
	add.s64 	%rd184, %rd130, %rd183;
	ld.global.u64 	%rd185, [%rd184];
	add.s64 	%rd186, %rd185, %rd173;
	ld.global.u64 	%rd187, [%rd118+40];
	cvt.u32.u64 	%r175, %rd187;
	add.s32 	%r176, %r171, %r175;
	add.s32 	%r177, %r152, 2500;
	cvt.u64.u32 	%rd188, %r177;
	add.s64 	%rd189, %rd187, %rd188;
	shl.b64 	%rd190, %rd189, 3;
	add.s64 	%rd191, %rd20, %rd190;
	ld.global.u64 	%rd192, [%rd191];
	add.s64 	%rd193, %rd192, %rd180;
	ld.global.u64 	%rd194, [%rd127+40];
	cvt.u32.u64 	%r178, %rd194;
	add.s32 	%r179, %r174, %r178;
	add.s64 	%rd195, %rd194, %rd188;
	shl.b64 	%rd196, %rd195, 3;
	add.s64 	%rd197, %rd130, %rd196;
	ld.global.u64 	%rd198, [%rd197];
	add.s64 	%rd199, %rd198, %rd186;
	ld.global.u64 	%rd200, [%rd118+48];
	cvt.u32.u64 	%r180, %rd200;
	add.s32 	%r181, %r176, %r180;
	add.s32 	%r182, %r152, 3000;
	cvt.u64.u32 	%rd201, %r182;
	add.s64 	%rd202, %rd200, %rd201;
	shl.b64 	%rd203, %rd202, 3;
	add.s64 	%rd204, %rd20, %rd203;
	ld.global.u64 	%rd205, [%rd204];
	add.s64 	%rd206, %rd205, %rd193;
	ld.global.u64 	%rd207, [%rd127+48];
	cvt.u32.u64 	%r183, %rd207;
	add.s32 	%r184, %r179, %r183;
	add.s64 	%rd208, %rd207, %rd201;
	shl.b64 	%rd209, %rd208, 3;
	add.s64 	%rd210, %rd130, %rd209;
	ld.global.u64 	%rd211, [%rd210];
	add.s64 	%rd212, %rd211, %rd199;
	ld.global.u64 	%rd213, [%rd118+56];
	cvt.u32.u64 	%r185, %rd213;
	add.s32 	%r362, %r181, %r185;
	add.s32 	%r186, %r152, 3500;
	cvt.u64.u32 	%rd214, %r186;
	add.s64 	%rd215, %rd213, %rd214;
	shl.b64 	%rd216, %rd215, 3;
	add.s64 	%rd217, %rd20, %rd216;
	ld.global.u64 	%rd218, [%rd217];
	add.s64 	%rd518, %rd218, %rd206;
	ld.global.u64 	%rd219, [%rd127+56];
	cvt.u32.u64 	%r187, %rd219;
	add.s32 	%r361, %r184, %r187;
	add.s64 	%rd220, %rd219, %rd214;
	shl.b64 	%rd221, %rd220, 3;
	add.s64 	%rd222, %rd130, %rd221;
	ld.global.u64 	%rd223, [%rd222];
	add.s64 	%rd517, %rd223, %rd212;
	add.s32 	%r363, %r363, 8;
	setp.eq.s32 	%p6, %r363, %r348;
	@%p6 bra 	$L__BB1_8;
	bra.uni 	$L__BB1_7;
$L__BB1_8:
	and.b32  	%r188, %r2, 7;
	setp.eq.s32 	%p7, %r188, 0;
	@%p7 bra 	$L__BB1_16;
	and.b32  	%r190, %r2, 7;
	setp.lt.u32 	%p8, %r190, 4;
	@%p8 bra 	$L__BB1_11;
	mul.wide.u32 	%rd225, %r348, 8;
	add.s64 	%rd226, %rd19, %rd225;
	ld.global.u64 	%rd227, [%rd226];
	cvt.u32.u64 	%r191, %rd227;
	add.s32 	%r192, %r362, %r191;
	mul.lo.s32 	%r193, %r348, 500;
	cvt.u64.u32 	%rd228, %r193;
	add.s64 	%rd229, %rd227, %rd228;
	shl.b64 	%rd230, %rd229, 3;
	add.s64 	%rd231, %rd20, %rd230;
	ld.global.u64 	%rd232, [%rd231];
	add.s64 	%rd233, %rd232, %rd518;
	cvta.to.global.u64 	%rd234, %rd84;
	add.s64 	%rd235, %rd234, %rd225;
	ld.global.u64 	%rd236, [%rd235];
	cvt.u32.u64 	%r194, %rd236;
	add.s32 	%r195, %r361, %r194;
	add.s64 	%rd237, %rd236, %rd228;
	cvta.to.global.u64 	%rd238, %rd85;
	shl.b64 	%rd239, %rd237, 3;
	add.s64 	%rd240, %rd238, %rd239;
	ld.global.u64 	%rd241, [%rd240];
	add.s64 	%rd242, %rd241, %rd517;
	ld.global.u64 	%rd243, [%rd226+8];
	cvt.u32.u64 	%r196, %rd243;
	add.s32 	%r197, %r192, %r196;
	add.s32 	%r198, %r193, 500;
	cvt.u64.u32 	%rd244, %r198;
	add.s64 	%rd245, %rd243, %rd244;
	shl.b64 	%rd246, %rd245, 3;
	add.s64 	%rd247, %rd20, %rd246;
	ld.global.u64 	%rd248, [%rd247];
	add.s64 	%rd249, %rd248, %rd233;
	ld.global.u64 	%rd250, [%rd235+8];
	cvt.u32.u64 	%r199, %rd250;
	add.s32 	%r200, %r195, %r199;
	add.s64 	%rd251, %rd250, %rd244;
	shl.b64 	%rd252, %rd251, 3;
	add.s64 	%rd253, %rd238, %rd252;
	ld.global.u64 	%rd254, [%rd253];
	add.s64 	%rd255, %rd254, %rd242;
	ld.global.u64 	%rd256, [%rd226+16];
	cvt.u32.u64 	%r201, %rd256;
	add.s32 	%r202, %r197, %r201;
	add.s32 	%r203, %r193, 1000;
	cvt.u64.u32 	%rd257, %r203;
	add.s64 	%rd258, %rd256, %rd257;
	shl.b64 	%rd259, %rd258, 3;
	add.s64 	%rd260, %rd20, %rd259;
	ld.global.u64 	%rd261, [%rd260];
	add.s64 	%rd262, %rd261, %rd249;
	ld.global.u64 	%rd263, [%rd235+16];
	cvt.u32.u64 	%r204, %rd263;
	add.s32 	%r205, %r200, %r204;
	add.s64 	%rd264, %rd263, %rd257;
	shl.b64 	%rd265, %rd264, 3;
	add.s64 	%rd266, %rd238, %rd265;
	ld.global.u64 	%rd267, [%rd266];
	add.s64 	%rd268, %rd267, %rd255;
	ld.global.u64 	%rd269, [%rd226+24];
	cvt.u32.u64 	%r206, %rd269;
	add.s32 	%r362, %r202, %r206;
	add.s32 	%r207, %r193, 1500;
	cvt.u64.u32 	%rd270, %r207;
	add.s64 	%rd271, %rd269, %rd270;
	shl.b64 	%rd272, %rd271, 3;
	add.s64 	%rd273, %rd20, %rd272;
	ld.global.u64 	%rd274, [%rd273];
	add.s64 	%rd518, %rd274, %rd262;
	ld.global.u64 	%rd275, [%rd235+24];
	cvt.u32.u64 	%r208, %rd275;
	add.s32 	%r361, %r205, %r208;
	add.s64 	%rd276, %rd275, %rd270;
	shl.b64 	%rd277, %rd276, 3;
	add.s64 	%rd278, %rd238, %rd277;
	ld.global.u64 	%rd279, [%rd278];
	add.s64 	%rd517, %rd279, %rd268;
	add.s32 	%r348, %r348, 4;
$L__BB1_11:
	and.b32  	%r209, %r2, 3;
	setp.eq.s32 	%p9, %r209, 0;
	@%p9 bra 	$L__BB1_16;
	and.b32  	%r211, %r2, 3;
	setp.eq.s32 	%p10, %r211, 1;
	@%p10 bra 	$L__BB1_14;
	mul.wide.u32 	%rd281, %r348, 8;
	add.s64 	%rd282, %rd19, %rd281;
	ld.global.u64 	%rd283, [%rd282];
	cvt.u32.u64 	%r212, %rd283;
	add.s32 	%r213, %r362, %r212;
	mul.lo.s32 	%r214, %r348, 500;
	cvt.u64.u32 	%rd284, %r214;
	add.s64 	%rd285, %rd283, %rd284;
	shl.b64 	%rd286, %rd285, 3;
	add.s64 	%rd287, %rd20, %rd286;
	ld.global.u64 	%rd288, [%rd287];
	add.s64 	%rd289, %rd288, %rd518;
	cvta.to.global.u64 	%rd290, %rd84;
	add.s64 	%rd291, %rd290, %rd281;
	ld.global.u64 	%rd292, [%rd291];
	cvt.u32.u64 	%r215, %rd292;
	add.s32 	%r216, %r361, %r215;
	add.s64 	%rd293, %rd292, %rd284;
	cvta.to.global.u64 	%rd294, %rd85;
	shl.b64 	%rd295, %rd293, 3;
	add.s64 	%rd296, %rd294, %rd295;
	ld.global.u64 	%rd297, [%rd296];
	add.s64 	%rd298, %rd297, %rd517;
	ld.global.u64 	%rd299, [%rd282+8];
	cvt.u32.u64 	%r217, %rd299;
	add.s32 	%r362, %r213, %r217;
	add.s32 	%r218, %r214, 500;
	cvt.u64.u32 	%rd300, %r218;
	add.s64 	%rd301, %rd299, %rd300;
	shl.b64 	%rd302, %rd301, 3;
	add.s64 	%rd303, %rd20, %rd302;
	ld.global.u64 	%rd304, [%rd303];
	add.s64 	%rd518, %rd304, %rd289;
	ld.global.u64 	%rd305, [%rd291+8];
	cvt.u32.u64 	%r219, %rd305;
	add.s32 	%r361, %r216, %r219;
	add.s64 	%rd306, %rd305, %rd300;
	shl.b64 	%rd307, %rd306, 3;
	add.s64 	%rd308, %rd294, %rd307;
	ld.global.u64 	%rd309, [%rd308];
	add.s64 	%rd517, %rd309, %rd298;
	add.s32 	%r348, %r348, 2;
$L__BB1_14:
	and.b32  	%r220, %r2, 1;
	setp.eq.b32 	%p11, %r220, 1;
	not.pred 	%p12, %p11;
	@%p12 bra 	$L__BB1_16;
	mul.wide.u32 	%rd310, %r348, 8;
	add.s64 	%rd311, %rd19, %rd310;
	ld.global.u64 	%rd312, [%rd311];
	cvt.u32.u64 	%r221, %rd312;
	add.s32 	%r362, %r362, %r221;
	mul.lo.s32 	%r222, %r348, 500;
	cvt.u64.u32 	%rd313, %r222;
	add.s64 	%rd314, %rd312, %rd313;
	shl.b64 	%rd315, %rd314, 3;
	add.s64 	%rd316, %rd20, %rd315;
	ld.global.u64 	%rd317, [%rd316];
	add.s64 	%rd518, %rd317, %rd518;
	cvta.to.global.u64 	%rd318, %rd84;
	add.s64 	%rd319, %rd318, %rd310;
	ld.global.u64 	%rd320, [%rd319];
	cvt.u32.u64 	%r223, %rd320;
	add.s32 	%r361, %r361, %r223;
	add.s64 	%rd321, %rd320, %rd313;
	cvta.to.global.u64 	%rd322, %rd85;
	shl.b64 	%rd323, %rd321, 3;
	add.s64 	%rd324, %rd322, %rd323;
	ld.global.u64 	%rd325, [%rd324];
	add.s64 	%rd517, %rd325, %rd517;
$L__BB1_16:
	ld.param.u64 	%rd326, [%rd1+88];
	cvta.to.global.u64 	%rd41, %rd326;
	mov.b32 	%r366, 0;
	ld.param.u64 	%rd328, [%rd1+80];
	mov.u32 	%r370, %r366;
	mov.u32 	%r369, %r366;
$L__BB1_17:
	cvt.s64.s32 	%rd327, %r369;
	cvta.to.global.u64 	%rd329, %rd328;
	mul.wide.u32 	%rd330, %r366, 8;
	add.s64 	%rd46, %rd329, %rd330;
	ld.global.u64 	%rd47, [%rd46];
	add.s64 	%rd331, %rd47, %rd327;
	setp.gt.u64 	%p13, %rd331, 1759;
	mov.u32 	%r371, %r366;
	@%p13 bra 	$L__BB1_26;
	mul.lo.s32 	%r45, %r366, 500;
	cvt.u64.u32 	%rd332, %r45;
	add.s64 	%rd333, %rd47, %rd332;
	shl.b64 	%rd334, %rd333, 3;
	add.s64 	%rd335, %rd41, %rd334;
	ld.global.u32 	%r225, [%rd335];
	add.s32 	%r370, %r370, %r225;
	cvt.u32.u64 	%r226, %rd47;
	add.s32 	%r369, %r369, %r226;
	add.s32 	%r371, %r366, 1;
	cvt.s64.s32 	%rd336, %r369;
	ld.global.u64 	%rd48, [%rd46+8];
	add.s64 	%rd337, %rd48, %rd336;
	setp.gt.u64 	%p14, %rd337, 1759;
	@%p14 bra 	$L__BB1_26;
	add.s32 	%r227, %r45, 500;
	cvt.u64.u32 	%rd338, %r227;
	add.s64 	%rd339, %rd48, %rd338;
	shl.b64 	%rd340, %rd339, 3;
	add.s64 	%rd341, %rd41, %rd340;
	ld.global.u32 	%r228, [%rd341];
	add.s32 	%r370, %r370, %r228;
	cvt.u32.u64 	%r229, %rd48;
	add.s32 	%r369, %r369, %r229;
	add.s32 	%r371, %r366, 2;
	cvt.s64.s32 	%rd342, %r369;
	ld.global.u64 	%rd49, [%rd46+16];
	add.s64 	%rd343, %rd49, %rd342;
	setp.gt.u64 	%p15, %rd343, 1759;
	@%p15 bra 	$L__BB1_26;
	add.s32 	%r230, %r45, 1000;
	cvt.u64.u32 	%rd344, %r230;
	add.s64 	%rd345, %rd49, %rd344;
	shl.b64 	%rd346, %rd345, 3;
	add.s64 	%rd347, %rd41, %rd346;
	ld.global.u32 	%r231, [%rd347];
	add.s32 	%r370, %r370, %r231;
	cvt.u32.u64 	%r232, %rd49;
	add.s32 	%r369, %r369, %r232;
	add.s32 	%r371, %r366, 3;
	cvt.s64.s32 	%rd348, %r369;
	ld.global.u64 	%rd50, [%rd46+24];
	add.s64 	%rd349, %rd50, %rd348;
	setp.gt.u64 	%p16, %rd349, 1759;
	@%p16 bra 	$L__BB1_26;
	add.s32 	%r233, %r45, 1500;
	cvt.u64.u32 	%rd350, %r233;
	add.s64 	%rd351, %rd50, %rd350;
	shl.b64 	%rd352, %rd351, 3;
	add.s64 	%rd353, %rd41, %rd352;
	ld.global.u32 	%r234, [%rd353];
	add.s32 	%r370, %r370, %r234;
	cvt.u32.u64 	%r235, %rd50;
	add.s32 	%r369, %r369, %r235;
	add.s32 	%r371, %r366, 4;
	cvt.s64.s32 	%rd354, %r369;
	ld.global.u64 	%rd51, [%rd46+32];
	add.s64 	%rd355, %rd51, %rd354;
	setp.gt.u64 	%p17, %rd355, 1759;
	@%p17 bra 	$L__BB1_26;
	add.s32 	%r236, %r45, 2000;
	cvt.u64.u32 	%rd356, %r236;
	add.s64 	%rd357, %rd51, %rd356;
	shl.b64 	%rd358, %rd357, 3;
	add.s64 	%rd359, %rd41, %rd358;
	ld.global.u32 	%r237, [%rd359];
	add.s32 	%r370, %r370, %r237;
	cvt.u32.u64 	%r238, %rd51;
	add.s32 	%r369, %r369, %r238;
	add.s32 	%r371, %r366, 5;
	cvt.s64.s32 	%rd360, %r369;
	ld.global.u64 	%rd52, [%rd46+40];
	add.s64 	%rd361, %rd52, %rd360;
	setp.gt.u64 	%p18, %rd361, 1759;
	@%p18 bra 	$L__BB1_26;
	add.s32 	%r239, %r45, 2500;
	cvt.u64.u32 	%rd362, %r239;
	add.s64 	%rd363, %rd52, %rd362;
	shl.b64 	%rd364, %rd363, 3;
	add.s64 	%rd365, %rd41, %rd364;
	ld.global.u32 	%r240, [%rd365];
	add.s32 	%r370, %r370, %r240;
	cvt.u32.u64 	%r241, %rd52;
	add.s32 	%r369, %r369, %r241;
	add.s32 	%r371, %r366, 6;
	cvt.s64.s32 	%rd366, %r369;
	ld.global.u64 	%rd53, [%rd46+48];
	add.s64 	%rd367, %rd53, %rd366;
	setp.gt.u64 	%p19, %rd367, 1759;
	@%p19 bra 	$L__BB1_26;
	add.s32 	%r242, %r45, 3000;
	cvt.u64.u32 	%rd368, %r242;
	add.s64 	%rd369, %rd53, %rd368;
	shl.b64 	%rd370, %rd369, 3;
	add.s64 	%rd371, %rd41, %rd370;
	ld.global.u32 	%r243, [%rd371];
	add.s32 	%r370, %r370, %r243;
	cvt.u32.u64 	%r244, %rd53;
	add.s32 	%r369, %r369, %r244;
	add.s32 	%r371, %r366, 7;
	cvt.s64.s32 	%rd372, %r369;
	ld.global.u64 	%rd54, [%rd46+56];
	add.s64 	%rd373, %rd54, %rd372;
	setp.gt.u64 	%p20, %rd373, 1759;
	@%p20 bra 	$L__BB1_26;
	add.s32 	%r246, %r45, 3500;
	cvt.u64.u32 	%rd374, %r246;
	add.s64 	%rd375, %rd54, %rd374;
	shl.b64 	%rd376, %rd375, 3;
	add.s64 	%rd377, %rd41, %rd376;
	ld.global.u32 	%r247, [%rd377];
	add.s32 	%r370, %r370, %r247;
	cvt.u32.u64 	%r248, %rd54;
	add.s32 	%r369, %r369, %r248;
	add.s32 	%r366, %r366, 8;
	setp.ne.s32 	%p21, %r366, 176;
	mov.b32 	%r371, 176;
	@%p21 bra 	$L__BB1_17;
$L__BB1_26:
	ld.param.u64 	%rd378, [%rd1+88];
	cvta.to.global.u64 	%rd379, %rd378;
	mul.lo.s32 	%r249, %r371, 500;
	sub.s32 	%r250, %r249, %r369;
	mul.wide.s32 	%rd380, %r250, 8;
	add.s64 	%rd381, %rd379, %rd380;
	ld.global.u32 	%r251, [%rd381+14080];
	add.s32 	%r372, %r370, %r251;
$L__BB1_27:
	shfl.sync.idx.b32	%r77|%p22, %r362, 0, 31, -1;
	// begin inline asm
	mov.b64 {%r252,%r253}, %rd518;
	// end inline asm
	shfl.sync.idx.b32	%r255|%p23, %r253, 0, 31, -1;
	shfl.sync.idx.b32	%r254|%p24, %r252, 0, 31, -1;
	// begin inline asm
	mov.b64 %rd383, {%r254,%r255};
	// end inline asm
	shfl.sync.idx.b32	%r78|%p25, %r361, 0, 31, -1;
	// begin inline asm
	mov.b64 {%r256,%r257}, %rd517;
	// end inline asm
	shfl.sync.idx.b32	%r259|%p26, %r257, 0, 31, -1;
	shfl.sync.idx.b32	%r258|%p27, %r256, 0, 31, -1;
	// begin inline asm
	mov.b64 %rd385, {%r258,%r259};
	// end inline asm
	shfl.sync.idx.b32	%r79|%p28, %r372, 0, 31, -1;
	bar.warp.sync 	-1;
	setp.ge.s32 	%p29, %r3, %r6;
	@%p29 bra 	$L__BB1_31;
	add.s32 	%r379, %r3, 1;
	ld.param.u64 	%rd386, [%rd1+88];
	cvta.to.global.u64 	%rd59, %rd386;
	cvta.to.global.u64 	%rd60, %rd503;
	add.s64 	%rd390, %rd383, %rd5;
$L__BB1_29:
	add.s32 	%r94, %r379, %r77;
	setp.gt.s32 	%p30, %r94, 1761;
	@%p30 bra 	$L__BB1_42;
	add.s32 	%r262, %r379, %r5;
	mul.wide.s32 	%rd400, %r262, 8;
	add.s64 	%rd401, %rd59, %rd400;
	ld.global.u64 	%rd402, [%rd401];
	add.s64 	%rd403, %rd402, %rd383;
	mul.wide.s32 	%rd404, %r94, 8;
	add.s64 	%rd405, %rd60, %rd404;
	st.global.u64 	[%rd405+-8], %rd403;
	bra.uni 	$L__BB1_43;
$L__BB1_31:
	setp.ge.s32 	%p32, %r3, %r7;
	@%p32 bra 	$L__BB1_44;
	cvt.s64.s32 	%rd61, %r79;
	ld.param.u64 	%rd406, [%rd1+72];
	cvta.to.global.u64 	%rd62, %rd406;
	add.s64 	%rd407, %rd383, %rd5;
	sub.s64 	%rd63, %rd407, %rd61;
	ld.param.u64 	%rd408, [%rd1+96];
	cvta.to.global.u64 	%rd64, %rd408;
	not.b32 	%r263, %r3;
	add.s32 	%r81, %r263, %r7;
	and.b32  	%r264, %r81, 96;
	setp.eq.s32 	%p33, %r264, 96;
	mov.u32 	%r378, %r3;
	@%p33 bra 	$L__BB1_38;
	shr.u32 	%r265, %r81, 5;
	add.s32 	%r266, %r265, 1;
	and.b32  	%r267, %r266, 3;
	neg.s32 	%r376, %r267;
	add.s32 	%r375, %r3, %r4;
	mov.u32 	%r378, %r3;
$L__BB1_34:
	.pragma "nounroll";
	cvt.s64.s32 	%rd409, %r378;
	add.s64 	%rd410, %rd383, %rd409;
	setp.lt.u64 	%p34, %rd410, %rd61;
	@%p34 bra 	$L__BB1_36;
	cvt.s64.s32 	%rd411, %r378;
	add.s64 	%rd412, %rd63, %rd411;
	mad.lo.s64 	%rd413, %rd412, 20, %rd62;
	mul.wide.s32 	%rd414, %r375, 20;
	add.s64 	%rd415, %rd64, %rd414;
	ld.global.u32 	%r268, [%rd415];
	ld.global.u32 	%r269, [%rd415+4];
	ld.global.u32 	%r270, [%rd415+8];
	ld.global.u32 	%r271, [%rd415+12];
	ld.global.u32 	%r272, [%rd415+16];
	st.global.u32 	[%rd413], %r268;
	st.global.u32 	[%rd413+4], %r269;
	st.global.u32 	[%rd413+8], %r270;
	st.global.u32 	[%rd413+12], %r271;
	st.global.u32 	[%rd413+16], %r272;
	bra.uni 	$L__BB1_37;
$L__BB1_36:
	cvt.s64.s32 	%rd416, %r378;
	add.s64 	%rd417, %rd383, %rd416;
	mad.lo.s64 	%rd418, %rd417, 20, %rd18;
	mul.wide.s32 	%rd419, %r375, 20;
	add.s64 	%rd420, %rd64, %rd419;
	ld.global.u32 	%r273, [%rd420];
	ld.global.u32 	%r274, [%rd420+4];
	ld.global.u32 	%r275, [%rd420+8];
	ld.global.u32 	%r276, [%rd420+12];
	ld.global.u32 	%r277, [%rd420+16];
	st.global.u32 	[%rd418], %r273;
	st.global.u32 	[%rd418+4], %r274;
	st.global.u32 	[%rd418+8], %r275;
	st.global.u32 	[%rd418+12], %r276;
	st.global.u32 	[%rd418+16], %r277;
$L__BB1_37:
	add.s32 	%r378, %r378, 32;
	add.s32 	%r376, %r376, 1;
	setp.ne.s32 	%p35, %r376, 0;
	add.s32 	%r375, %r375, 32;
	@%p35 bra 	$L__BB1_34;
$L__BB1_38:
	setp.lt.u32 	%p36, %r81, 96;
	@%p36 bra 	$L__BB1_44;
	add.s32 	%r386, %r378, 64;
	add.s32 	%r385, %r378, %r4;
	cvt.s64.s32 	%rd429, %r4;
$L__BB1_40:
	add.s32 	%r278, %r386, -64;
	cvt.s64.s32 	%rd71, %r278;
	add.s64 	%rd421, %rd383, %rd71;
	setp.ge.u64 	%p37, %rd421, %rd61;
	mad.lo.s64 	%rd72, %rd421, 20, %rd18;
	add.s64 	%rd422, %rd63, %rd71;
	mad.lo.s64 	%rd73, %rd422, 20, %rd62;
	@%p37 bra 	$L__BB1_61;
	mul.wide.s32 	%rd425, %r385, 20;
	add.s64 	%rd426, %rd64, %rd425;
	ld.global.u32 	%r284, [%rd426];
	ld.global.u32 	%r285, [%rd426+4];
	ld.global.u32 	%r286, [%rd426+8];
	ld.global.u32 	%r287, [%rd426+12];
	ld.global.u32 	%r288, [%rd426+16];
	st.global.u32 	[%rd72], %r284;
	st.global.u32 	[%rd72+4], %r285;
	st.global.u32 	[%rd72+8], %r286;
	st.global.u32 	[%rd72+12], %r287;
	st.global.u32 	[%rd72+16], %r288;
	bra.uni 	$L__BB1_62;
$L__BB1_42:
	add.s32 	%r260, %r379, %r5;
	mul.wide.s32 	%rd387, %r260, 8;
	add.s64 	%rd388, %rd59, %rd387;
	ld.global.u64 	%rd389, [%rd388];
	cvt.s64.s32 	%rd391, %r79;
	sub.s64 	%rd392, %rd390, %rd391;
	add.s64 	%rd393, %rd392, %rd389;
	add.s32 	%r261, %r94, -1762;
	cvt.u64.u32 	%rd394, %r261;
	add.s64 	%rd395, %rd4, %rd394;
	ld.param.u64 	%rd396, [%rd1+64];
	cvta.to.global.u64 	%rd397, %rd396;
	shl.b64 	%rd398, %rd395, 3;
	add.s64 	%rd399, %rd397, %rd398;
	st.global.u64 	[%rd399+8], %rd393;
$L__BB1_43:
	add.s32 	%r379, %r379, 32;
	setp.gt.s32 	%p31, %r379, %r6;
	@%p31 bra 	$L__BB1_31;
	bra.uni 	$L__BB1_29;
$L__BB1_44:
	setp.ge.s32 	%p42, %r3, %r8;
	@%p42 bra 	$L__BB1_51;
	cvta.to.global.u64 	%rd65, %rd82;
	cvta.to.global.u64 	%rd66, %rd85;
	add.s32 	%r391, %r3, 1;
	add.s64 	%rd67, %rd385, %rd7;
	cvt.s64.s32 	%rd68, %r78;
	not.b32 	%r322, %r3;
	add.s32 	%r97, %r322, %r8;
	and.b32  	%r323, %r97, 96;
	setp.eq.s32 	%p43, %r323, 96;
	@%p43 bra 	$L__BB1_49;
	add.s64 	%rd69, %rd65, -8;
	add.s64 	%rd70, %rd6, %rd68;
	add.s32 	%r324, %r3, %r5;
	add.s32 	%r381, %r324, 1;
	shr.u32 	%r325, %r97, 5;
	add.s32 	%r326, %r325, 1;
	and.b32  	%r327, %r326, 3;
	neg.s32 	%r380, %r327;
	mov.u32 	%r382, %r3;
$L__BB1_47:
	.pragma "nounroll";
	cvt.s64.s32 	%rd435, %r391;
	add.s64 	%rd436, %rd70, %rd435;
	shl.b64 	%rd437, %rd436, 3;
	add.s64 	%rd438, %rd69, %rd437;
	mul.wide.s32 	%rd439, %r381, 8;
	add.s64 	%rd440, %rd66, %rd439;
	ld.global.u64 	%rd441, [%rd440];
	add.s64 	%rd442, %rd67, %rd441;
	st.global.u64 	[%rd438], %rd442;
	add.s32 	%r391, %r391, 32;
	add.s32 	%r382, %r382, 32;
	add.s32 	%r381, %r381, 32;
	add.s32 	%r380, %r380, 1;
	setp.ne.s32 	%p44, %r380, 0;
	@%p44 bra 	$L__BB1_47;
	add.s32 	%r391, %r382, 1;
$L__BB1_49:
	setp.lt.u32 	%p45, %r97, 96;
	@%p45 bra 	$L__BB1_51;
$L__BB1_50:
	add.s32 	%r328, %r391, %r5;
	mul.wide.s32 	%rd443, %r328, 8;
	add.s64 	%rd444, %rd66, %rd443;
	ld.global.u64 	%rd445, [%rd444];
	add.s64 	%rd446, %rd67, %rd445;
	cvt.s64.s32 	%rd447, %r391;
	add.s64 	%rd448, %rd6, %rd68;
	add.s64 	%rd449, %rd448, %rd447;
	shl.b64 	%rd450, %rd449, 3;
	add.s64 	%rd451, %rd65, %rd450;
	st.global.u64 	[%rd451+-8], %rd446;
	add.s32 	%r329, %r391, 32;
	ld.global.u64 	%rd452, [%rd444+256];
	add.s64 	%rd453, %rd67, %rd452;
	cvt.s64.s32 	%rd454, %r329;
	add.s64 	%rd455, %rd448, %rd454;
	shl.b64 	%rd456, %rd455, 3;
	add.s64 	%rd457, %rd65, %rd456;
	st.global.u64 	[%rd457+-8], %rd453;
	add.s32 	%r330, %r391, 64;
	ld.global.u64 	%rd458, [%rd444+512];
	add.s64 	%rd459, %rd67, %rd458;
	cvt.s64.s32 	%rd460, %r330;
	add.s64 	%rd461, %rd448, %rd460;
	shl.b64 	%rd462, %rd461, 3;
	add.s64 	%rd463, %rd65, %rd462;
	st.global.u64 	[%rd463+-8], %rd459;
	add.s32 	%r331, %r391, 96;
	ld.global.u64 	%rd464, [%rd444+768];
	add.s64 	%rd465, %rd67, %rd464;
	cvt.s64.s32 	%rd466, %r331;
	add.s64 	%rd467, %rd448, %rd466;
	shl.b64 	%rd468, %rd467, 3;
	add.s64 	%rd469, %rd65, %rd468;
	st.global.u64 	[%rd469+-8], %rd465;
	add.s32 	%r391, %r391, 128;
	setp.gt.s32 	%p46, %r391, %r8;
	@%p46 bra 	$L__BB1_51;
	bra.uni 	$L__BB1_50;
$L__BB1_51:
	setp.ge.s32 	%p47, %r3, %r9;
	@%p47 bra 	$L__BB1_58;
	cvta.to.global.u64 	%rd75, %rd86;
	cvta.to.global.u64 	%rd76, %rd83;
	not.b32 	%r332, %r3;
	add.s32 	%r114, %r332, %r9;
	and.b32  	%r333, %r114, 96;
	setp.eq.s32 	%p48, %r333, 96;
	mov.u32 	%r390, %r3;
	@%p48 bra 	$L__BB1_55;
	add.s64 	%rd77, %rd385, %rd7;
	add.s32 	%r388, %r3, %r4;
	shr.u32 	%r334, %r114, 5;
	add.s32 	%r335, %r334, 1;
	and.b32  	%r336, %r335, 3;
	neg.s32 	%r387, %r336;
	mov.u32 	%r390, %r3;
$L__BB1_54:
	.pragma "nounroll";
	cvt.s64.s32 	%rd470, %r390;
	add.s64 	%rd471, %rd77, %rd470;
	shl.b64 	%rd472, %rd471, 2;
	add.s64 	%rd473, %rd76, %rd472;
	mul.wide.s32 	%rd474, %r388, 4;
	add.s64 	%rd475, %rd75, %rd474;
	ld.global.u32 	%r337, [%rd475];
	st.global.u32 	[%rd473], %r337;
	add.s32 	%r390, %r390, 32;
	add.s32 	%r388, %r388, 32;
	add.s32 	%r387, %r387, 1;
	setp.ne.s32 	%p49, %r387, 0;
	@%p49 bra 	$L__BB1_54;
$L__BB1_55:
	setp.lt.u32 	%p50, %r114, 96;
	@%p50 bra 	$L__BB1_58;
	add.s64 	%rd78, %rd75, 256;
	add.s32 	%r392, %r390, %r4;
	add.s64 	%rd79, %rd76, 256;
	add.s64 	%rd80, %rd385, %rd7;
$L__BB1_57:
	mul.wide.s32 	%rd476, %r392, 4;
	add.s64 	%rd477, %rd78, %rd476;
	cvt.s64.s32 	%rd478, %r390;
	add.s64 	%rd479, %rd80, %rd478;
	shl.b64 	%rd480, %rd479, 2;
	add.s64 	%rd481, %rd79, %rd480;
	ld.global.u32 	%r338, [%rd477+-256];
	st.global.u32 	[%rd481+-256], %r338;
	ld.global.u32 	%r339, [%rd477+-128];
	st.global.u32 	[%rd481+-128], %r339;
	ld.global.u32 	%r340, [%rd477];
	st.global.u32 	[%rd481], %r340;
	ld.global.u32 	%r341, [%rd477+128];
	st.global.u32 	[%rd481+128], %r341;
	add.s32 	%r390, %r390, 128;
	add.s32 	%r392, %r392, 128;
	setp.lt.s32 	%p51, %r390, %r9;
	@%p51 bra 	$L__BB1_57;
$L__BB1_58:
	setp.ne.s32 	%p52, %r1, 0;
	@%p52 bra 	$L__BB1_74;
	ld.param.u64 	%rd482, [%rd1+112];
	cvta.to.global.u64 	%rd483, %rd482;
	ld.global.u32 	%r131, [%rd483];
	setp.gt.s32 	%p53, %r131, 1760;
	@%p53 bra 	$L__BB1_72;
	cvt.s64.s32 	%rd492, %r131;
	st.global.u64 	[%rd17], %rd492;
	bra.uni 	$L__BB1_73;
$L__BB1_61:
	mul.wide.s32 	%rd423, %r385, 20;
	add.s64 	%rd424, %rd64, %rd423;
	ld.global.u32 	%r279, [%rd424];
	ld.global.u32 	%r280, [%rd424+4];
	ld.global.u32 	%r281, [%rd424+8];
	ld.global.u32 	%r282, [%rd424+12];
	ld.global.u32 	%r283, [%rd424+16];
	st.global.u32 	[%rd73], %r279;
	st.global.u32 	[%rd73+4], %r280;
	st.global.u32 	[%rd73+8], %r281;
	st.global.u32 	[%rd73+12], %r282;
	st.global.u32 	[%rd73+16], %r283;
$L__BB1_62:
	add.s32 	%r289, %r386, -32;
	cvt.s64.s32 	%rd427, %r289;
	add.s64 	%rd428, %rd383, %rd427;
	setp.lt.u64 	%p38, %rd428, %rd61;
	add.s64 	%rd430, %rd71, %rd429;
	mad.lo.s64 	%rd74, %rd430, 20, %rd64;
	@%p38 bra 	$L__BB1_64;
	ld.global.u32 	%r290, [%rd74+640];
	ld.global.u32 	%r291, [%rd74+644];
	ld.global.u32 	%r292, [%rd74+648];
	ld.global.u32 	%r293, [%rd74+652];
	ld.global.u32 	%r294, [%rd74+656];
	st.global.u32 	[%rd73+640], %r290;
	st.global.u32 	[%rd73+644], %r291;
	st.global.u32 	[%rd73+648], %r292;
	st.global.u32 	[%rd73+652], %r293;
	st.global.u32 	[%rd73+656], %r294;
	bra.uni 	$L__BB1_65;
$L__BB1_64:
	ld.global.u32 	%r295, [%rd74+640];
	ld.global.u32 	%r296, [%rd74+644];
	ld.global.u32 	%r297, [%rd74+648];
	ld.global.u32 	%r298, [%rd74+652];
	ld.global.u32 	%r299, [%rd74+656];
	st.global.u32 	[%rd72+640], %r295;
	st.global.u32 	[%rd72+644], %r296;
	st.global.u32 	[%rd72+648], %r297;
	st.global.u32 	[%rd72+652], %r298;
	st.global.u32 	[%rd72+656], %r299;
$L__BB1_65:
	cvt.s64.s32 	%rd431, %r386;
	add.s64 	%rd432, %rd383, %rd431;
	setp.lt.u64 	%p39, %rd432, %rd61;
	@%p39 bra 	$L__BB1_67;
	ld.global.u32 	%r300, [%rd74+1280];
	ld.global.u32 	%r301, [%rd74+1284];
	ld.global.u32 	%r302, [%rd74+1288];
	ld.global.u32 	%r303, [%rd74+1292];
	ld.global.u32 	%r304, [%rd74+1296];
	st.global.u32 	[%rd73+1280], %r300;
	st.global.u32 	[%rd73+1284], %r301;
	st.global.u32 	[%rd73+1288], %r302;
	st.global.u32 	[%rd73+1292], %r303;
	st.global.u32 	[%rd73+1296], %r304;
	bra.uni 	$L__BB1_68;
$L__BB1_67:
	ld.global.u32 	%r305, [%rd74+1280];
	ld.global.u32 	%r306, [%rd74+1284];
	ld.global.u32 	%r307, [%rd74+1288];
	ld.global.u32 	%r308, [%rd74+1292];
	ld.global.u32 	%r309, [%rd74+1296];
	st.global.u32 	[%rd72+1280], %r305;
	st.global.u32 	[%rd72+1284], %r306;
	st.global.u32 	[%rd72+1288], %r307;
	st.global.u32 	[%rd72+1292], %r308;
	st.global.u32 	[%rd72+1296], %r309;
$L__BB1_68:
	add.s32 	%r310, %r386, 32;
	cvt.s64.s32 	%rd433, %r310;
	add.s64 	%rd434, %rd383, %rd433;
	setp.lt.u64 	%p40, %rd434, %rd61;
	@%p40 bra 	$L__BB1_70;
	ld.global.u32 	%r311, [%rd74+1920];
	ld.global.u32 	%r312, [%rd74+1924];
	ld.global.u32 	%r313, [%rd74+1928];
	ld.global.u32 	%r314, [%rd74+1932];
	ld.global.u32 	%r315, [%rd74+1936];
	st.global.u32 	[%rd73+1920], %r311;
	st.global.u32 	[%rd73+1924], %r312;
	st.global.u32 	[%rd73+1928], %r313;
	st.global.u32 	[%rd73+1932], %r314;
	st.global.u32 	[%rd73+1936], %r315;
	bra.uni 	$L__BB1_71;
$L__BB1_70:
	ld.global.u32 	%r316, [%rd74+1920];
	ld.global.u32 	%r317, [%rd74+1924];
	ld.global.u32 	%r318, [%rd74+1928];
	ld.global.u32 	%r319, [%rd74+1932];
	ld.global.u32 	%r320, [%rd74+1936];
	st.global.u32 	[%rd72+1920], %r316;
	st.global.u32 	[%rd72+1924], %r317;
	st.global.u32 	[%rd72+1928], %r318;
	st.global.u32 	[%rd72+1932], %r319;
	st.global.u32 	[%rd72+1936], %r320;
$L__BB1_71:
	add.s32 	%r112, %r386, 128;
	add.s32 	%r321, %r386, 64;
	add.s32 	%r385, %r385, 128;
	setp.lt.s32 	%p41, %r321, %r7;
	mov.u32 	%r386, %r112;
	@%p41 bra 	$L__BB1_40;
	bra.uni 	$L__BB1_44;
$L__BB1_72:
	mov.b64 	%rd484, 1760;
	st.global.u64 	[%rd17], %rd484;
	cvta.to.global.u64 	%rd486, %rd482;
	ld.global.u32 	%r342, [%rd486];
	add.s32 	%r343, %r342, -1760;
	cvt.s64.s32 	%rd487, %r343;
	ld.param.u64 	%rd488, [%rd1+56];
	cvta.to.global.u64 	%rd489, %rd488;
	ld.global.u64 	%rd490, [%rd489];
	add.s64 	%rd491, %rd490, %rd487;
	st.global.u64 	[%rd489], %rd491;
$L__BB1_73:
	cvta.to.global.u64 	%rd493, %rd87;
	ld.global.s32 	%rd494, [%rd493];
	cvta.to.global.u64 	%rd495, %rd81;
	ld.global.u64 	%rd496, [%rd495];
	add.s64 	%rd497, %rd496, %rd494;
	st.global.u64 	[%rd495], %rd497;
	cvta.to.global.u64 	%rd499, %rd482;
	mov.b32 	%r344, 0;
	st.global.u32 	[%rd499], %r344;
	st.global.u32 	[%rd493], %r344;
$L__BB1_74:
	setp.ne.s32 	%p54, %r3, 0;
	setp.lt.u64 	%p55, %rd385, 33000001;
	or.pred  	%p56, %p54, %p55;
	@%p56 bra 	$L__BB1_76;
	ld.param.u64 	%rd500, [%rd1+128];
	cvta.to.global.u64 	%rd501, %rd500;
	atom.global.exch.b32 	%r345, [%rd501], 1;
$L__BB1_76:
	ret;

}
	// .globl	_Z16fill_from_buffer8GPU_Data11GPU_Cliques
.visible .entry _Z16fill_from_buffer8GPU_Data11GPU_Cliques(
	.param .align 8 .b8 _Z16fill_from_buffer8GPU_Data11GPU_Cliques_param_0[160],
	.param .align 8 .b8 _Z16fill_from_buffer8GPU_Data11GPU_Cliques_param_1[56]
)
{
	.reg .pred 	%p<17>;
	.reg .b32 	%r<51>;
	.reg .b64 	%rd<138>;

	ld.param.u64 	%rd2, [_Z16fill_from_buffer8GPU_Data11GPU_Cliques_param_1+24];
	mov.b64 	%rd30, _Z16fill_from_buffer8GPU_Data11GPU_Cliques_param_0;
	mov.u64 	%rd1, %rd30;
	mov.u32 	%r18, %ctaid.x;
	mov.u32 	%r19, %ntid.x;
	mov.u32 	%r20, %tid.x;
	mad.lo.s32 	%r1, %r18, %r19, %r20;
	ld.param.u64 	%rd31, [_Z16fill_from_buffer8GPU_Data11GPU_Cliques_param_0];
	cvta.to.global.u64 	%rd32, %rd31;
	ld.global.u64 	%rd33, [%rd32];
	and.b64  	%rd34, %rd33, 1;
	setp.eq.b64 	%p1, %rd34, 1;
	not.pred 	%p2, %p1;
	@%p2 bra 	$L__BB2_2;
	ld.param.u64 	%rd135, [%rd1+32];
	ld.param.u64 	%rd134, [%rd1+40];
	ld.param.u64 	%rd133, [%rd1+48];
	bra.uni 	$L__BB2_3;
$L__BB2_2:
	ld.param.u64 	%rd135, [%rd1+8];
	ld.param.u64 	%rd134, [%rd1+16];
	ld.param.u64 	%rd133, [%rd1+24];
$L__BB2_3:
	cvta.to.global.u64 	%rd12, %rd135;
	cvta.to.global.u64 	%rd13, %rd134;
	and.b32  	%r21, %r1, 31;
	setp.ne.s32 	%p3, %r21, 0;
	@%p3 bra 	$L__BB2_5;
	ld.param.u64 	%rd35, [%rd1+80];
	cvta.to.global.u64 	%rd36, %rd35;
	shr.s32 	%r22, %r1, 31;
	shr.u32 	%r23, %r22, 27;
	add.s32 	%r24, %r1, %r23;
	shr.s32 	%r25, %r24, 5;
	mul.wide.s32 	%rd37, %r25, 8;
	add.s64 	%rd38, %rd36, %rd37;
	mov.b64 	%rd39, 0;
	st.global.u64 	[%rd38], %rd39;
	cvta.to.global.u64 	%rd40, %rd2;
	add.s64 	%rd41, %rd40, %rd37;
	st.global.u64 	[%rd41], %rd39;
$L__BB2_5:
	ld.global.u64 	%rd42, [%rd12];
	setp.gt.u64 	%p4, %rd42, 1759;
	@%p4 bra 	$L__BB2_20;
	ld.param.u64 	%rd43, [%rd1+56];
	cvta.to.global.u64 	%rd44, %rd43;
	ld.global.u64 	%rd45, [%rd44];
	setp.eq.s64 	%p5, %rd45, 0;
	@%p5 bra 	$L__BB2_20;
	ld.param.u64 	%rd46, [%rd1+120];
	cvta.to.global.u64 	%rd47, %rd46;
	atom.global.exch.b32 	%r26, [%rd47], 0;
	cvta.to.global.u64 	%rd49, %rd43;
	ld.global.u64 	%rd14, [%rd49];
	ld.global.u64 	%rd15, [%rd12];
	sub.s64 	%rd136, 1760, %rd15;
	setp.ge.u64 	%p6, %rd14, %rd136;
	@%p6 bra 	$L__BB2_9;
	mov.u64 	%rd136, %rd14;
$L__BB2_9:
	cvt.u32.u64 	%r2, %rd136;
	ld.param.u64 	%rd50, [%rd1+64];
	cvta.to.global.u64 	%rd18, %rd50;
	cvta.to.global.u64 	%rd19, %rd43;
	ld.global.u64 	%rd52, [%rd19];
	cvt.s64.s32 	%rd20, %rd136;
	sub.s64 	%rd53, %rd52, %rd20;
	shl.b64 	%rd54, %rd53, 3;
	add.s64 	%rd55, %rd18, %rd54;
	ld.global.u64 	%rd21, [%rd55];
	shl.b64 	%rd56, %rd52, 3;
	add.s64 	%rd57, %rd18, %rd56;
	ld.global.u64 	%rd58, [%rd57];
	sub.s64 	%rd22, %rd58, %rd21;
	shl.b64 	%rd59, %rd15, 3;
	add.s64 	%rd60, %rd13, %rd59;
	ld.global.u64 	%rd23, [%rd60];
	setp.ge.s32 	%p7, %r1, %r2;
	@%p7 bra 	$L__BB2_15;
	add.s32 	%r49, %r1, 1;
	add.s32 	%r27, %r1, 5633;
	add.s32 	%r28, %r2, 1;
	max.s32 	%r29, %r27, %r28;
	sub.s32 	%r30, %r29, %r1;
	add.s32 	%r31, %r30, -5633;
	setp.ne.s32 	%p8, %r31, 0;
	selp.u32 	%r32, 1, 0, %p8;
	selp.s32 	%r33, -1, 0, %p8;
	add.s32 	%r34, %r31, %r33;
	mul.hi.u32 	%r35, %r34, -1171354717;
	shr.u32 	%r36, %r35, 12;
	add.s32 	%r4, %r36, %r32;
	and.b32  	%r37, %r4, 3;
	setp.eq.s32 	%p9, %r37, 3;
	@%p9 bra 	$L__BB2_14;
	add.s32 	%r38, %r4, 1;
	and.b32  	%r39, %r38, 3;
	neg.s32 	%r45, %r39;
	sub.s64 	%rd68, %rd23, %rd21;
	mov.u32 	%r46, %r1;
$L__BB2_12:
	.pragma "nounroll";
	cvt.s64.s32 	%rd61, %r49;
	ld.global.u64 	%rd62, [%rd19];
	sub.s64 	%rd63, %rd62, %rd20;
	add.s64 	%rd64, %rd63, %rd61;
	shl.b64 	%rd65, %rd64, 3;
	add.s64 	%rd66, %rd18, %rd65;
	ld.global.u64 	%rd67, [%rd66];
	add.s64 	%rd69, %rd68, %rd67;
	ld.global.u64 	%rd70, [%rd12];
	add.s64 	%rd71, %rd70, %rd61;
	shl.b64 	%rd72, %rd71, 3;
	add.s64 	%rd73, %rd13, %rd72;
	st.global.u64 	[%rd73], %rd69;
	add.s32 	%r49, %r49, 5632;
	add.s32 	%r46, %r46, 5632;
	add.s32 	%r45, %r45, 1;
	setp.ne.s32 	%p10, %r45, 0;
	@%p10 bra 	$L__BB2_12;
	add.s32 	%r49, %r46, 1;
$L__BB2_14:
	setp.lt.u32 	%p11, %r4, 3;
	@%p11 bra 	$L__BB2_15;
	bra.uni 	$L__BB2_23;
$L__BB2_15:
	mov.u64 	%rd24, %rd30;
	cvt.s64.s32 	%rd137, %r1;
	setp.le.u64 	%p13, %rd22, %rd137;
	@%p13 bra 	$L__BB2_18;
	ld.param.u64 	%rd117, [%rd24+72];
	cvta.to.global.u64 	%rd26, %rd117;
	cvta.to.global.u64 	%rd27, %rd133;
	mov.u32 	%r50, %r1;
$L__BB2_17:
	add.s64 	%rd118, %rd137, %rd23;
	mad.lo.s64 	%rd119, %rd118, 20, %rd27;
	add.s64 	%rd120, %rd137, %rd21;
	mad.lo.s64 	%rd121, %rd120, 20, %rd26;
	ld.global.u32 	%r40, [%rd121];
	ld.global.u32 	%r41, [%rd121+4];
	ld.global.u32 	%r42, [%rd121+8];
	ld.global.u32 	%r43, [%rd121+12];
	ld.global.u32 	%r44, [%rd121+16];
	st.global.u32 	[%rd119], %r40;
	st.global.u32 	[%rd119+4], %r41;
	st.global.u32 	[%rd119+8], %r42;
	st.global.u32 	[%rd119+12], %r43;
	st.global.u32 	[%rd119+16], %r44;
	add.s32 	%r50, %r50, 5632;
	cvt.s64.s32 	%rd137, %r50;
	setp.gt.u64 	%p14, %rd22, %rd137;
	@%p14 bra 	$L__BB2_17;
$L__BB2_18:
	setp.ne.s32 	%p15, %r1, 0;
	@%p15 bra 	$L__BB2_22;
	ld.global.u64 	%rd122, [%rd12];
	add.s64 	%rd123, %rd122, %rd20;
	st.global.u64 	[%rd12], %rd123;
	ld.param.u64 	%rd124, [%rd24+56];
	cvta.to.global.u64 	%rd125, %rd124;
	ld.global.u64 	%rd126, [%rd125];
	sub.s64 	%rd127, %rd126, %rd20;
	st.global.u64 	[%rd125], %rd127;
	bra.uni 	$L__BB2_21;
$L__BB2_20:
	setp.ne.s32 	%p16, %r1, 0;
	@%p16 bra 	$L__BB2_22;
$L__BB2_21:
	mov.u64 	%rd128, %rd30;
	ld.param.u64 	%rd129, [%rd128];
	cvta.to.global.u64 	%rd130, %rd129;
	ld.global.u64 	%rd131, [%rd130];
	add.s64 	%rd132, %rd131, 1;
	st.global.u64 	[%rd130], %rd132;
$L__BB2_22:
	ret;
$L__BB2_23:
	ld.global.u64 	%rd74, [%rd19];
	cvt.s64.s32 	%rd75, %r49;
	sub.s64 	%rd76, %rd75, %rd20;
	add.s64 	%rd77, %rd76, %rd74;
	shl.b64 	%rd78, %rd77, 3;
	add.s64 	%rd79, %rd18, %rd78;
	ld.global.u64 	%rd80, [%rd79];
	sub.s64 	%rd81, %rd23, %rd21;
	add.s64 	%rd82, %rd81, %rd80;
	ld.global.u64 	%rd83, [%rd12];
	add.s64 	%rd84, %rd83, %rd75;
	shl.b64 	%rd85, %rd84, 3;
	add.s64 	%rd86, %rd13, %rd85;
	st.global.u64 	[%rd86], %rd82;
	ld.global.u64 	%rd87, [%rd19];
	add.s64 	%rd88, %rd76, %rd87;
	shl.b64 	%rd89, %rd88, 3;
	add.s64 	%rd90, %rd18, %rd89;
	ld.global.u64 	%rd91, [%rd90+45056];
	add.s64 	%rd92, %rd81, %rd91;
	ld.global.u64 	%rd93, [%rd12];
	add.s64 	%rd94, %rd93, %rd75;
	shl.b64 	%rd95, %rd94, 3;
	add.s64 	%rd96, %rd13, %rd95;
	st.global.u64 	[%rd96+45056], %rd92;
	ld.global.u64 	%rd97, [%rd19];
	add.s64 	%rd98, %rd76, %rd97;
	shl.b64 	%rd99, %rd98, 3;
	add.s64 	%rd100, %rd18, %rd99;
	ld.global.u64 	%rd101, [%rd100+90112];
	add.s64 	%rd102, %rd81, %rd101;
	ld.global.u64 	%rd103, [%rd12];
	add.s64 	%rd104, %rd103, %rd75;
	shl.b64 	%rd105, %rd104, 3;
	add.s64 	%rd106, %rd13, %rd105;
	st.global.u64 	[%rd106+90112], %rd102;
	ld.global.u64 	%rd107, [%rd19];
	add.s64 	%rd108, %rd76, %rd107;
	shl.b64 	%rd109, %rd108, 3;
	add.s64 	%rd110, %rd18, %rd109;
	ld.global.u64 	%rd111, [%rd110+135168];
	add.s64 	%rd112, %rd81, %rd111;
	ld.global.u64 	%rd113, [%rd12];
	add.s64 	%rd114, %rd113, %rd75;
	shl.b64 	%rd115, %rd114, 3;
	add.s64 	%rd116, %rd13, %rd115;
	st.global.u64 	[%rd116+135168], %rd112;
	add.s32 	%r49, %r49, 22528;
	setp.gt.s32 	%p12, %r49, %r2;
	@%p12 bra 	$L__BB2_15;
	bra.uni 	$L__BB2_23;

}


// ===== COMPILED SASS (sm_100) =====

	.target	sm_100

	.elftype	@"ET_EXEC"


//--------------------- .note.nv.tkinfo           --------------------------
	.section	.note.nv.tkinfo,"",@"SHT_NOTE"
	.sectionflags	@"SHF_NOTE_NV_TKINFO"
	.tkinfo
        /*0018*/ 	.word	0x00000002
        /*0030*/ 	.string	""
        /*0030*/ 	.string	"ptxas"
        /*0030*/ 	.string	"Cuda compilation tools, release 13.0, V13.0.88"
        /*0030*/ 	.string	"Build cuda_13.0.r13.0/compiler.36424714_0"
        /*0030*/ 	.string	"-arch sm_100 -m 64 "



//--------------------- .note.nv.cuinfo           --------------------------
	.section	.note.nv.cuinfo,"",@"SHT_NOTE"
	.sectionflags	@"SHF_NOTE_NV_CUINFO"
        /*0018*/ 	.short	0x0002
        /*001a*/ 	.short	0x0064
        /*001c*/ 	.short	0x0082
	.zero		2


//--------------------- .nv.info                  --------------------------
	.section	.nv.info,"",@"SHT_CUDA_INFO"
	.align	4


	//----- nvinfo : EIATTR_REGCOUNT
	.align		4
        /*0000*/ 	.byte	0x04, 0x2f
        /*0002*/ 	.short	(.L_1 - .L_0)
	.align		4
.L_0:
        /*0004*/ 	.word	index@(_Z12expand_level8GPU_Data11GPU_Cliques9GPU_Graph)
        /*0008*/ 	.word	0x00000030


	//----- nvinfo : EIATTR_FRAME_SIZE
	.align		4
.L_1:
        /*000c*/ 	.byte	0x04, 0x11
        /*000e*/ 	.short	(.L_3 - .L_2)
	.align		4
.L_2:
        /*0010*/ 	.word	index@(_Z12expand_level8GPU_Data11GPU_Cliques9GPU_Graph)
        /*0014*/ 	.word	0x00000000


	//----- nvinfo : EIATTR_REGCOUNT
	.align		4
.L_3:
        /*0018*/ 	.byte	0x04, 0x2f
        /*001a*/ 	.short	(.L_5 - .L_4)
	.align		4
.L_4:
        /*001c*/ 	.word	index@(_Z16transfer_buffers8GPU_Data11GPU_Cliques)
        /*0020*/ 	.word	0x00000028


	//----- nvinfo : EIATTR_FRAME_SIZE
	.align		4
.L_5:
        /*0024*/ 	.byte	0x04, 0x11
        /*0026*/ 	.short	(.L_7 - .L_6)
	.align		4
.L_6:
        /*0028*/ 	.word	index@(_Z16transfer_buffers8GPU_Data11GPU_Cliques)
        /*002c*/ 	.word	0x00000000


	//----- nvinfo : EIATTR_REGCOUNT
	.align		4
.L_7:
        /*0030*/ 	.byte	0x04, 0x2f
        /*0032*/ 	.short	(.L_9 - .L_8)
	.align		4
.L_8:
        /*0034*/ 	.word	index@(_Z16fill_from_buffer8GPU_Data11GPU_Cliques)
        /*0038*/ 	.word	0x00000020


	//----- nvinfo : EIATTR_FRAME_SIZE
	.align		4
.L_9:
        /*003c*/ 	.byte	0x04, 0x11
        /*003e*/ 	.short	(.L_11 - .L_10)
	.align		4
.L_10:
        /*0040*/ 	.word	index@(_Z16fill_from_buffer8GPU_Data11GPU_Cliques)
        /*0044*/ 	.word	0x00000000


	//----- nvinfo : EIATTR_MIN_STACK_SIZE
	.align		4
.L_11:
        /*0048*/ 	.byte	0x04, 0x12
        /*004a*/ 	.short	(.L_13 - .L_12)
	.align		4
.L_12:
        /*004c*/ 	.word	index@(_Z16fill_from_buffer8GPU_Data11GPU_Cliques)
        /*0050*/ 	.word	0x00000000


	//----- nvinfo : EIATTR_MIN_STACK_SIZE
	.align		4
.L_13:
        /*0054*/ 	.byte	0x04, 0x12
        /*0056*/ 	.short	(.L_15 - .L_14)
	.align		4
.L_14:
        /*0058*/ 	.word	index@(_Z16transfer_buffers8GPU_Data11GPU_Cliques)
        /*005c*/ 	.word	0x00000000


	//----- nvinfo : EIATTR_MIN_STACK_SIZE
	.align		4
.L_15:
        /*0060*/ 	.byte	0x04, 0x12
        /*0062*/ 	.short	(.L_17 - .L_16)
	.align		4
.L_16:
        /*0064*/ 	.word	index@(_Z12expand_level8GPU_Data11GPU_Cliques9GPU_Graph)
        /*0068*/ 	.word	0x00000000
.L_17:


//--------------------- .nv.compat                --------------------------
	.section	.nv.compat,"",@"SHT_CUDA_COMPAT_INFO"
	.align	4
        /*0000*/ 	.byte	0x02, 0x09, 0x00, 0x00, 0x02, 0x02, 0x01, 0x00, 0x02, 0x05, 0x05, 0x00, 0x03, 0x07, 0x01, 0x01
        /*0010*/ 	.byte	0x02, 0x03, 0x00, 0x00, 0x02, 0x06, 0x01, 0x00, 0x04, 0x0b, 0x08, 0x00, 0x09, 0x00, 0x00, 0x00
        /*0020*/ 	.byte	0x00, 0x00, 0x00, 0x00


//--------------------- .nv.info._Z16fill_from_buffer8GPU_Data11GPU_Cliques --------------------------
	.section	.nv.info._Z16fill_from_buffer8GPU_Data11GPU_Cliques,"",@"SHT_CUDA_INFO"
	.sectionflags	@""
	.align	4


	//----- nvinfo : EIATTR_CUDA_API_VERSION
	.align		4
        /*0000*/ 	.byte	0x04, 0x37
        /*0002*/ 	.short	(.L_19 - .L_18)
.L_18:
        /*0004*/ 	.word	0x00000082


	//----- nvinfo : EIATTR_KPARAM_INFO
	.align		4
.L_19:
        /*0008*/ 	.byte	0x04, 0x17
        /*000a*/ 	.short	(.L_21 - .L_20)
.L_20:
        /*000c*/ 	.word	0x00000000
        /*0010*/ 	.short	0x0001
        /*0012*/ 	.short	0x00a0
        /*0014*/ 	.byte	0x00, 0xf0, 0xe1, 0x00


	//----- nvinfo : EIATTR_KPARAM_INFO
	.align		4
.L_21:
        /*0018*/ 	.byte	0x04, 0x17
        /*001a*/ 	.short	(.L_23 - .L_22)
.L_22:
        /*001c*/ 	.word	0x00000000
        /*0020*/ 	.short	0x0000
        /*0022*/ 	.short	0x0000
        /*0024*/ 	.byte	0x00, 0xf0, 0x81, 0x02


	//----- nvinfo : EIATTR_SPARSE_MMA_MASK
	.align		4
.L_23:
        /*0028*/ 	.byte	0x03, 0x50
        /*002a*/ 	.short	0x0000


	//----- nvinfo : EIATTR_MAXREG_COUNT
	.align		4
        /*002c*/ 	.byte	0x03, 0x1b
        /*002e*/ 	.short	0x00ff


	//----- nvinfo : EIATTR_MERCURY_ISA_VERSION
	.align		4
        /*0030*/ 	.byte	0x03, 0x5f
        /*0032*/ 	.short	0x0101


	//----- nvinfo : EIATTR_VRC_CTA_INIT_COUNT
	.align		4
        /*0034*/ 	.byte	0x02, 0x4a
	.zero		1
	.zero		1


	//----- nvinfo : EIATTR_EXIT_INSTR_OFFSETS
	.align		4
        /*0038*/ 	.byte	0x04, 0x1c
        /*003a*/ 	.short	(.L_25 - .L_24)


	//   ....[0]....
.L_24:
        /*003c*/ 	.word	0x00000dc0


	//   ....[1]....
        /*0040*/ 	.word	0x00000e70


	//   ....[2]....
        /*0044*/ 	.word	0x00000ed0


	//----- nvinfo : EIATTR_CRS_STACK_SIZE
	.align		4
.L_25:
        /*0048*/ 	.byte	0x04, 0x1e
        /*004a*/ 	.short	(.L_27 - .L_26)
.L_26:
        /*004c*/ 	.word	0x00000000


	//----- nvinfo : EIATTR_CBANK_PARAM_SIZE
	.align		4
.L_27:
        /*0050*/ 	.byte	0x03, 0x19
        /*0052*/ 	.short	0x00d8


	//----- nvinfo : EIATTR_PARAM_CBANK
	.align		4
        /*0054*/ 	.byte	0x04, 0x0a
        /*0056*/ 	.short	(.L_29 - .L_28)
	.align		4
.L_28:
        /*0058*/ 	.word	index@(.nv.constant0._Z16fill_from_buffer8GPU_Data11GPU_Cliques)
        /*005c*/ 	.short	0x0380
        /*005e*/ 	.short	0x00d8


	//----- nvinfo : EIATTR_SW_WAR
	.align		4
.L_29:
        /*0060*/ 	.byte	0x04, 0x36
        /*0062*/ 	.short	(.L_31 - .L_30)
.L_30:
        /*0064*/ 	.word	0x00000008
.L_31:


//--------------------- .nv.info._Z16transfer_buffers8GPU_Data11GPU_Cliques --------------------------
	.section	.nv.info._Z16transfer_buffers8GPU_Data11GPU_Cliques,"",@"SHT_CUDA_INFO"
	.sectionflags	@""
	.align	4


	//----- nvinfo : EIATTR_CUDA_API_VERSION
	.align		4
        /*0000*/ 	.byte	0x04, 0x37
        /*0002*/ 	.short	(.L_33 - .L_32)
.L_32:
        /*0004*/ 	.word	0x00000082


	//----- nvinfo : EIATTR_KPARAM_INFO
	.align		4
.L_33:
        /*0008*/ 	.byte	0x04, 0x17
        /*000a*/ 	.short	(.L_35 - .L_34)
.L_34:
        /*000c*/ 	.word	0x00000000
        /*0010*/ 	.short	0x0001
        /*0012*/ 	.short	0x00a0
        /*0014*/ 	.byte	0x00, 0xf0, 0xe1, 0x00


	//----- nvinfo : EIATTR_KPARAM_INFO
	.align		4
.L_35:
        /*0018*/ 	.byte	0x04, 0x17
        /*001a*/ 	.short	(.L_37 - .L_36)
.L_36:
        /*001c*/ 	.word	0x00000000
        /*0020*/ 	.short	0x0000
        /*0022*/ 	.short	0x0000
        /*0024*/ 	.byte	0x00, 0xf0, 0x81, 0x02


	//----- nvinfo : EIATTR_SPARSE_MMA_MASK
	.align		4
.L_37:
        /*0028*/ 	.byte	0x03, 0x50
        /*002a*/ 	.short	0x0000


	//----- nvinfo : EIATTR_MAXREG_COUNT
	.align		4
        /*002c*/ 	.byte	0x03, 0x1b
        /*002e*/ 	.short	0x00ff


	//----- nvinfo : EIATTR_MERCURY_ISA_VERSION
	.align		4
        /*0030*/ 	.byte	0x03, 0x5f
        /*0032*/ 	.short	0x0101


	//----- nvinfo : EIATTR_COOP_GROUP_MASK_REGIDS
	.align		4
        /*0034*/ 	.byte	0x04, 0x29
        /*0036*/ 	.short	(.L_39 - .L_38)


	//   ....[0]....
.L_38:
        /*0038*/ 	.word	0xffffffff


	//   ....[1]....
        /*003c*/ 	.word	0xffffffff


	//   ....[2]....
        /*0040*/ 	.word	0xffffffff


	//   ....[3]....
        /*0044*/ 	.word	0xffffffff


	//   ....[4]....
        /*0048*/ 	.word	0xffffffff


	//   ....[5]....
        /*004c*/ 	.word	0xffffffff


	//   ....[6]....
        /*0050*/ 	.word	0xffffffff


	//   ....[7]....
        /*0054*/ 	.word	0xffffffff


	//----- nvinfo : EIATTR_COOP_GROUP_INSTR_OFFSETS
	.align		4
.L_39:
        /*0058*/ 	.byte	0x04, 0x28
        /*005a*/ 	.short	(.L_41 - .L_40)


	//   ....[0]....
.L_40:
        /*005c*/ 	.word	0x00002140


	//   ....[1]....
        /*0060*/ 	.word	0x00002180


	//   ....[2]....
        /*0064*/ 	.word	0x000021b0


	//   ....[3]....
        /*0068*/ 	.word	0x000021c0


	//   ....[4]....
        /*006c*/ 	.word	0x000021e0


	//   ....[5]....
        /*0070*/ 	.word	0x00002200


	//   ....[6]....
        /*0074*/ 	.word	0x00002220


	//   ....[7]....
        /*0078*/ 	.word	0x00002240


	//----- nvinfo : EIATTR_VRC_CTA_INIT_COUNT
	.align		4
.L_41:
        /*007c*/ 	.byte	0x02, 0x4a
	.zero		1
	.zero		1


	//----- nvinfo : EIATTR_EXIT_INSTR_OFFSETS
	.align		4
        /*0080*/ 	.byte	0x04, 0x1c
        /*0082*/ 	.short	(.L_43 - .L_42)


	//   ....[0]....
.L_42:
        /*0084*/ 	.word	0x00003c10


	//   ....[1]....
        /*0088*/ 	.word	0x00003c50


	//----- nvinfo : EIATTR_CRS_STACK_SIZE
	.align		4
.L_43:
        /*008c*/ 	.byte	0x04, 0x1e
        /*008e*/ 	.short	(.L_45 - .L_44)
.L_44:
        /*0090*/ 	.word	0x00000000


	//----- nvinfo : EIATTR_CBANK_PARAM_SIZE
	.align		4
.L_45:
        /*0094*/ 	.byte	0x03, 0x19
        /*0096*/ 	.short	0x00d8


	//----- nvinfo : EIATTR_PARAM_CBANK
	.align		4
        /*0098*/ 	.byte	0x04, 0x0a
        /*009a*/ 	.short	(.L_47 - .L_46)
	.align		4
.L_46:
        /*009c*/ 	.word	index@(.nv.constant0._Z16transfer_buffers8GPU_Data11GPU_Cliques)
        /*00a0*/ 	.short	0x0380
        /*00a2*/ 	.short	0x00d8


	//----- nvinfo : EIATTR_SW_WAR
	.align		4
.L_47:
        /*00a4*/ 	.byte	0x04, 0x36
        /*00a6*/ 	.short	(.L_49 - .L_48)
.L_48:
        /*00a8*/ 	.word	0x00000008
.L_49:


//--------------------- .nv.info._Z12expand_level8GPU_Data11GPU_Cliques9GPU_Graph --------------------------
	.section	.nv.info._Z12expand_level8GPU_Data11GPU_Cliques9GPU_Graph,"",@"SHT_CUDA_INFO"
	.sectionflags	@""
	.align	4


	//----- nvinfo : EIATTR_CUDA_API_VERSION
	.align		4
        /*0000*/ 	.byte	0x04, 0x37
        /*0002*/ 	.short	(.L_51 - .L_50)
.L_50:
        /*0004*/ 	.word	0x00000082


	//----- nvinfo : EIATTR_KPARAM_INFO
	.align		4
.L_51:
        /*0008*/ 	.byte	0x04, 0x17
        /*000a*/ 	.short	(.L_53 - .L_52)
.L_52:
        /*000c*/ 	.word	0x00000000
        /*0010*/ 	.short	0x0002
        /*0012*/ 	.short	0x00d8
        /*0014*/ 	.byte	0x00, 0xf0, 0xc1, 0x00


	//----- nvinfo : EIATTR_KPARAM_INFO
	.align		4
.L_53:
        /*0018*/ 	.byte	0x04, 0x17
        /*001a*/ 	.short	(.L_55 - .L_54)
.L_54:
        /*001c*/ 	.word	0x00000000
        /*0020*/ 	.short	0x0001
        /*0022*/ 	.short	0x00a0
        /*0024*/ 	.byte	0x00, 0xf0, 0xe1, 0x00


	//----- nvinfo : EIATTR_KPARAM_INFO
	.align		4
.L_55:
        /*0028*/ 	.byte	0x04, 0x17
        /*002a*/ 	.short	(.L_57 - .L_56)
.L_56:
        /*002c*/ 	.word	0x00000000
        /*0030*/ 	.short	0x0000
        /*0032*/ 	.short	0x0000
        /*0034*/ 	.byte	0x00, 0xf0, 0x81, 0x02


	//----- nvinfo : EIATTR_SPARSE_MMA_MASK
	.align		4
.L_57:
        /*0038*/ 	.byte	0x03, 0x50
        /*003a*/ 	.short	0x0000


	//----- nvinfo : EIATTR_MAXREG_COUNT
	.align		4
        /*003c*/ 	.byte	0x03, 0x1b
        /*003e*/ 	.short	0x00ff


	//----- nvinfo : EIATTR_MERCURY_ISA_VERSION
	.align		4
        /*0040*/ 	.byte	0x03, 0x5f
        /*0042*/ 	.short	0x0101


	//----- nvinfo : EIATTR_INT_WARP_WIDE_INSTR_OFFSETS
	.align		4
        /*0044*/ 	.byte	0x04, 0x31
        /*0046*/ 	.short	(.L_59 - .L_58)


	//   ....[0]....
.L_58:
        /*0048*/ 	.word	0x00005da0


	//   ....[1]....
        /*004c*/ 	.word	0x00005de0


	//   ....[2]....
        /*0050*/ 	.word	0x00005e30


	//----- nvinfo : EIATTR_COOP_GROUP_MASK_REGIDS
	.align		4
.L_59:
        /*0054*/ 	.byte	0x04, 0x29
        /*0056*/ 	.short	(.L_61 - .L_60)


	//   ....[0]....
.L_60:
        /*0058*/ 	.word	0xffffffff


	//   ....[1]....
        /*005c*/ 	.word	0xffffffff


	//   ....[2]....
        /*0060*/ 	.word	0xffffffff


	//   ....[3]....
        /*0064*/ 	.word	0xffffffff


	//   ....[4]....
        /*0068*/ 	.word	0xffffffff


	//   ....[5]....
        /*006c*/ 	.word	0xffffffff


	//   ....[6]....
        /*0070*/ 	.word	0xffffffff


	//   ....[7]....
        /*0074*/ 	.word	0xffffffff


	//   ....[8]....
        /*0078*/ 	.word	0xffffffff


	//   ....[9]....
        /*007c*/ 	.word	0xffffffff


	//   ....[10]....
        /*0080*/ 	.word	0xffffffff


	//   ....[11]....
        /*0084*/ 	.word	0xffffffff


	//   ....[12]....
        /*0088*/ 	.word	0xffffffff


	//   ....[13]....
        /*008c*/ 	.word	0xffffffff


	//   ....[14]....
        /*0090*/ 	.word	0xffffffff


	//   ....[15]....
        /*0094*/ 	.word	0xffffffff


	//   ....[16]....
        /*0098*/ 	.word	0xffffffff


	//   ....[17]....
        /*009c*/ 	.word	0xffffffff


	//   ....[18]....
        /*00a0*/ 	.word	0xffffffff


	//   ....[19]....
        /*00a4*/ 	.word	0xffffffff


	//   ....[20]....
        /*00a8*/ 	.word	0xffffffff


	//   ....[21]....
        /*00ac*/ 	.word	0xffffffff


	//   ....[22]....
        /*00b0*/ 	.word	0xffffffff


	//   ....[23]....
        /*00b4*/ 	.word	0xffffffff


	//   ....[24]....
        /*00b8*/ 	.word	0xffffffff


	//   ....[25]....
        /*00bc*/ 	.word	0xffffffff


	//   ....[26]....
        /*00c0*/ 	.word	0xffffffff


	//   ....[27]....
        /*00c4*/ 	.word	0xffffffff


	//   ....[28]....
        /*00c8*/ 	.word	0xffffffff


	//   ....[29]....
        /*00cc*/ 	.word	0xffffffff


	//   ....[30]....
        /*00d0*/ 	.word	0xffffffff


	//   ....[31]....
        /*00d4*/ 	.word	0xffffffff


	//   ....[32]....
        /*00d8*/ 	.word	0xffffffff


	//   ....[33]....
        /*00dc*/ 	.word	0x05000018


	//   ....[34]....
        /*00e0*/ 	.word	0x05000018


	//   ....[35]....
        /*00e4*/ 	.word	0x05000018


	//   ....[36]....
        /*00e8*/ 	.word	0x05000018


	//   ....[37]....
        /*00ec*/ 	.word	0x05000018


	//   ....[38]....
        /*00f0*/ 	.word	0x05000018


	//   ....[39]....
        /*00f4*/ 	.word	0x05000018


	//   ....[40]....
        /*00f8*/ 	.word	0x05000018


	//   ....[41]....
        /*00fc*/ 	.word	0x05000018


	//   ....[42]....
        /*0100*/ 	.word	0x05000018


	//   ....[43]....
        /*0104*/ 	.word	0x05000018


	//   ....[44]....
        /*0108*/ 	.word	0x05000018


	//   ....[45]....
        /*010c*/ 	.word	0x05000018


	//   ....[46]....
        /*0110*/ 	.word	0x05000018


	//   ....[47]....
        /*0114*/ 	.word	0x05000018


	//   ....[48]....
        /*0118*/ 	.word	0x05000018


	//   ....[49]....
        /*011c*/ 	.word	0x05000018


	//   ....[50]....
        /*0120*/ 	.word	0x05000018


	//   ....[51]....
        /*0124*/ 	.word	0x05000018


	//   ....[52]....
        /*0128*/ 	.word	0x05000018


	//   ....[53]....
        /*012c*/ 	.word	0x05000018


	//   ....[54]....
        /*0130*/ 	.word	0x05000018


	//   ....[55]....
        /*0134*/ 	.word	0x05000018


	//   ....[56]....
        /*0138*/ 	.word	0x05000018


	//   ....[57]....
        /*013c*/ 	.word	0x05000018


	//   ....[58]....
        /*0140*/ 	.word	0x05000018


	//   ....[59]....
        /*0144*/ 	.word	0x05000018


	//   ....[60]....
        /*0148*/ 	.word	0x05000018


	//   ....[61]....
        /*014c*/ 	.word	0x05000018


	//   ....[62]....
        /*0150*/ 	.word	0x05000018


	//   ....[63]....
        /*0154*/ 	.word	0x05000018


	//   ....[64]....
        /*0158*/ 	.word	0x05000018


	//   ....[65]....
        /*015c*/ 	.word	0x05000018


	//----- nvinfo : EIATTR_COOP_GROUP_INSTR_OFFSETS
	.align		4
.L_61:
        /*0160*/ 	.byte	0x04, 0x28
        /*0162*/ 	.short	(.L_63 - .L_62)


	//   ....[0]....
.L_62:
        /*0164*/ 	.word	0x000006d0


	//   ....[1]....
        /*0168*/ 	.word	0x00000900


	//   ....[2]....
        /*016c*/ 	.word	0x00000910


	//   ....[3]....
        /*0170*/ 	.word	0x00001310


	//   ....[4]....
        /*0174*/ 	.word	0x00001480


	//   ....[5]....
        /*0178*/ 	.word	0x00001860


	//   ....[6]....
        /*017c*/ 	.word	0x00001be0


	//   ....[7]....
        /*0180*/ 	.word	0x000021f0


	//   ....[8]....
        /*0184*/ 	.word	0x00002530


	//   ....[9]....
        /*0188*/ 	.word	0x00002540


	//   ....[10]....
        /*018c*/ 	.word	0x00002560


	//   ....[11]....
        /*0190*/ 	.word	0x00002580


	//   ....[12]....
        /*0194*/ 	.word	0x000025a0


	//   ....[13]....
        /*0198*/ 	.word	0x000025c0


	//   ....[14]....
        /*019c*/ 	.word	0x00002c50


	//   ....[15]....
        /*01a0*/ 	.word	0x00003350


	//   ....[16]....
        /*01a4*/ 	.word	0x00003480


	//   ....[17]....
        /*01a8*/ 	.word	0x000037b0


	//   ....[18]....
        /*01ac*/ 	.word	0x000037c0


	//   ....[19]....
        /*01b0*/ 	.word	0x00003b00


	//   ....[20]....
        /*01b4*/ 	.word	0x00003b10


	//   ....[21]....
        /*01b8*/ 	.word	0x00003b30


	//   ....[22]....
        /*01bc*/ 	.word	0x00003b50


	//   ....[23]....
        /*01c0*/ 	.word	0x00003b70


	//   ....[24]....
        /*01c4*/ 	.word	0x00003b90


	//   ....[25]....
        /*01c8*/ 	.word	0x00004210


	//   ....[26]....
        /*01cc*/ 	.word	0x000048e0


	//   ....[27]....
        /*01d0*/ 	.word	0x00004a30


	//   ....[28]....
        /*01d4*/ 	.word	0x00004c80


	//   ....[29]....
        /*01d8*/ 	.word	0x00004c90


	//   ....[30]....
        /*01dc*/ 	.word	0x00004fc0


	//   ....[31]....
        /*01e0*/ 	.word	0x000051f0


	//   ....[32]....
        /*01e4*/ 	.word	0x00005200


	//   ....[33]....
        /*01e8*/ 	.word	0x00005ea0


	//   ....[34]....
        /*01ec*/ 	.word	0x00005f10


	//   ....[35]....
        /*01f0*/ 	.word	0x00005f60


	//   ....[36]....
        /*01f4*/ 	.word	0x00005fc0


	//   ....[37]....
        /*01f8*/ 	.word	0x00006030


	//   ....[38]....
        /*01fc*/ 	.word	0x000060a0


	//   ....[39]....
        /*0200*/ 	.word	0x00006110


	//   ....[40]....
        /*0204*/ 	.word	0x00006180


	//   ....[41]....
        /*0208*/ 	.word	0x000061f0


	//   ....[42]....
        /*020c*/ 	.word	0x00006270


	//   ....[43]....
        /*0210*/ 	.word	0x000062e0


	//   ....[44]....
        /*0214*/ 	.word	0x00006350


	//   ....[45]....
        /*0218*/ 	.word	0x000063c0


	//   ....[46]....
        /*021c*/ 	.word	0x00006430


	//   ....[47]....
        /*0220*/ 	.word	0x000064a0


	//   ....[48]....
        /*0224*/ 	.word	0x00006510


	//   ....[49]....
        /*0228*/ 	.word	0x00006580


	//   ....[50]....
        /*022c*/ 	.word	0x000065f0


	//   ....[51]....
        /*0230*/ 	.word	0x00006640


	//   ....[52]....
        /*0234*/ 	.word	0x000066a0


	//   ....[53]....
        /*0238*/ 	.word	0x00006720


	//   ....[54]....
        /*023c*/ 	.word	0x00006790


	//   ....[55]....
        /*0240*/ 	.word	0x00006800


	//   ....[56]....
        /*0244*/ 	.word	0x00006870


	//   ....[57]....
        /*0248*/ 	.word	0x000068e0


	//   ....[58]....
        /*024c*/ 	.word	0x00006940


	//   ....[59]....
        /*0250*/ 	.word	0x000069b0


	//   ....[60]....
        /*0254*/ 	.word	0x00006a20


	//   ....[61]....
        /*0258*/ 	.word	0x00006a90


	//   ....[62]....
        /*025c*/ 	.word	0x00006ae0


	//   ....[63]....
        /*0260*/ 	.word	0x00006b40


	//   ....[64]....
        /*0264*/ 	.word	0x00006bb0


	//   ....[65]....
        /*0268*/ 	.word	0x00006c00


	//----- nvinfo : EIATTR_VRC_CTA_INIT_COUNT
	.align		4
.L_63:
        /*026c*/ 	.byte	0x02, 0x4a
	.zero		1
	.zero		1


	//----- nvinfo : EIATTR_EXIT_INSTR_OFFSETS
	.align		4
        /*0270*/ 	.byte	0x04, 0x1c
        /*0272*/ 	.short	(.L_65 - .L_64)


	//   ....[0]....
.L_64:
        /*0274*/ 	.word	0x00005d40


	//   ....[1]....
        /*0278*/ 	.word	0x00005e60


	//----- nvinfo : EIATTR_CRS_STACK_SIZE
	.align		4
.L_65:
        /*027c*/ 	.byte	0x04, 0x1e
        /*027e*/ 	.short	(.L_67 - .L_66)
.L_66:
        /*0280*/ 	.word	0x00000000


	//----- nvinfo : EIATTR_CBANK_PARAM_SIZE
	.align		4
.L_67:
        /*0284*/ 	.byte	0x03, 0x19
        /*0286*/ 	.short	0x0108


	//----- nvinfo : EIATTR_PARAM_CBANK
	.align		4
        /*0288*/ 	.byte	0x04, 0x0a
        /*028a*/ 	.short	(.L_69 - .L_68)
	.align		4
.L_68:
        /*028c*/ 	.word	index@(.nv.constant0._Z12expand_level8GPU_Data11GPU_Cliques9GPU_Graph)
        /*0290*/ 	.short	0x0380
        /*0292*/ 	.short	0x0108


	//----- nvinfo : EIATTR_SW_WAR
	.align		4
.L_69:
        /*0294*/ 	.byte	0x04, 0x36
        /*0296*/ 	.short	(.L_71 - .L_70)
.L_70:
        /*0298*/ 	.word	0x00000008
.L_71:


//--------------------- .nv.callgraph             --------------------------
	.section	.nv.callgraph,"",@"SHT_CUDA_CALLGRAPH"
	.align	4
	.sectionentsize	8
	.align		4
        /*0000*/ 	.word	0x00000000
	.align		4
        /*0004*/ 	.word	0xffffffff
	.align		4
        /*0008*/ 	.word	0x00000000
	.align		4
        /*000c*/ 	.word	0xfffffffe
	.align		4
        /*0010*/ 	.word	0x00000000
	.align		4
        /*0014*/ 	.word	0xfffffffd
	.align		4
        /*0018*/ 	.word	0x00000000
	.align		4
        /*001c*/ 	.word	0xfffffffc


//--------------------- .text._Z16fill_from_buffer8GPU_Data11GPU_Cliques --------------------------
	.section	.text._Z16fill_from_buffer8GPU_Data11GPU_Cliques,"ax",@progbits
	.align	128
        .global         _Z16fill_from_buffer8GPU_Data11GPU_Cliques
        .type           _Z16fill_from_buffer8GPU_Data11GPU_Cliques,@function
        .size           _Z16fill_from_buffer8GPU_Data11GPU_Cliques,(.L_x_321 - _Z16fill_from_buffer8GPU_Data11GPU_Cliques)
        .other          _Z16fill_from_buffer8GPU_Data11GPU_Cliques,@"STO_CUDA_ENTRY STV_DEFAULT"
_Z16fill_from_buffer8GPU_Data11GPU_Cliques:
.text._Z16fill_from_buffer8GPU_Data11GPU_Cliques:
[----:B------:R-:W-:Y:S08]  /*0000*/  LDC R1, c[0x0][0x37c] ;  /* 0x0000df00ff017b82 */ /* 0x000ff00000000800 */
[----:B------:R-:W0:Y:S01]  /*0010*/  LDC.64 R2, c[0x0][0x380] ;  /* 0x0000e000ff027b82 */ /* 0x000e220000000a00 */
[----:B------:R-:W0:Y:S02]  /*0020*/  LDCU.64 UR4, c[0x0][0x358] ;  /* 0x00006b00ff0477ac */ /* 0x000e240008000a00 */
[----:B0-----:R-:W2:Y:S05]  /*0030*/  LDG.E R2, desc[UR4][R2.64] ;  /* 0x0000000402027981 */ /* 0x001eaa000c1e1900 */
[----:B------:R-:W0:Y:S01]  /*0040*/  S2UR UR6, SR_CTAID.X ;  /* 0x00000000000679c3 */ /* 0x000e220000002500 */
[----:B------:R-:W0:Y:S07]  /*0050*/  S2R R5, SR_TID.X ;  /* 0x0000000000057919 */ /* 0x000e2e0000002100 */
[----:B------:R-:W0:Y:S02]  /*0060*/  LDC R0, c[0x0][0x360] ;  /* 0x0000d800ff007b82 */ /* 0x000e240000000800 */
[----:B0-----:R-:W-:Y:S01]  /*0070*/  IMAD R0, R0, UR6, R5 ;  /* 0x0000000600007c24 */ /* 0x001fe2000f8e0205 */
[----:B--2---:R-:W-:-:S04]  /*0080*/  LOP3.LUT R4, R2, 0x1, RZ, 0xc0, !PT ;  /* 0x0000000102047812 */ /* 0x004fc800078ec0ff */
[----:B------:R-:W-:-:S04]  /*0090*/  ISETP.NE.U32.AND P0, PT, R4, 0x1, PT ;  /* 0x000000010400780c */ /* 0x000fc80003f05070 */
[----:B------:R-:W-:-:S13]  /*00a0*/  ISETP.NE.U32.AND.EX P0, PT, RZ, RZ, PT, P0 ;  /* 0x000000ffff00720c */ /* 0x000fda0003f05100 */
[----:B------:R-:W-:Y:S05]  /*00b0*/  @P0 BRA `(.L_x_0) ;  /* 0x0000000000100947 */ /* 0x000fea0003800000 */
[----:B------:R-:W3:Y:S01]  /*00c0*/  LDCU.64 UR10, c[0x0][0x3a0] ;  /* 0x00007400ff0a77ac */ /* 0x000ee20008000a00 */
[----:B------:R-:W4:Y:S01]  /*00d0*/  LDCU.64 UR8, c[0x0][0x3a8] ;  /* 0x00007500ff0877ac */ /* 0x000f220008000a00 */
[----:B------:R-:W0:Y:S01]  /*00e0*/  LDCU.64 UR6, c[0x0][0x3b0] ;  /* 0x00007600ff0677ac */ /* 0x000e220008000a00 */
[----:B------:R-:W-:Y:S05]  /*00f0*/  BRA `(.L_x_1) ;  /* 0x00000000000c7947 */ /* 0x000fea0003800000 */
.L_x_0:
[----:B------:R-:W0:Y:S01]  /*0100*/  LDCU.64 UR10, c[0x0][0x388] ;  /* 0x00007100ff0a77ac */ /* 0x000e220008000a00 */
[----:B------:R-:W1:Y:S01]  /*0110*/  LDCU.64 UR8, c[0x0][0x390] ;  /* 0x00007200ff0877ac */ /* 0x000e620008000a00 */
[----:B------:R-:W2:Y:S02]  /*0120*/  LDCU.64 UR6, c[0x0][0x398] ;  /* 0x00007300ff0677ac */ /* 0x000ea40008000a00 */
.L_x_1:
[----:B------:R-:W-:Y:S01]  /*0130*/  LOP3.LUT P0, RZ, R0, 0x1f, RZ, 0xc0, !PT ;  /* 0x0000001f00ff7812 */ /* 0x000fe2000780c0ff */
[----:B0--3--:R-:W-:Y:S01]  /*0140*/  IMAD.U32 R16, RZ, RZ, UR10 ;  /* 0x0000000aff107e24 */ /* 0x009fe2000f8e00ff */
[----:B------:R-:W-:Y:S01]  /*0150*/  BSSY.RECONVERGENT B0, `(.L_x_2) ;  /* 0x000000c000007945 */ /* 0x000fe20003800200 */
[----:B------:R-:W-:-:S10]  /*0160*/  IMAD.U32 R17, RZ, RZ, UR11 ;  /* 0x0000000bff117e24 */ /* 0x000fd4000f8e00ff */
[----:B------:R-:W-:Y:S05]  /*0170*/  @P0 BRA `(.L_x_3) ;  /* 0x0000000000240947 */ /* 0x000fea0003800000 */
[----:B------:R-:W0:Y:S01]  /*0180*/  LDC.64 R2, c[0x0][0x3d0] ;  /* 0x0000f400ff027b82 */ /* 0x000e220000000a00 */
[----:B------:R-:W-:-:S04]  /*0190*/  SHF.R.S32.HI R7, RZ, 0x1f, R0 ;  /* 0x0000001fff077819 */ /* 0x000fc80000011400 */
[----:B------:R-:W-:-:S03]  /*01a0*/  LEA.HI R7, R7, R0, RZ, 0x5 ;  /* 0x0000000007077211 */ /* 0x000fc600078f28ff */
[----:B------:R-:W3:Y:S01]  /*01b0*/  LDC.64 R4, c[0x0][0x438] ;  /* 0x00010e00ff047b82 */ /* 0x000ee20000000a00 */
[----:B------:R-:W-:-:S05]  /*01c0*/  SHF.R.S32.HI R7, RZ, 0x5, R7 ;  /* 0x00000005ff077819 */ /* 0x000fca0000011407 */
[----:B0-----:R-:W-:-:S05]  /*01d0*/  IMAD.WIDE R2, R7, 0x8, R2 ;  /* 0x0000000807027825 */ /* 0x001fca00078e0202 */
[----:B------:R0:W-:Y:S01]  /*01e0*/  STG.E.64 desc[UR4][R2.64], RZ ;  /* 0x000000ff02007986 */ /* 0x0001e2000c101b04 */
[----:B---3--:R-:W-:-:S05]  /*01f0*/  IMAD.WIDE R4, R7, 0x8, R4 ;  /* 0x0000000807047825 */ /* 0x008fca00078e0204 */
[----:B------:R0:W-:Y:S02]  /*0200*/  STG.E.64 desc[UR4][R4.64], RZ ;  /* 0x000000ff04007986 */ /* 0x0001e4000c101b04 */
.L_x_3:
[----:B-12-4-:R-:W-:Y:S05]  /*0210*/  BSYNC.RECONVERGENT B0 ;  /* 0x0000000000007941 */ /* 0x016fea0003800200 */
.L_x_2:
[----:B0-----:R-:W2:Y:S02]  /*0220*/  LDG.E.64 R2, desc[UR4][R16.64] ;  /* 0x0000000410027981 */ /* 0x001ea4000c1e1b00 */
[----:B--2---:R-:W-:-:S04]  /*0230*/  ISETP.GT.U32.AND P0, PT, R2, 0x6df, PT ;  /* 0x000006df0200780c */ /* 0x004fc80003f04070 */
[----:B------:R-:W-:-:S13]  /*0240*/  ISETP.GT.U32.AND.EX P0, PT, R3, RZ, PT, P0 ;  /* 0x000000ff0300720c */ /* 0x000fda0003f04100 */
[----:B------:R-:W-:Y:S05]  /*0250*/  @P0 BRA `(.L_x_4) ;  /* 0x0000000c00000947 */ /* 0x000fea0003800000 */
[----:B------:R-:W0:Y:S02]  /*0260*/  LDC.64 R14, c[0x0][0x3b8] ;  /* 0x0000ee00ff0e7b82 */ /* 0x000e240000000a00 */
[----:B0-----:R-:W2:Y:S02]  /*0270*/  LDG.E.64 R2, desc[UR4][R14.64] ;  /* 0x000000040e027981 */ /* 0x001ea4000c1e1b00 */
[----:B--2---:R-:W-:-:S04]  /*0280*/  ISETP.NE.U32.AND P0, PT, R2, RZ, PT ;  /* 0x000000ff0200720c */ /* 0x004fc80003f05070 */
[----:B------:R-:W-:-:S13]  /*0290*/  ISETP.NE.AND.EX P0, PT, R3, RZ, PT, P0 ;  /* 0x000000ff0300720c */ /* 0x000fda0003f05300 */
[----:B------:R-:W-:Y:S05]  /*02a0*/  @!P0 BRA `(.L_x_4) ;  /* 0x0000000800ec8947 */ /* 0x000fea0003800000 */
[----:B------:R-:W0:Y:S08]  /*02b0*/  LDC.64 R6, c[0x0][0x3f8] ;  /* 0x0000fe00ff067b82 */ /* 0x000e300000000a00 */
[----:B------:R-:W1:Y:S01]  /*02c0*/  LDC.64 R12, c[0x0][0x3c0] ;  /* 0x0000f000ff0c7b82 */ /* 0x000e620000000a00 */
[----:B0-----:R1:W5:Y:S04]  /*02d0*/  ATOMG.E.EXCH.STRONG.GPU PT, RZ, desc[UR4][R6.64], RZ ;  /* 0x800000ff06ff79a8 */ /* 0x001368000c1ef104 */
[----:B------:R-:W2:Y:S04]  /*02e0*/  LDG.E.64 R4, desc[UR4][R16.64] ;  /* 0x0000000410047981 */ /* 0x000ea8000c1e1b00 */
[----:B------:R-:W3:Y:S01]  /*02f0*/  LDG.E.64 R18, desc[UR4][R14.64] ;  /* 0x000000040e127981 */ /* 0x000ee2000c1e1b00 */
[----:B--2---:R-:W-:-:S05]  /*0300*/  IADD3 R3, P0, PT, -R4, 0x6e0, RZ ;  /* 0x000006e004037810 */ /* 0x004fca0007f1e1ff */
[----:B------:R-:W-:Y:S01]  /*0310*/  IMAD.X R2, RZ, RZ, ~R5, P0 ;  /* 0x000000ffff027224 */ /* 0x000fe200000e0e05 */
[----:B---3--:R-:W-:-:S04]  /*0320*/  ISETP.GE.U32.AND P0, PT, R18, R3, PT ;  /* 0x000000031200720c */ /* 0x008fc80003f06070 */
[----:B------:R-:W-:-:S13]  /*0330*/  ISETP.GE.U32.AND.EX P0, PT, R19, R2, PT, P0 ;  /* 0x000000021300720c */ /* 0x000fda0003f06100 */
[----:B------:R-:W-:Y:S01]  /*0340*/  @!P0 IMAD.MOV.U32 R3, RZ, RZ, R18 ;  /* 0x000000ffff038224 */ /* 0x000fe200078e0012 */
[----:B-1----:R-:W-:-:S04]  /*0350*/  LEA R6, P0, R18, R12, 0x3 ;  /* 0x0000000c12067211 */ /* 0x002fc800078018ff */
[----:B------:R-:W-:Y:S02]  /*0360*/  SHF.R.S32.HI R2, RZ, 0x1f, R3 ;  /* 0x0000001fff027819 */ /* 0x000fe40000011403 */
[C---:B------:R-:W-:Y:S02]  /*0370*/  IADD3 R8, P1, PT, R18.reuse, -R3, RZ ;  /* 0x8000000312087210 */ /* 0x040fe40007f3e0ff */
[----:B------:R-:W-:-:S03]  /*0380*/  LEA.HI.X R7, R18, R13, R19, 0x3, P0 ;  /* 0x0000000d12077211 */ /* 0x000fc600000f1c13 */
[----:B------:R-:W-:Y:S01]  /*0390*/  IMAD.X R9, R19, 0x1, ~R2, P1 ;  /* 0x0000000113097824 */ /* 0x000fe200008e0e02 */
[C---:B------:R-:W-:Y:S02]  /*03a0*/  LEA R10, P1, R8.reuse, R12, 0x3 ;  /* 0x0000000c080a7211 */ /* 0x040fe400078218ff */
[----:B------:R-:W2:Y:S02]  /*03b0*/  LDG.E.64 R6, desc[UR4][R6.64] ;  /* 0x0000000406067981 */ /* 0x000ea4000c1e1b00 */
[----:B------:R-:W-:Y:S02]  /*03c0*/  LEA.HI.X R11, R8, R13, R9, 0x3, P1 ;  /* 0x0000000d080b7211 */ /* 0x000fe400008f1c09 */
[----:B------:R-:W-:-:S04]  /*03d0*/  LEA R8, P0, R4, UR8, 0x3 ;  /* 0x0000000804087c11 */ /* 0x000fc8000f8018ff */
[----:B------:R-:W2:Y:S01]  /*03e0*/  LDG.E.64 R10, desc[UR4][R10.64] ;  /* 0x000000040a0a7981 */ /* 0x000ea2000c1e1b00 */
[----:B------:R-:W-:-:S06]  /*03f0*/  LEA.HI.X R9, R4, UR9, R5, 0x3, P0 ;  /* 0x0000000904097c11 */ /* 0x000fcc00080f1c05 */
[----:B------:R-:W5:Y:S01]  /*0400*/  LDG.E.64 R8, desc[UR4][R8.64] ;  /* 0x0000000408087981 */ /* 0x000f62000c1e1b00 */
[----:B------:R-:W-:Y:S01]  /*0410*/  ISETP.GE.AND P0, PT, R0, R3, PT ;  /* 0x000000030000720c */ /* 0x000fe20003f06270 */
[----:B------:R-:W-:Y:S01]  /*0420*/  BSSY.RECONVERGENT B0, `(.L_x_5) ;  /* 0x0000074000007945 */ /* 0x000fe20003800200 */
[----:B--2---:R-:W-:-:S05]  /*0430*/  IADD3 R5, P1, PT, -R10, R6, RZ ;  /* 0x000000060a057210 */ /* 0x004fca0007f3e1ff */
[----:B------:R-:W-:-:S06]  /*0440*/  IMAD.X R4, R7, 0x1, ~R11, P1 ;  /* 0x0000000107047824 */ /* 0x000fcc00008e0e0b */
[----:B------:R-:W-:Y:S05]  /*0450*/  @P0 BRA `(.L_x_6) ;  /* 0x0000000400c00947 */ /* 0x000fea0003800000 */
[----:B------:R-:W-:Y:S01]  /*0460*/  VIADD R7, R3, 0x1 ;  /* 0x0000000103077836 */ /* 0x000fe20000000000 */
[----:B------:R-:W-:Y:S01]  /*0470*/  BSSY.RECONVERGENT B1, `(.L_x_7) ;  /* 0x000002c000017945 */ /* 0x000fe20003800200 */
[----:B------:R-:W-:-:S03]  /*0480*/  VIADD R26, R0, 0x1 ;  /* 0x00000001001a7836 */ /* 0x000fc60000000000 */
[----:B------:R-:W-:-:S05]  /*0490*/  VIADDMNMX R7, R0, 0x1601, R7, !PT ;  /* 0x0000160100077846 */ /* 0x000fca0007800107 */
[----:B------:R-:W-:-:S04]  /*04a0*/  IMAD.IADD R7, R7, 0x1, -R0 ;  /* 0x0000000107077824 */ /* 0x000fc800078e0a00 */
[C---:B------:R-:W-:Y:S02]  /*04b0*/  VIADD R6, R7.reuse, 0xffffe9ff ;  /* 0xffffe9ff07067836 */ /* 0x040fe40000000000 */
[----:B------:R-:W-:-:S03]  /*04c0*/  VIADD R7, R7, 0xffffe9fe ;  /* 0xffffe9fe07077836 */ /* 0x000fc60000000000 */
[----:B------:R-:W-:-:S13]  /*04d0*/  ISETP.NE.AND P0, PT, R6, RZ, PT ;  /* 0x000000ff0600720c */ /* 0x000fda0003f05270 */
[----:B------:R-:W-:-:S04]  /*04e0*/  @!P0 IMAD.MOV R7, RZ, RZ, R6 ;  /* 0x000000ffff078224 */ /* 0x000fc800078e0206 */
[----:B------:R-:W-:-:S05]  /*04f0*/  IMAD.HI.U32 R7, R7, -0x45d1745d, RZ ;  /* 0xba2e8ba307077827 */ /* 0x000fca00078e00ff */
[----:B------:R-:W-:Y:S02]  /*0500*/  SHF.R.U32.HI R18, RZ, 0xc, R7 ;  /* 0x0000000cff127819 */ /* 0x000fe40000011607 */
[----:B------:R-:W-:-:S03]  /*0510*/  LEA.HI R6, R7, 0x1, RZ, 0x14 ;  /* 0x0000000107067811 */ /* 0x000fc600078fa0ff */
[----:B------:R-:W-:-:S05]  /*0520*/  @!P0 IMAD.MOV R6, RZ, RZ, R18 ;  /* 0x000000ffff068224 */ /* 0x000fca00078e0212 */
[----:B------:R-:W-:-:S04]  /*0530*/  LOP3.LUT R7, R6, 0x3, RZ, 0xc0, !PT ;  /* 0x0000000306077812 */ /* 0x000fc800078ec0ff */
[----:B------:R-:W-:-:S13]  /*0540*/  ISETP.NE.AND P0, PT, R7, 0x3, PT ;  /* 0x000000030700780c */ /* 0x000fda0003f05270 */
[----:B------:R-:W-:Y:S05]  /*0550*/  @!P0 BRA `(.L_x_8) ;  /* 0x0000000000748947 */ /* 0x000fea0003800000 */
[----:B------:R-:W-:Y:S01]  /*0560*/  VIADD R7, R6, 0x1 ;  /* 0x0000000106077836 */ /* 0x000fe20000000000 */
[----:B-----5:R-:W-:Y:S01]  /*0570*/  IADD3 R22, P0, PT, -R10, R8, RZ ;  /* 0x000000080a167210 */ /* 0x020fe20007f1e1ff */
[----:B------:R-:W-:Y:S03]  /*0580*/  BSSY.RECONVERGENT B2, `(.L_x_9) ;  /* 0x0000019000027945 */ /* 0x000fe60003800200 */
[----:B------:R-:W-:Y:S01]  /*0590*/  LOP3.LUT R27, R7, 0x3, RZ, 0xc0, !PT ;  /* 0x00000003071b7812 */ /* 0x000fe200078ec0ff */
[----:B------:R-:W-:Y:S02]  /*05a0*/  IMAD.MOV.U32 R7, RZ, RZ, R0 ;  /* 0x000000ffff077224 */ /* 0x000fe400078e0000 */
[----:B------:R-:W-:Y:S02]  /*05b0*/  IMAD.X R23, R9, 0x1, ~R11, P0 ;  /* 0x0000000109177824 */ /* 0x000fe400000e0e0b */
[----:B------:R-:W-:-:S07]  /*05c0*/  IMAD.MOV R27, RZ, RZ, -R27 ;  /* 0x000000ffff1b7224 */ /* 0x000fce00078e0a1b */
.L_x_10:
[----:B0-----:R-:W2:Y:S04]  /*05d0*/  LDG.E.64 R20, desc[UR4][R14.64] ;  /* 0x000000040e147981 */ /* 0x001ea8000c1e1b00 */
[----:B------:R-:W3:Y:S01]  /*05e0*/  LDG.E.64 R18, desc[UR4][R16.64] ;  /* 0x0000000410127981 */ /* 0x000ee2000c1e1b00 */
[----:B------:R-:W-:Y:S02]  /*05f0*/  SHF.R.S32.HI R29, RZ, 0x1f, R26 ;  /* 0x0000001fff1d7819 */ /* 0x000fe4000001141a */
[----:B--2---:R-:W-:-:S04]  /*0600*/  IADD3 R20, P0, P1, R26, R20, -R3 ;  /* 0x000000141a147210 */ /* 0x004fc8000791e803 */
[----:B------:R-:W-:Y:S02]  /*0610*/  IADD3.X R25, PT, PT, R29, R21, ~R2, P0, P1 ;  /* 0x000000151d197210 */ /* 0x000fe400007e2c02 */
[----:B---3--:R-:W-:-:S05]  /*0620*/  IADD3 R28, P0, PT, R18, R26, RZ ;  /* 0x0000001a121c7210 */ /* 0x008fca0007f1e0ff */
[----:B------:R-:W-:Y:S01]  /*0630*/  IMAD.X R21, R19, 0x1, R29, P0 ;  /* 0x0000000113157824 */ /* 0x000fe200000e061d */
[----:B------:R-:W-:-:S04]  /*0640*/  LEA R24, P0, R20, R12, 0x3 ;  /* 0x0000000c14187211 */ /* 0x000fc800078018ff */
[----:B------:R-:W-:-:S06]  /*0650*/  LEA.HI.X R25, R20, R13, R25, 0x3, P0 ;  /* 0x0000000d14197211 */ /* 0x000fcc00000f1c19 */
[----:B------:R-:W2:Y:S01]  /*0660*/  LDG.E.64 R24, desc[UR4][R24.64] ;  /* 0x0000000418187981 */ /* 0x000ea2000c1e1b00 */
[----:B------:R-:W-:Y:S02]  /*0670*/  VIADD R27, R27, 0x1 ;  /* 0x000000011b1b7836 */ /* 0x000fe40000000000 */
[----:B------:R-:W-:Y:S02]  /*0680*/  VIADD R7, R7, 0x1600 ;  /* 0x0000160007077836 */ /* 0x000fe40000000000 */
[----:B------:R-:W-:Y:S01]  /*0690*/  VIADD R26, R26, 0x1600 ;  /* 0x000016001a1a7836 */ /* 0x000fe20000000000 */
[----:B--2---:R-:W-:-:S05]  /*06a0*/  IADD3 R18, P0, PT, R24, R22, RZ ;  /* 0x0000001618127210 */ /* 0x004fca0007f1e0ff */
[----:B------:R-:W-:Y:S01]  /*06b0*/  IMAD.X R19, R25, 0x1, R23, P0 ;  /* 0x0000000119137824 */ /* 0x000fe200000e0617 */
[----:B------:R-:W-:-:S04]  /*06c0*/  LEA R20, P0, R28, UR8, 0x3 ;  /* 0x000000081c147c11 */ /* 0x000fc8000f8018ff */
[----:B------:R-:W-:Y:S02]  /*06d0*/  LEA.HI.X R21, R28, UR9, R21, 0x3, P0 ;  /* 0x000000091c157c11 */ /* 0x000fe400080f1c15 */
[----:B------:R-:W-:-:S03]  /*06e0*/  ISETP.NE.AND P0, PT, R27, RZ, PT ;  /* 0x000000ff1b00720c */ /* 0x000fc60003f05270 */
[----:B------:R0:W-:Y:S10]  /*06f0*/  STG.E.64 desc[UR4][R20.64], R18 ;  /* 0x0000001214007986 */ /* 0x0001f4000c101b04 */
[----:B------:R-:W-:Y:S05]  /*0700*/  @P0 BRA `(.L_x_10) ;  /* 0xfffffffc00b00947 */ /* 0x000fea000383ffff */
[----:B------:R-:W-:Y:S05]  /*0710*/  BSYNC.RECONVERGENT B2 ;  /* 0x0000000000027941 */ /* 0x000fea0003800200 */
.L_x_9:
[----:B------:R-:W-:-:S07]  /*0720*/  VIADD R26, R7, 0x1 ;  /* 0x00000001071a7836 */ /* 0x000fce0000000000 */
.L_x_8:
[----:B------:R-:W-:Y:S05]  /*0730*/  BSYNC.RECONVERGENT B1 ;  /* 0x0000000000017941 */ /* 0x000fea0003800200 */
.L_x_7:
[----:B------:R-:W-:-:S13]  /*0740*/  ISETP.GE.U32.AND P0, PT, R6, 0x3, PT ;  /* 0x000000030600780c */ /* 0x000fda0003f06070 */
[----:B------:R-:W-:Y:S05]  /*0750*/  @!P0 BRA `(.L_x_6) ;  /* 0x0000000400008947 */ /* 0x000fea0003800000 */
[----:B-----5:R-:W-:-:S05]  /*0760*/  IADD3 R7, P0, PT, -R10, R8, RZ ;  /* 0x000000080a077210 */ /* 0x020fca0007f1e1ff */
[----:B------:R-:W-:-:S08]  /*0770*/  IMAD.X R6, R9, 0x1, ~R11, P0 ;  /* 0x0000000109067824 */ /* 0x000fd000000e0e0b */
.L_x_11:
[----:B0-----:R-:W2:Y:S01]  /*0780*/  LDG.E.64 R18, desc[UR4][R14.64] ;  /* 0x000000040e127981 */ /* 0x001ea2000c1e1b00 */
[----:B------:R-:W-:Y:S02]  /*0790*/  SHF.R.S32.HI R25, RZ, 0x1f, R26 ;  /* 0x0000001fff197819 */ /* 0x000fe4000001141a */
[----:B------:R-:W-:-:S05]  /*07a0*/  IADD3 R27, P0, PT, R26, -R3, RZ ;  /* 0x800000031a1b7210 */ /* 0x000fca0007f1e0ff */
[----:B------:R-:W-:Y:S01]  /*07b0*/  IMAD.X R24, R25, 0x1, ~R2, P0 ;  /* 0x0000000119187824 */ /* 0x000fe200000e0e02 */
[----:B--2---:R-:W-:-:S05]  /*07c0*/  IADD3 R18, P0, PT, R18, R27, RZ ;  /* 0x0000001b12127210 */ /* 0x004fca0007f1e0ff */
[----:B------:R-:W-:Y:S01]  /*07d0*/  IMAD.X R19, R19, 0x1, R24, P0 ;  /* 0x0000000113137824 */ /* 0x000fe200000e0618 */
[----:B------:R-:W-:-:S04]  /*07e0*/  LEA R28, P0, R18, R12, 0x3 ;  /* 0x0000000c121c7211 */ /* 0x000fc800078018ff */
[----:B------:R-:W-:Y:S02]  /*07f0*/  LEA.HI.X R29, R18, R13, R19, 0x3, P0 ;  /* 0x0000000d121d7211 */ /* 0x000fe400000f1c13 */
[----:B------:R-:W2:Y:S04]  /*0800*/  LDG.E.64 R18, desc[UR4][R16.64] ;  /* 0x0000000410127981 */ /* 0x000ea8000c1e1b00 */
[----:B------:R-:W3:Y:S02]  /*0810*/  LDG.E.64 R20, desc[UR4][R28.64] ;  /* 0x000000041c147981 */ /* 0x000ee4000c1e1b00 */
[----:B---3--:R-:W-:-:S05]  /*0820*/  IADD3 R22, P0, PT, R20, R7, RZ ;  /* 0x0000000714167210 */ /* 0x008fca0007f1e0ff */
[----:B------:R-:W-:Y:S01]  /*0830*/  IMAD.X R23, R21, 0x1, R6, P0 ;  /* 0x0000000115177824 */ /* 0x000fe200000e0606 */
[----:B--2---:R-:W-:-:S05]  /*0840*/  IADD3 R18, P0, PT, R18, R26, RZ ;  /* 0x0000001a12127210 */ /* 0x004fca0007f1e0ff */
[----:B------:R-:W-:Y:S01]  /*0850*/  IMAD.X R19, R19, 0x1, R25, P0 ;  /* 0x0000000113137824 */ /* 0x000fe200000e0619 */
[----:B------:R-:W-:-:S04]  /*0860*/  LEA R20, P0, R18, UR8, 0x3 ;  /* 0x0000000812147c11 */ /* 0x000fc8000f8018ff */
[----:B------:R-:W-:-:S05]  /*0870*/  LEA.HI.X R21, R18, UR9, R19, 0x3, P0 ;  /* 0x0000000912157c11 */ /* 0x000fca00080f1c13 */
[----:B------:R0:W-:Y:S04]  /*0880*/  STG.E.64 desc[UR4][R20.64], R22 ;  /* 0x0000001614007986 */ /* 0x0001e8000c101b04 */
[----:B------:R-:W2:Y:S02]  /*0890*/  LDG.E.64 R18, desc[UR4][R14.64] ;  /* 0x000000040e127981 */ /* 0x000ea4000c1e1b00 */
[----:B--2---:R-:W-:-:S05]  /*08a0*/  IADD3 R18, P0, PT, R18, R27, RZ ;  /* 0x0000001b12127210 */ /* 0x004fca0007f1e0ff */
[----:B------:R-:W-:Y:S01]  /*08b0*/  IMAD.X R19, R19, 0x1, R24, P0 ;  /* 0x0000000113137824 */ /* 0x000fe200000e0618 */
[----:B------:R-:W-:-:S04]  /*08c0*/  LEA R28, P0, R18, R12, 0x3 ;  /* 0x0000000c121c7211 */ /* 0x000fc800078018ff */
[----:B------:R-:W-:-:S05]  /*08d0*/  LEA.HI.X R29, R18, R13, R19, 0x3, P0 ;  /* 0x0000000d121d7211 */ /* 0x000fca00000f1c13 */
[----:B------:R-:W2:Y:S04]  /*08e0*/  LDG.E.64 R18, desc[UR4][R28.64+0xb000] ;  /* 0x00b000041c127981 */ /* 0x000ea8000c1e1b00 */
[----:B------:R-:W3:Y:S01]  /*08f0*/  LDG.E.64 R28, desc[UR4][R16.64] ;  /* 0x00000004101c7981 */ /* 0x000ee2000c1e1b00 */
[----:B--2---:R-:W-:-:S05]  /*0900*/  IADD3 R18, P0, PT, R18, R7, RZ ;  /* 0x0000000712127210 */ /* 0x004fca0007f1e0ff */
[----:B------:R-:W-:Y:S01]  /*0910*/  IMAD.X R19, R19, 0x1, R6, P0 ;  /* 0x0000000113137824 */ /* 0x000fe200000e0606 */
[----:B---3--:R-:W-:-:S05]  /*0920*/  IADD3 R28, P0, PT, R28, R26, RZ ;  /* 0x0000001a1c1c7210 */ /* 0x008fca0007f1e0ff */
[----:B0-----:R-:W-:Y:S01]  /*0930*/  IMAD.X R21, R29, 0x1, R25, P0 ;  /* 0x000000011d157824 */ /* 0x001fe200000e0619 */
        /* <DEDUP_REMOVED lines=17> */
[----:B------:R-:W2:Y:S04]  /*0a50*/  LDG.E.64 R20, desc[UR4][R14.64] ;  /* 0x000000040e147981 */ /* 0x000ea8000c1e1b00 */
[----:B------:R-:W3:Y:S01]  /*0a60*/  LDG.E.64 R28, desc[UR4][R16.64] ;  /* 0x00000004101c7981 */ /* 0x000ee2000c1e1b00 */
[----:B--2---:R-:W-:-:S05]  /*0a70*/  IADD3 R27, P0, PT, R20, R27, RZ ;  /* 0x0000001b141b7210 */ /* 0x004fca0007f1e0ff */
[----:B------:R-:W-:Y:S01]  /*0a80*/  IMAD.X R24, R21, 0x1, R24, P0 ;  /* 0x0000000115187824 */ /* 0x000fe200000e0618 */
[----:B------:R-:W-:-:S04]  /*0a90*/  LEA R20, P0, R27, R12, 0x3 ;  /* 0x0000000c1b147211 */ /* 0x000fc800078018ff */
[----:B------:R-:W-:-:S06]  /*0aa0*/  LEA.HI.X R21, R27, R13, R24, 0x3, P0 ;  /* 0x0000000d1b157211 */ /* 0x000fcc00000f1c18 */
[----:B------:R-:W0:Y:S01]  /*0ab0*/  LDG.E.64 R20, desc[UR4][R20.64+0x21000] ;  /* 0x0210000414147981 */ /* 0x000e22000c1e1b00 */
[----:B---3--:R-:W-:-:S05]  /*0ac0*/  IADD3 R27, P0, PT, R28, R26, RZ ;  /* 0x0000001a1c1b7210 */ /* 0x008fca0007f1e0ff */
[----:B------:R-:W-:Y:S01]  /*0ad0*/  IMAD.X R28, R29, 0x1, R25, P0 ;  /* 0x000000011d1c7824 */ /* 0x000fe200000e0619 */
[----:B------:R-:W-:-:S04]  /*0ae0*/  LEA R24, P1, R27, UR8, 0x3 ;  /* 0x000000081b187c11 */ /* 0x000fc8000f8218ff */
[----:B------:R-:W-:Y:S01]  /*0af0*/  LEA.HI.X R25, R27, UR9, R28, 0x3, P1 ;  /* 0x000000091b197c11 */ /* 0x000fe200088f1c1c */
[----:B------:R-:W-:Y:S01]  /*0b00*/  VIADD R26, R26, 0x5800 ;  /* 0x000058001a1a7836 */ /* 0x000fe20000000000 */
[----:B0-----:R-:W-:-:S05]  /*0b10*/  IADD3 R18, P0, PT, R20, R7, RZ ;  /* 0x0000000714127210 */ /* 0x001fca0007f1e0ff */
[----:B------:R-:W-:-:S05]  /*0b20*/  IMAD.X R19, R21, 0x1, R6, P0 ;  /* 0x0000000115137824 */ /* 0x000fca00000e0606 */
[----:B------:R1:W-:Y:S01]  /*0b30*/  STG.E.64 desc[UR4][R24.64+0x21000], R18 ;  /* 0x0210001218007986 */ /* 0x0003e2000c101b04 */
[----:B------:R-:W-:-:S13]  /*0b40*/  ISETP.GT.AND P0, PT, R26, R3, PT ;  /* 0x000000031a00720c */ /* 0x000fda0003f04270 */
[----:B-1----:R-:W-:Y:S05]  /*0b50*/  @!P0 BRA `(.L_x_11) ;  /* 0xfffffffc00088947 */ /* 0x002fea000383ffff */
.L_x_6:
[----:B------:R-:W-:Y:S05]  /*0b60*/  BSYNC.RECONVERGENT B0 ;  /* 0x0000000000007941 */ /* 0x000fea0003800200 */
.L_x_5:
[----:B------:R-:W-:Y:S01]  /*0b70*/  ISETP.GT.U32.AND P0, PT, R5, R0, PT ;  /* 0x000000000500720c */ /* 0x000fe20003f04070 */
[----:B------:R-:W-:Y:S01]  /*0b80*/  BSSY.RECONVERGENT B0, `(.L_x_12) ;  /* 0x0000023000007945 */ /* 0x000fe20003800200 */
[----:B0-----:R-:W-:Y:S02]  /*0b90*/  SHF.R.S32.HI R21, RZ, 0x1f, R0 ;  /* 0x0000001fff157819 */ /* 0x001fe40000011400 */
[----:B------:R-:W-:Y:S02]  /*0ba0*/  ISETP.NE.AND P1, PT, R0, RZ, PT ;  /* 0x000000ff0000720c */ /* 0x000fe40003f25270 */
[----:B------:R-:W-:-:S13]  /*0bb0*/  ISETP.GT.U32.AND.EX P0, PT, R4, R21, PT, P0 ;  /* 0x000000150400720c */ /* 0x000fda0003f04100 */
[----:B------:R-:W-:Y:S05]  /*0bc0*/  @!P0 BRA `(.L_x_13) ;  /* 0x0000000000788947 */ /* 0x000fea0003800000 */
[----:B------:R-:W0:Y:S01]  /*0bd0*/  LDC.64 R6, c[0x0][0x3c8] ;  /* 0x0000f200ff067b82 */ /* 0x000e220000000a00 */
[----:B------:R-:W-:-:S07]  /*0be0*/  IMAD.MOV.U32 R22, RZ, RZ, R0 ;  /* 0x000000ffff167224 */ /* 0x000fce00078e0000 */
.L_x_14:
[----:B------:R-:W-:-:S05]  /*0bf0*/  IADD3 R13, P0, PT, R10, R22, RZ ;  /* 0x000000160a0d7210 */ /* 0x000fca0007f1e0ff */
[----:B-1----:R-:W-:Y:S02]  /*0c00*/  IMAD.X R18, R11, 0x1, R21, P0 ;  /* 0x000000010b127824 */ /* 0x002fe400000e0615 */
[----:B0-----:R-:W-:-:S04]  /*0c10*/  IMAD.WIDE.U32 R12, R13, 0x14, R6 ;  /* 0x000000140d0c7825 */ /* 0x001fc800078e0006 */
[----:B------:R-:W-:-:S04]  /*0c20*/  IMAD R19, R18, 0x14, RZ ;  /* 0x0000001412137824 */ /* 0x000fc800078e02ff */
[----:B------:R-:W-:-:S05]  /*0c30*/  IMAD.IADD R13, R13, 0x1, R19 ;  /* 0x000000010d0d7824 */ /* 0x000fca00078e0213 */
[----:B------:R-:W2:Y:S04]  /*0c40*/  LDG.E R23, desc[UR4][R12.64] ;  /* 0x000000040c177981 */ /* 0x000ea8000c1e1900 */
[----:B------:R-:W3:Y:S04]  /*0c50*/  LDG.E R29, desc[UR4][R12.64+0x4] ;  /* 0x000004040c1d7981 */ /* 0x000ee8000c1e1900 */
[----:B------:R-:W4:Y:S04]  /*0c60*/  LDG.E R27, desc[UR4][R12.64+0x8] ;  /* 0x000008040c1b7981 */ /* 0x000f28000c1e1900 */
[----:B------:R-:W4:Y:S04]  /*0c70*/  LDG.E R25, desc[UR4][R12.64+0xc] ;  /* 0x00000c040c197981 */ /* 0x000f28000c1e1900 */
[----:B------:R-:W4:Y:S01]  /*0c80*/  LDG.E R20, desc[UR4][R12.64+0x10] ;  /* 0x000010040c147981 */ /* 0x000f22000c1e1900 */
[----:B-----5:R-:W-:Y:S01]  /*0c90*/  IADD3 R22, P0, PT, R8, R22, RZ ;  /* 0x0000001608167210 */ /* 0x020fe20007f1e0ff */
[----:B------:R-:W-:-:S02]  /*0ca0*/  IMAD.U32 R18, RZ, RZ, UR6 ;  /* 0x00000006ff127e24 */ /* 0x000fc4000f8e00ff */
[----:B------:R-:W-:Y:S02]  /*0cb0*/  IMAD.U32 R19, RZ, RZ, UR7 ;  /* 0x00000007ff137e24 */ /* 0x000fe4000f8e00ff */
[----:B------:R-:W-:Y:S02]  /*0cc0*/  IMAD.X R21, R9, 0x1, R21, P0 ;  /* 0x0000000109157824 */ /* 0x000fe400000e0615 */
[----:B------:R-:W-:-:S04]  /*0cd0*/  IMAD.WIDE.U32 R18, R22, 0x14, R18 ;  /* 0x0000001416127825 */ /* 0x000fc800078e0012 */
[----:B------:R-:W-:Y:S02]  /*0ce0*/  IMAD R21, R21, 0x14, RZ ;  /* 0x0000001415157824 */ /* 0x000fe400078e02ff */
[----:B------:R-:W-:Y:S02]  /*0cf0*/  VIADD R22, R0, 0x1600 ;  /* 0x0000160000167836 */ /* 0x000fe40000000000 */
[----:B------:R-:W-:Y:S02]  /*0d00*/  IMAD.IADD R19, R19, 0x1, R21 ;  /* 0x0000000113137824 */ /* 0x000fe400078e0215 */
[--C-:B------:R-:W-:Y:S01]  /*0d10*/  IMAD.MOV.U32 R0, RZ, RZ, R22.reuse ;  /* 0x000000ffff007224 */ /* 0x100fe200078e0016 */
[----:B------:R-:W-:Y:S02]  /*0d20*/  ISETP.GT.U32.AND P0, PT, R5, R22, PT ;  /* 0x000000160500720c */ /* 0x000fe40003f04070 */
[----:B------:R-:W-:-:S04]  /*0d30*/  SHF.R.S32.HI R21, RZ, 0x1f, R22 ;  /* 0x0000001fff157819 */ /* 0x000fc80000011416 */
[----:B------:R-:W-:Y:S01]  /*0d40*/  ISETP.GT.U32.AND.EX P0, PT, R4, R21, PT, P0 ;  /* 0x000000150400720c */ /* 0x000fe20003f04100 */
[----:B--2---:R1:W-:Y:S04]  /*0d50*/  STG.E desc[UR4][R18.64], R23 ;  /* 0x0000001712007986 */ /* 0x0043e8000c101904 */
[----:B---3--:R1:W-:Y:S04]  /*0d60*/  STG.E desc[UR4][R18.64+0x4], R29 ;  /* 0x0000041d12007986 */ /* 0x0083e8000c101904 */
[----:B----4-:R1:W-:Y:S04]  /*0d70*/  STG.E desc[UR4][R18.64+0x8], R27 ;  /* 0x0000081b12007986 */ /* 0x0103e8000c101904 */
[----:B------:R1:W-:Y:S04]  /*0d80*/  STG.E desc[UR4][R18.64+0xc], R25 ;  /* 0x00000c1912007986 */ /* 0x0003e8000c101904 */
[----:B------:R1:W-:Y:S01]  /*0d90*/  STG.E desc[UR4][R18.64+0x10], R20 ;  /* 0x0000101412007986 */ /* 0x0003e2000c101904 */
[----:B------:R-:W-:Y:S05]  /*0da0*/  @P0 BRA `(.L_x_14) ;  /* 0xfffffffc00900947 */ /* 0x000fea000383ffff */
.L_x_13:
[----:B------:R-:W-:Y:S05]  /*0db0*/  BSYNC.RECONVERGENT B0 ;  /* 0x0000000000007941 */ /* 0x000fea0003800200 */
.L_x_12:
[----:B------:R-:W-:Y:S05]  /*0dc0*/  @P1 EXIT ;  /* 0x000000000000194d */ /* 0x000fea0003800000 */
[----:B------:R-:W2:Y:S02]  /*0dd0*/  LDG.E.64 R4, desc[UR4][R16.64] ;  /* 0x0000000410047981 */ /* 0x000ea4000c1e1b00 */
[----:B--2---:R-:W-:-:S05]  /*0de0*/  IADD3 R6, P0, PT, R4, R3, RZ ;  /* 0x0000000304067210 */ /* 0x004fca0007f1e0ff */
[----:B------:R-:W-:-:S05]  /*0df0*/  IMAD.X R7, R5, 0x1, R2, P0 ;  /* 0x0000000105077824 */ /* 0x000fca00000e0602 */
[----:B------:R0:W-:Y:S04]  /*0e00*/  STG.E.64 desc[UR4][R16.64], R6 ;  /* 0x0000000610007986 */ /* 0x0001e8000c101b04 */
[----:B------:R-:W2:Y:S02]  /*0e10*/  LDG.E.64 R4, desc[UR4][R14.64] ;  /* 0x000000040e047981 */ /* 0x000ea4000c1e1b00 */
[----:B--2---:R-:W-:-:S05]  /*0e20*/  IADD3 R4, P0, PT, R4, -R3, RZ ;  /* 0x8000000304047210 */ /* 0x004fca0007f1e0ff */
[----:B------:R-:W-:-:S05]  /*0e30*/  IMAD.X R5, R5, 0x1, ~R2, P0 ;  /* 0x0000000105057824 */ /* 0x000fca00000e0e02 */
[----:B------:R0:W-:Y:S01]  /*0e40*/  STG.E.64 desc[UR4][R14.64], R4 ;  /* 0x000000040e007986 */ /* 0x0001e2000c101b04 */
[----:B------:R-:W-:Y:S05]  /*0e50*/  BRA `(.L_x_15) ;  /* 0x0000000000087947 */ /* 0x000fea0003800000 */
.L_x_4:
[----:B------:R-:W-:-:S13]  /*0e60*/  ISETP.NE.AND P0, PT, R0, RZ, PT ;  /* 0x000000ff0000720c */ /* 0x000fda0003f05270 */
[----:B------:R-:W-:Y:S05]  /*0e70*/  @P0 EXIT ;  /* 0x000000000000094d */ /* 0x000fea0003800000 */
.L_x_15:
[----:B0-----:R-:W0:Y:S02]  /*0e80*/  LDC.64 R4, c[0x0][0x380] ;  /* 0x0000e000ff047b82 */ /* 0x001e240000000a00 */
[----:B0-----:R-:W2:Y:S02]  /*0e90*/  LDG.E.64 R2, desc[UR4][R4.64] ;  /* 0x0000000404027981 */ /* 0x001ea4000c1e1b00 */
[----:B--2---:R-:W-:-:S05]  /*0ea0*/  IADD3 R2, P0, PT, R2, 0x1, RZ ;  /* 0x0000000102027810 */ /* 0x004fca0007f1e0ff */
[----:B------:R-:W-:-:S05]  /*0eb0*/  IMAD.X R3, RZ, RZ, R3, P0 ;  /* 0x000000ffff037224 */ /* 0x000fca00000e0603 */
[----:B------:R-:W-:Y:S01]  /*0ec0*/  STG.E.64 desc[UR4][R4.64], R2 ;  /* 0x0000000204007986 */ /* 0x000fe2000c101b04 */
[----:B------:R-:W-:Y:S05]  /*0ed0*/  EXIT ;  /* 0x000000000000794d */ /* 0x000fea0003800000 */
.L_x_16:
[----:B------:R-:W-:-:S00]  /*0ee0*/  BRA `(.L_x_16) ;  /* 0xfffffffc00fc7947 */ /* 0x000fc0000383ffff */
[----:B------:R-:W-:-:S00]  /*0ef0*/  NOP ;  /* 0x0000000000007918 */ /* 0x000fc00000000000 */
        /* <DEDUP_REMOVED lines=8> */
.L_x_321:


//--------------------- .text._Z16transfer_buffers8GPU_Data11GPU_Cliques --------------------------
	.section	.text._Z16transfer_buffers8GPU_Data11GPU_Cliques,"ax",@progbits
	.align	128
        .global         _Z16transfer_buffers8GPU_Data11GPU_Cliques
        .type           _Z16transfer_buffers8GPU_Data11GPU_Cliques,@function
        .size           _Z16transfer_buffers8GPU_Data11GPU_Cliques,(.L_x_322 - _Z16transfer_buffers8GPU_Data11GPU_Cliques)
        .other          _Z16transfer_buffers8GPU_Data11GPU_Cliques,@"STO_CUDA_ENTRY STV_DEFAULT"
_Z16transfer_buffers8GPU_Data11GPU_Cliques:
.text._Z16transfer_buffers8GPU_Data11GPU_Cliques:
[----:B------:R-:W-:Y:S01]  /*0000*/  LDC R1, c[0x0][0x37c] ;  /* 0x0000df00ff017b82 */ /* 0x000fe20000000800 */
[----:B------:R-:W0:Y:S07]  /*0010*/  S2R R3, SR_TID.X ;  /* 0x0000000000037919 */ /* 0x000e2e0000002100 */
[----:B------:R-:W1:Y:S01]  /*0020*/  LDC.64 R4, c[0x0][0x3b8] ;  /* 0x0000ee00ff047b82 */ /* 0x000e620000000a00 */
[----:B------:R-:W1:Y:S01]  /*0030*/  LDCU.64 UR12, c[0x0][0x358] ;  /* 0x00006b00ff0c77ac */ /* 0x000e620008000a00 */
[----:B------:R-:W2:Y:S06]  /*0040*/  LDCU.64 UR6, c[0x0][0x3c0] ;  /* 0x00007800ff0677ac */ /* 0x000eac0008000a00 */
[----:B------:R-:W0:Y:S01]  /*0050*/  S2UR UR4, SR_CTAID.X ;  /* 0x00000000000479c3 */ /* 0x000e220000002500 */
[----:B------:R-:W3:Y:S01]  /*0060*/  LDCU.64 UR20, c[0x0][0x3d8] ;  /* 0x00007b00ff1477ac */ /* 0x000ee20008000a00 */
[----:B------:R-:W4:Y:S06]  /*0070*/  LDCU.64 UR22, c[0x0][0x440] ;  /* 0x00008800ff1677ac */ /* 0x000f2c0008000a00 */
[----:B------:R-:W0:Y:S08]  /*0080*/  LDC R0, c[0x0][0x360] ;  /* 0x0000d800ff007b82 */ /* 0x000e300000000800 */
[----:B------:R-:W2:Y:S01]  /*0090*/  LDC.64 R8, c[0x0][0x420] ;  /* 0x00010800ff087b82 */ /* 0x000ea20000000a00 */
[----:B-1----:R-:W3:Y:S07]  /*00a0*/  LDG.E.64 R4, desc[UR12][R4.64] ;  /* 0x0000000c04047981 */ /* 0x002eee000c1e1b00 */
[----:B------:R-:W1:Y:S01]  /*00b0*/  LDC.64 R14, c[0x0][0x438] ;  /* 0x00010e00ff0e7b82 */ /* 0x000e620000000a00 */
[----:B0-----:R-:W-:-:S07]  /*00c0*/  IMAD R0, R0, UR4, R3 ;  /* 0x0000000400007c24 */ /* 0x001fce000f8e0203 */
[----:B------:R-:W0:Y:S01]  /*00d0*/  LDC.64 R10, c[0x0][0x380] ;  /* 0x0000e000ff0a7b82 */ /* 0x000e220000000a00 */
[----:B------:R-:W4:Y:S01]  /*00e0*/  LDCU.64 UR4, c[0x0][0x428] ;  /* 0x00008500ff0477ac */ /* 0x000f220008000a00 */
[----:B------:R-:W-:Y:S01]  /*00f0*/  SHF.R.S32.HI R3, RZ, 0x1f, R0 ;  /* 0x0000001fff037819 */ /* 0x000fe20000011400 */
[----:B--2---:R2:W4:Y:S03]  /*0100*/  LDG.E.64 R22, desc[UR12][R8.64] ;  /* 0x0000000c08167981 */ /* 0x004526000c1e1b00 */
[----:B------:R-:W-:Y:S02]  /*0110*/  LEA.HI R6, R3, R0, RZ, 0x5 ;  /* 0x0000000003067211 */ /* 0x000fe400078f28ff */
[----:B------:R-:W0:Y:S02]  /*0120*/  LDC.64 R16, c[0x0][0x3d0] ;  /* 0x0000f400ff107b82 */ /* 0x000e240000000a00 */
[----:B------:R-:W-:-:S05]  /*0130*/  SHF.R.S32.HI R19, RZ, 0x5, R6 ;  /* 0x00000005ff137819 */ /* 0x000fca0000011406 */
[C---:B-1----:R-:W-:Y:S01]  /*0140*/  IMAD.WIDE R20, R19.reuse, 0x8, R14 ;  /* 0x0000000813147825 */ /* 0x042fe200078e020e */
[----:B--2---:R-:W1:Y:S04]  /*0150*/  LDC.64 R8, c[0x0][0x3d8] ;  /* 0x0000f600ff087b82 */ /* 0x004e680000000a00 */
[----:B------:R-:W2:Y:S04]  /*0160*/  LDG.E R3, desc[UR12][R20.64] ;  /* 0x0000000c14037981 */ /* 0x000ea8000c1e1900 */
[----:B0-----:R-:W2:Y:S01]  /*0170*/  LDG.E R18, desc[UR12][R10.64] ;  /* 0x0000000c0a127981 */ /* 0x001ea2000c1e1900 */
[----:B------:R-:W-:-:S05]  /*0180*/  IMAD.WIDE R12, R19, 0x8, R16 ;  /* 0x00000008130c7825 */ /* 0x000fca00078e0210 */
[----:B------:R0:W2:Y:S01]  /*0190*/  LDG.E R2, desc[UR12][R12.64] ;  /* 0x0000000c0c027981 */ /* 0x0000a2000c1e1900 */
[----:B---3--:R-:W-:Y:S02]  /*01a0*/  R2UR UR16, R4 ;  /* 0x00000000041072ca */ /* 0x008fe400000e0000 */
[----:B------:R-:W-:Y:S02]  /*01b0*/  R2UR UR17, R5 ;  /* 0x00000000051172ca */ /* 0x000fe400000e0000 */
[----:B------:R-:W3:Y:S09]  /*01c0*/  LDC.64 R4, c[0x0][0x440] ;  /* 0x00011000ff047b82 */ /* 0x000ef20000000a00 */
[----:B------:R-:W-:Y:S01]  /*01d0*/  ULEA UR6, UP0, UR16, UR6, 0x3 ;  /* 0x0000000610067291 */ /* 0x000fe2000f8018ff */
[----:B----4-:R-:W-:-:S02]  /*01e0*/  R2UR UR14, R22 ;  /* 0x00000000160e72ca */ /* 0x010fc400000e0000 */
[----:B------:R-:W-:Y:S01]  /*01f0*/  R2UR UR15, R23 ;  /* 0x00000000170f72ca */ /* 0x000fe200000e0000 */
[----:B------:R-:W-:-:S10]  /*0200*/  ULEA.HI.X UR7, UR16, UR7, UR17, 0x3, UP0 ;  /* 0x0000000710077291 */ /* 0x000fd400080f1c11 */
[----:B------:R-:W-:-:S04]  /*0210*/  ULEA UR4, UP0, UR14, UR4, 0x3 ;  /* 0x000000040e047291 */ /* 0x000fc8000f8018ff */
[----:B------:R-:W-:Y:S01]  /*0220*/  ULEA.HI.X UR5, UR14, UR5, UR15, 0x3, UP0 ;  /* 0x000000050e057291 */ /* 0x000fe200080f1c0f */
[----:B--2---:R-:W-:Y:S02]  /*0230*/  IMAD R21, R19, 0x1f4, R3 ;  /* 0x000001f413157824 */ /* 0x004fe400078e0203 */
[----:B0-----:R-:W-:Y:S02]  /*0240*/  IMAD.U32 R12, RZ, RZ, UR6 ;  /* 0x00000006ff0c7e24 */ /* 0x001fe4000f8e00ff */
[----:B------:R-:W-:Y:S02]  /*0250*/  IMAD.U32 R10, RZ, RZ, UR4 ;  /* 0x00000004ff0a7e24 */ /* 0x000fe4000f8e00ff */
[----:B------:R-:W-:Y:S02]  /*0260*/  IMAD.U32 R13, RZ, RZ, UR7 ;  /* 0x00000007ff0d7e24 */ /* 0x000fe4000f8e00ff */
[----:B------:R-:W-:Y:S02]  /*0270*/  IMAD.U32 R11, RZ, RZ, UR5 ;  /* 0x00000005ff0b7e24 */ /* 0x000fe4000f8e00ff */
[----:B---3--:R-:W-:-:S02]  /*0280*/  IMAD.WIDE R20, R21, 0x8, R4 ;  /* 0x0000000815147825 */ /* 0x008fc400078e0204 */
[----:B------:R-:W5:Y:S04]  /*0290*/  LDG.E.64 R12, desc[UR12][R12.64] ;  /* 0x0000000c0c0c7981 */ /* 0x000f68000c1e1b00 */
[----:B------:R-:W5:Y:S04]  /*02a0*/  LDG.E R5, desc[UR12][R20.64] ;  /* 0x0000000c14057981 */ /* 0x000f68000c1e1900 */
[----:B------:R-:W5:Y:S01]  /*02b0*/  LDG.E.64 R10, desc[UR12][R10.64] ;  /* 0x0000000c0a0a7981 */ /* 0x000f62000c1e1b00 */
[----:B------:R-:W-:Y:S01]  /*02c0*/  R2UR UR4, R18 ;  /* 0x00000000120472ca */ /* 0x000fe200000e0000 */
[----:B------:R-:W-:-:S04]  /*02d0*/  IMAD R7, R19, 0x1f4, R2 ;  /* 0x000001f413077824 */ /* 0x000fc800078e0202 */
[----:B-1----:R-:W-:Y:S01]  /*02e0*/  IMAD.WIDE R8, R7, 0x8, R8 ;  /* 0x0000000807087825 */ /* 0x002fe200078e0208 */
[----:B------:R-:W-:Y:S01]  /*02f0*/  LOP3.LUT R7, R6, 0xffffffe0, RZ, 0xc0, !PT ;  /* 0xffffffe006077812 */ /* 0x000fe200078ec0ff */
[----:B------:R-:W-:Y:S01]  /*0300*/  BSSY.RECONVERGENT B1, `(.L_x_17) ;  /* 0x00001e3000017945 */ /* 0x000fe20003800200 */
[----:B------:R-:W-:Y:S01]  /*0310*/  CS2R R32, SRZ ;  /* 0x0000000000207805 */ /* 0x000fe2000001ff00 */
[----:B------:R-:W-:Y:S01]  /*0320*/  IMAD.MOV.U32 R31, RZ, RZ, RZ ;  /* 0x000000ffff1f7224 */ /* 0x000fe200078e00ff */
[----:B------:R0:W5:Y:S03]  /*0330*/  LDG.E R4, desc[UR12][R8.64] ;  /* 0x0000000c08047981 */ /* 0x000166000c1e1900 */
[----:B------:R-:W-:Y:S01]  /*0340*/  ULOP3.LUT UR4, UR4, 0x1, URZ, 0xc0, !UPT ;  /* 0x0000000104047892 */ /* 0x000fe2000f8ec0ff */
[----:B------:R-:W-:-:S03]  /*0350*/  IMAD.IADD R6, R0, 0x1, -R7 ;  /* 0x0000000100067824 */ /* 0x000fc600078e0a07 */
[----:B------:R-:W-:Y:S02]  /*0360*/  UISETP.NE.U32.AND UP0, UPT, UR4, 0x1, UPT ;  /* 0x000000010400788c */ /* 0x000fe4000bf05070 */
[----:B------:R-:W-:Y:S02]  /*0370*/  ISETP.NE.AND P0, PT, R6, RZ, PT ;  /* 0x000000ff0600720c */ /* 0x000fe40003f05270 */
[----:B------:R-:W-:Y:S01]  /*0380*/  UISETP.NE.U32.AND.EX UP0, UPT, URZ, URZ, UPT, UP0 ;  /* 0x000000ffff00728c */ /* 0x000fe2000bf05100 */
[----:B0-----:R-:W-:Y:S02]  /*0390*/  IMAD.MOV.U32 R9, RZ, RZ, RZ ;  /* 0x000000ffff097224 */ /* 0x001fe400078e00ff */
[----:B------:R-:W-:Y:S02]  /*03a0*/  IMAD.MOV.U32 R34, RZ, RZ, 0x1 ;  /* 0x00000001ff227424 */ /* 0x000fe400078e00ff */
[----:B------:R-:W-:-:S06]  /*03b0*/  IMAD.MOV.U32 R8, RZ, RZ, 0x1 ;  /* 0x00000001ff087424 */ /* 0x000fcc00078e00ff */
[----:B------:R-:W0:Y:S01]  /*03c0*/  @!UP0 LDCU.64 UR6, c[0x0][0x3a0] ;  /* 0x00007400ff0687ac */ /* 0x000e220008000a00 */
[----:B------:R-:W1:Y:S01]  /*03d0*/  @!UP0 LDCU.64 UR8, c[0x0][0x3a8] ;  /* 0x00007500ff0887ac */ /* 0x000e620008000a00 */
[----:B------:R-:W2:Y:S01]  /*03e0*/  @!UP0 LDCU.64 UR18, c[0x0][0x3b0] ;  /* 0x00007600ff1287ac */ /* 0x000ea20008000a00 */
[----:B0-----:R-:W0:Y:S01]  /*03f0*/  @UP0 LDCU.64 UR6, c[0x0][0x388] ;  /* 0x00007100ff0607ac */ /* 0x001e220008000a00 */
[----:B-1----:R-:W1:Y:S01]  /*0400*/  @UP0 LDCU.64 UR8, c[0x0][0x390] ;  /* 0x00007200ff0807ac */ /* 0x002e620008000a00 */
[----:B--2---:R-:W2:Y:S01]  /*0410*/  @UP0 LDCU.64 UR18, c[0x0][0x398] ;  /* 0x00007300ff1207ac */ /* 0x004ea20008000a00 */
[----:B------:R-:W-:Y:S05]  /*0420*/  @P0 BRA `(.L_x_18) ;  /* 0x0000001c00400947 */ /* 0x000fea0003800000 */
[----:B------:R-:W-:Y:S01]  /*0430*/  ISETP.GE.AND P0, PT, R0, 0x20, PT ;  /* 0x000000200000780c */ /* 0x000fe20003f06270 */
[----:B------:R-:W-:Y:S01]  /*0440*/  BSSY.RECONVERGENT B0, `(.L_x_19) ;  /* 0x000013b000007945 */ /* 0x000fe20003800200 */
[----:B------:R-:W-:Y:S02]  /*0450*/  IMAD.MOV.U32 R31, RZ, RZ, RZ ;  /* 0x000000ffff1f7224 */ /* 0x000fe400078e00ff */
[----:B------:R-:W-:Y:S02]  /*0460*/  IMAD.MOV.U32 R9, RZ, RZ, RZ ;  /* 0x000000ffff097224 */ /* 0x000fe400078e00ff */
[----:B------:R-:W-:-:S07]  /*0470*/  IMAD.MOV.U32 R34, RZ, RZ, 0x1 ;  /* 0x00000001ff227424 */ /* 0x000fce00078e00ff */
[----:B------:R-:W-:Y:S05]  /*0480*/  @!P0 BRA `(.L_x_20) ;  /* 0x0000001000d88947 */ /* 0x000fea0003800000 */
[----:B------:R-:W-:Y:S01]  /*0490*/  VIADD R7, R19, 0xffffffff ;  /* 0xffffffff13077836 */ /* 0x000fe20000000000 */
[----:B------:R-:W-:Y:S01]  /*04a0*/  BSSY.RECONVERGENT B2, `(.L_x_21) ;  /* 0x0000097000027945 */ /* 0x000fe20003800200 */
[----:B------:R-:W-:Y:S01]  /*04b0*/  IMAD.MOV.U32 R8, RZ, RZ, 0x1 ;  /* 0x00000001ff087424 */ /* 0x000fe200078e00ff */
[----:B------:R-:W-:Y:S01]  /*04c0*/  CS2R R32, SRZ ;  /* 0x0000000000207805 */ /* 0x000fe2000001ff00 */
[----:B------:R-:W-:Y:S01]  /*04d0*/  IMAD.MOV.U32 R31, RZ, RZ, RZ ;  /* 0x000000ffff1f7224 */ /* 0x000fe200078e00ff */
[----:B------:R-:W-:Y:S01]  /*04e0*/  ISETP.GE.U32.AND P0, PT, R7, 0x7, PT ;  /* 0x000000070700780c */ /* 0x000fe20003f06070 */
[----:B------:R-:W-:Y:S02]  /*04f0*/  IMAD.MOV.U32 R7, RZ, RZ, RZ ;  /* 0x000000ffff077224 */ /* 0x000fe400078e00ff */
[----:B------:R-:W-:Y:S02]  /*0500*/  IMAD.MOV.U32 R9, RZ, RZ, RZ ;  /* 0x000000ffff097224 */ /* 0x000fe400078e00ff */
[----:B------:R-:W-:-:S08]  /*0510*/  IMAD.MOV.U32 R34, RZ, RZ, 0x1 ;  /* 0x00000001ff227424 */ /* 0x000fd000078e00ff */
[----:B------:R-:W-:Y:S05]  /*0520*/  @!P0 BRA `(.L_x_22) ;  /* 0x0000000800388947 */ /* 0x000fea0003800000 */
[----:B------:R-:W-:Y:S01]  /*0530*/  LOP3.LUT R7, R19, 0x3fffff8, RZ, 0xc0, !PT ;  /* 0x03fffff813077812 */ /* 0x000fe200078ec0ff */
[----:B------:R-:W-:Y:S01]  /*0540*/  IMAD.MOV.U32 R8, RZ, RZ, 0x1 ;  /* 0x00000001ff087424 */ /* 0x000fe200078e00ff */
[----:B------:R-:W-:Y:S01]  /*0550*/  CS2R R32, SRZ ;  /* 0x0000000000207805 */ /* 0x000fe2000001ff00 */
[----:B------:R-:W-:-:S07]  /*0560*/  IMAD.MOV.U32 R36, RZ, RZ, RZ ;  /* 0x000000ffff247224 */ /* 0x000fce00078e00ff */
.L_x_23:
[----:B------:R-:W-:-:S04]  /*0570*/  IMAD.WIDE.U32 R22, R36, 0x8, R16 ;  /* 0x0000000824167825 */ /* 0x000fc800078e0010 */
[C---:B------:R-:W-:Y:S02]  /*0580*/  IMAD.WIDE.U32 R18, R36.reuse, 0x8, R16 ;  /* 0x0000000824127825 */ /* 0x040fe400078e0010 */
[----:B------:R-:W3:Y:S04]  /*0590*/  LDG.E.64 R22, desc[UR12][R22.64] ;  /* 0x0000000c16167981 */ /* 0x000ee8000c1e1b00 */
[----:B------:R-:W4:Y:S01]  /*05a0*/  LDG.E.64 R20, desc[UR12][R18.64+0x8] ;  /* 0x0000080c12147981 */ /* 0x000f22000c1e1b00 */
[----:B------:R-:W-:-:S04]  /*05b0*/  IMAD R35, R36, 0x1f4, RZ ;  /* 0x000001f424237824 */ /* 0x000fc800078e02ff */
[----:B------:R-:W-:Y:S01]  /*05c0*/  VIADD R30, R35, 0x1f4 ;  /* 0x000001f4231e7836 */ /* 0x000fe20000000000 */
[----:B---3--:R-:W-:-:S04]  /*05d0*/  IADD3 R25, P0, PT, R22, R35, RZ ;  /* 0x0000002316197210 */ /* 0x008fc80007f1e0ff */
[C---:B----4-:R-:W-:Y:S02]  /*05e0*/  IADD3 R26, P1, PT, R20.reuse, R30, RZ ;  /* 0x0000001e141a7210 */ /* 0x050fe40007f3e0ff */
[----:B------:R-:W-:Y:S01]  /*05f0*/  IADD3 R8, PT, PT, R20, R8, R22 ;  /* 0x0000000814087210 */ /* 0x000fe20007ffe016 */
[----:B------:R-:W-:Y:S01]  /*0600*/  IMAD.X R20, RZ, RZ, R23, P0 ;  /* 0x000000ffff147224 */ /* 0x000fe200000e0617 */
[C---:B------:R-:W-:Y:S01]  /*0610*/  LEA R28, P0, R25.reuse, UR20, 0x3 ;  /* 0x00000014191c7c11 */ /* 0x040fe2000f8018ff */
[----:B------:R-:W-:Y:S01]  /*0620*/  IMAD.X R21, RZ, RZ, R21, P1 ;  /* 0x000000ffff157224 */ /* 0x000fe200008e0615 */
[C---:B------:R-:W-:Y:S02]  /*0630*/  LEA R24, P1, R26.reuse, UR20, 0x3 ;  /* 0x000000141a187c11 */ /* 0x040fe4000f8218ff */
[----:B------:R-:W-:Y:S02]  /*0640*/  LEA.HI.X R29, R25, UR21, R20, 0x3, P0 ;  /* 0x00000015191d7c11 */ /* 0x000fe400080f1c14 */
[----:B------:R-:W-:Y:S01]  /*0650*/  LEA.HI.X R25, R26, UR21, R21, 0x3, P1 ;  /* 0x000000151a197c11 */ /* 0x000fe200088f1c15 */
[----:B------:R-:W-:-:S03]  /*0660*/  IMAD.WIDE.U32 R26, R36, 0x8, R14 ;  /* 0x00000008241a7825 */ /* 0x000fc600078e000e */
[----:B------:R-:W3:Y:S04]  /*0670*/  LDG.E.64 R28, desc[UR12][R28.64] ;  /* 0x0000000c1c1c7981 */ /* 0x000ee8000c1e1b00 */
[----:B------:R-:W3:Y:S01]  /*0680*/  LDG.E.64 R24, desc[UR12][R24.64] ;  /* 0x0000000c18187981 */ /* 0x000ee2000c1e1b00 */
[----:B------:R-:W-:-:S03]  /*0690*/  IMAD.WIDE.U32 R20, R36, 0x8, R14 ;  /* 0x0000000824147825 */ /* 0x000fc600078e000e */
[----:B------:R-:W4:Y:S04]  /*06a0*/  LDG.E.64 R26, desc[UR12][R26.64] ;  /* 0x0000000c1a1a7981 */ /* 0x000f28000c1e1b00 */
[----:B------:R-:W2:Y:S01]  /*06b0*/  LDG.E.64 R22, desc[UR12][R20.64+0x8] ;  /* 0x0000080c14167981 */ /* 0x000ea2000c1e1b00 */
[----:B---3--:R-:W-:-:S04]  /*06c0*/  IADD3 R33, P0, P1, R24, R28, R33 ;  /* 0x0000001c18217210 */ /* 0x008fc8000791e021 */
[----:B------:R-:W-:Y:S02]  /*06d0*/  IADD3.X R24, PT, PT, R25, R29, R32, P0, P1 ;  /* 0x0000001d19187210 */ /* 0x000fe400007e2420 */
[----:B----4-:R-:W-:Y:S02]  /*06e0*/  IADD3 R28, P0, PT, R35, R26, RZ ;  /* 0x0000001a231c7210 */ /* 0x010fe40007f1e0ff */
[----:B--2---:R-:W-:-:S03]  /*06f0*/  IADD3 R34, PT, PT, R22, R34, R26 ;  /* 0x0000002216227210 */ /* 0x004fc60007ffe01a */
[----:B------:R-:W-:Y:S01]  /*0700*/  IMAD.X R25, RZ, RZ, R27, P0 ;  /* 0x000000ffff197224 */ /* 0x000fe200000e061b */
[----:B------:R-:W-:-:S04]  /*0710*/  IADD3 R30, P0, PT, R30, R22, RZ ;  /* 0x000000161e1e7210 */ /* 0x000fc80007f1e0ff */
[----:B------:R-:W-:Y:S01]  /*0720*/  LEA R22, P1, R30, UR22, 0x3 ;  /* 0x000000161e167c11 */ /* 0x000fe2000f8218ff */
[----:B------:R-:W-:Y:S01]  /*0730*/  IMAD.X R23, RZ, RZ, R23, P0 ;  /* 0x000000ffff177224 */ /* 0x000fe200000e0617 */
[----:B------:R-:W-:-:S04]  /*0740*/  LEA R26, P0, R28, UR22, 0x3 ;  /* 0x000000161c1a7c11 */ /* 0x000fc8000f8018ff */
[----:B------:R-:W-:Y:S02]  /*0750*/  LEA.HI.X R27, R28, UR23, R25, 0x3, P0 ;  /* 0x000000171c1b7c11 */ /* 0x000fe400080f1c19 */
[----:B------:R-:W-:-:S04]  /*0760*/  LEA.HI.X R23, R30, UR23, R23, 0x3, P1 ;  /* 0x000000171e177c11 */ /* 0x000fc800088f1c17 */
[----:B------:R-:W2:Y:S04]  /*0770*/  LDG.E.64 R26, desc[UR12][R26.64] ;  /* 0x0000000c1a1a7981 */ /* 0x000ea8000c1e1b00 */
[----:B------:R-:W2:Y:S02]  /*0780*/  LDG.E.64 R22, desc[UR12][R22.64] ;  /* 0x0000000c16167981 */ /* 0x000ea4000c1e1b00 */
[----:B--2---:R-:W-:-:S04]  /*0790*/  IADD3 R31, P0, P1, R22, R26, R31 ;  /* 0x0000001a161f7210 */ /* 0x004fc8000791e01f */
[----:B------:R-:W-:Y:S02]  /*07a0*/  IADD3.X R25, PT, PT, R23, R27, R9, P0, P1 ;  /* 0x0000001b17197210 */ /* 0x000fe400007e2409 */
[----:B------:R-:W2:Y:S04]  /*07b0*/  LDG.E.64 R26, desc[UR12][R18.64+0x10] ;  /* 0x0000100c121a7981 */ /* 0x000ea8000c1e1b00 */
[----:B------:R-:W3:Y:S01]  /*07c0*/  LDG.E.64 R22, desc[UR12][R18.64+0x18] ;  /* 0x0000180c12167981 */ /* 0x000ee2000c1e1b00 */
[C---:B------:R-:W-:Y:S02]  /*07d0*/  VIADD R9, R35.reuse, 0x3e8 ;  /* 0x000003e823097836 */ /* 0x040fe40000000000 */
[----:B------:R-:W-:-:S03]  /*07e0*/  VIADD R32, R35, 0x5dc ;  /* 0x000005dc23207836 */ /* 0x000fc60000000000 */
[----:B--2---:R-:W-:Y:S02]  /*07f0*/  IADD3 R9, P0, PT, R26, R9, RZ ;  /* 0x000000091a097210 */ /* 0x004fe40007f1e0ff */
[----:B---3--:R-:W-:-:S03]  /*0800*/  IADD3 R30, PT, PT, R22, R8, R26 ;  /* 0x00000008161e7210 */ /* 0x008fc60007ffe01a */
[----:B------:R-:W-:Y:S01]  /*0810*/  IMAD.X R8, RZ, RZ, R27, P0 ;  /* 0x000000ffff087224 */ /* 0x000fe200000e061b */
[C---:B------:R-:W-:Y:S01]  /*0820*/  LEA R28, P0, R9.reuse, UR20, 0x3 ;  /* 0x00000014091c7c11 */ /* 0x040fe2000f8018ff */
[----:B------:R-:W2:Y:S03]  /*0830*/  LDG.E.64 R26, desc[UR12][R20.64+0x10] ;  /* 0x0000100c141a7981 */ /* 0x000ea6000c1e1b00 */
[----:B------:R-:W-:Y:S02]  /*0840*/  LEA.HI.X R29, R9, UR21, R8, 0x3, P0 ;  /* 0x00000015091d7c11 */ /* 0x000fe400080f1c08 */
[----:B------:R-:W-:-:S04]  /*0850*/  IADD3 R9, P0, PT, R22, R32, RZ ;  /* 0x0000002016097210 */ /* 0x000fc80007f1e0ff */
[----:B------:R-:W3:Y:S01]  /*0860*/  LDG.E.64 R28, desc[UR12][R28.64] ;  /* 0x0000000c1c1c7981 */ /* 0x000ee2000c1e1b00 */
[----:B------:R-:W-:Y:S01]  /*0870*/  IMAD.X R22, RZ, RZ, R23, P0 ;  /* 0x000000ffff167224 */ /* 0x000fe200000e0617 */
[----:B------:R-:W-:-:S04]  /*0880*/  LEA R8, P0, R9, UR20, 0x3 ;  /* 0x0000001409087c11 */ /* 0x000fc8000f8018ff */
[----:B------:R-:W-:Y:S02]  /*0890*/  LEA.HI.X R9, R9, UR21, R22, 0x3, P0 ;  /* 0x0000001509097c11 */ /* 0x000fe400080f1c16 */
[----:B------:R-:W4:Y:S04]  /*08a0*/  LDG.E.64 R22, desc[UR12][R20.64+0x18] ;  /* 0x0000180c14167981 */ /* 0x000f28000c1e1b00 */
[----:B------:R-:W3:Y:S01]  /*08b0*/  LDG.E.64 R8, desc[UR12][R8.64] ;  /* 0x0000000c08087981 */ /* 0x000ee2000c1e1b00 */
[----:B------:R-:W-:Y:S01]  /*08c0*/  VIADD R37, R35, 0x3e8 ;  /* 0x000003e823257836 */ /* 0x000fe20000000000 */
[----:B---3--:R-:W-:-:S04]  /*08d0*/  IADD3 R33, P0, P1, R8, R28, R33 ;  /* 0x0000001c08217210 */ /* 0x008fc8000791e021 */
[----:B------:R-:W-:Y:S02]  /*08e0*/  IADD3.X R24, PT, PT, R9, R29, R24, P0, P1 ;  /* 0x0000001d09187210 */ /* 0x000fe400007e2418 */
[----:B--2---:R-:W-:-:S05]  /*08f0*/  IADD3 R28, P0, PT, R37, R26, RZ ;  /* 0x0000001a251c7210 */ /* 0x004fca0007f1e0ff */
[----:B------:R-:W-:Y:S01]  /*0900*/  IMAD.X R9, RZ, RZ, R27, P0 ;  /* 0x000000ffff097224 */ /* 0x000fe200000e061b */
[----:B----4-:R-:W-:Y:S02]  /*0910*/  IADD3 R32, P0, PT, R32, R22, RZ ;  /* 0x0000001620207210 */ /* 0x010fe40007f1e0ff */
[----:B------:R-:W-:-:S03]  /*0920*/  IADD3 R34, PT, PT, R22, R34, R26 ;  /* 0x0000002216227210 */ /* 0x000fc60007ffe01a */
[----:B------:R-:W-:Y:S01]  /*0930*/  IMAD.X R27, RZ, RZ, R23, P0 ;  /* 0x000000ffff1b7224 */ /* 0x000fe200000e0617 */
[----:B------:R-:W-:Y:S02]  /*0940*/  LEA R22, P0, R28, UR22, 0x3 ;  /* 0x000000161c167c11 */ /* 0x000fe4000f8018ff */
[----:B------:R-:W-:Y:S02]  /*0950*/  LEA R8, P1, R32, UR22, 0x3 ;  /* 0x0000001620087c11 */ /* 0x000fe4000f8218ff */
        /* <DEDUP_REMOVED lines=10> */
[----:B--2---:R-:W-:-:S05]  /*0a00*/  IADD3 R27, P0, PT, R22, R27, RZ ;  /* 0x0000001b161b7210 */ /* 0x004fca0007f1e0ff */
[----:B------:R-:W-:Y:S01]  /*0a10*/  IMAD.X R26, RZ, RZ, R23, P0 ;  /* 0x000000ffff1a7224 */ /* 0x000fe200000e0617 */
[C---:B------:R-:W-:Y:S02]  /*0a20*/  LEA R28, P0, R27.reuse, UR20, 0x3 ;  /* 0x000000141b1c7c11 */ /* 0x040fe4000f8018ff */
[C---:B---3--:R-:W-:Y:S02]  /*0a30*/  IADD3 R30, PT, PT, R8.reuse, R30, R22 ;  /* 0x0000001e081e7210 */ /* 0x048fe40007ffe016 */
[----:B------:R-:W-:Y:S02]  /*0a40*/  LEA.HI.X R29, R27, UR21, R26, 0x3, P0 ;  /* 0x000000151b1d7c11 */ /* 0x000fe400080f1c1a */
[----:B------:R-:W-:Y:S01]  /*0a50*/  IADD3 R22, P0, PT, R8, R32, RZ ;  /* 0x0000002008167210 */ /* 0x000fe20007f1e0ff */
[----:B------:R-:W2:Y:S04]  /*0a60*/  LDG.E.64 R26, desc[UR12][R20.64+0x20] ;  /* 0x0000200c141a7981 */ /* 0x000ea8000c1e1b00 */
[----:B------:R-:W-:Y:S01]  /*0a70*/  IMAD.X R9, RZ, RZ, R9, P0 ;  /* 0x000000ffff097224 */ /* 0x000fe200000e0609 */
[C---:B------:R-:W-:Y:S01]  /*0a80*/  LEA R8, P0, R22.reuse, UR20, 0x3 ;  /* 0x0000001416087c11 */ /* 0x040fe2000f8018ff */
[----:B------:R-:W3:Y:S03]  /*0a90*/  LDG.E.64 R28, desc[UR12][R28.64] ;  /* 0x0000000c1c1c7981 */ /* 0x000ee6000c1e1b00 */
[----:B------:R-:W-:-:S02]  /*0aa0*/  LEA.HI.X R9, R22, UR21, R9, 0x3, P0 ;  /* 0x0000001516097c11 */ /* 0x000fc400080f1c09 */
        /* <DEDUP_REMOVED lines=8> */
[----:B------:R-:W-:Y:S02]  /*0b30*/  IADD3 R34, PT, PT, R22, R34, R26 ;  /* 0x0000002216227210 */ /* 0x000fe40007ffe01a */
[----:B------:R-:W-:Y:S01]  /*0b40*/  LEA R22, P1, R32, UR22, 0x3 ;  /* 0x0000001620167c11 */ /* 0x000fe2000f8218ff */
[----:B------:R-:W-:Y:S01]  /*0b50*/  IMAD.X R23, RZ, RZ, R23, P0 ;  /* 0x000000ffff177224 */ /* 0x000fe200000e0617 */
[----:B------:R-:W-:-:S04]  /*0b60*/  LEA R26, P0, R9, UR22, 0x3 ;  /* 0x00000016091a7c11 */ /* 0x000fc8000f8018ff */
[----:B------:R-:W-:Y:S02]  /*0b70*/  LEA.HI.X R27, R9, UR23, R8, 0x3, P0 ;  /* 0x00000017091b7c11 */ /* 0x000fe400080f1c08 */
[----:B------:R-:W-:Y:S01]  /*0b80*/  LEA.HI.X R23, R32, UR23, R23, 0x3, P1 ;  /* 0x0000001720177c11 */ /* 0x000fe200088f1c17 */
[----:B------:R-:W2:Y:S04]  /*0b90*/  LDG.E.64 R8, desc[UR12][R18.64+0x30] ;  /* 0x0000300c12087981 */ /* 0x000ea8000c1e1b00 */
[----:B------:R-:W3:Y:S04]  /*0ba0*/  LDG.E.64 R26, desc[UR12][R26.64] ;  /* 0x0000000c1a1a7981 */ /* 0x000ee8000c1e1b00 */
[----:B------:R-:W3:Y:S04]  /*0bb0*/  LDG.E.64 R22, desc[UR12][R22.64] ;  /* 0x0000000c16167981 */ /* 0x000ee8000c1e1b00 */
[----:B------:R-:W4:Y:S01]  /*0bc0*/  LDG.E.64 R18, desc[UR12][R18.64+0x38] ;  /* 0x0000380c12127981 */ /* 0x000f22000c1e1b00 */
[C---:B------:R-:W-:Y:S01]  /*0bd0*/  VIADD R29, R35.reuse, 0xbb8 ;  /* 0x00000bb8231d7836 */ /* 0x040fe20000000000 */
[----:B---3--:R-:W-:Y:S01]  /*0be0*/  IADD3 R31, P0, P1, R22, R26, R31 ;  /* 0x0000001a161f7210 */ /* 0x008fe2000791e01f */
[----:B------:R-:W-:-:S03]  /*0bf0*/  VIADD R22, R35, 0xdac ;  /* 0x00000dac23167836 */ /* 0x000fc60000000000 */
[----:B------:R-:W-:Y:S02]  /*0c00*/  IADD3.X R25, PT, PT, R23, R27, R25, P0, P1 ;  /* 0x0000001b17197210 */ /* 0x000fe400007e2419 */
[----:B--2---:R-:W-:Y:S02]  /*0c10*/  IADD3 R29, P0, PT, R8, R29, RZ ;  /* 0x0000001d081d7210 */ /* 0x004fe40007f1e0ff */
[C---:B----4-:R-:W-:Y:S02]  /*0c20*/  IADD3 R32, P1, PT, R18.reuse, R22, RZ ;  /* 0x0000001612207210 */ /* 0x050fe40007f3e0ff */
[----:B------:R-:W-:Y:S01]  /*0c30*/  IADD3 R8, PT, PT, R18, R30, R8 ;  /* 0x0000001e12087210 */ /* 0x000fe20007ffe008 */
[----:B------:R-:W-:Y:S01]  /*0c40*/  IMAD.X R30, RZ, RZ, R9, P0 ;  /* 0x000000ffff1e7224 */ /* 0x000fe200000e0609 */
[C---:B------:R-:W-:Y:S01]  /*0c50*/  LEA R28, P0, R29.reuse, UR20, 0x3 ;  /* 0x000000141d1c7c11 */ /* 0x040fe2000f8018ff */
[----:B------:R-:W-:Y:S01]  /*0c60*/  IMAD.X R9, RZ, RZ, R19, P1 ;  /* 0x000000ffff097224 */ /* 0x000fe200008e0613 */
[----:B------:R-:W-:Y:S01]  /*0c70*/  LEA R26, P1, R32, UR20, 0x3 ;  /* 0x00000014201a7c11 */ /* 0x000fe2000f8218ff */
[----:B------:R-:W2:Y:S01]  /*0c80*/  LDG.E.64 R18, desc[UR12][R20.64+0x30] ;  /* 0x0000300c14127981 */ /* 0x000ea2000c1e1b00 */
[----:B------:R-:W-:-:S02]  /*0c90*/  LEA.HI.X R29, R29, UR21, R30, 0x3, P0 ;  /* 0x000000151d1d7c11 */ /* 0x000fc400080f1c1e */
[----:B------:R-:W-:-:S04]  /*0ca0*/  LEA.HI.X R27, R32, UR21, R9, 0x3, P1 ;  /* 0x00000015201b7c11 */ /* 0x000fc800088f1c09 */
[----:B------:R-:W3:Y:S04]  /*0cb0*/  LDG.E.64 R28, desc[UR12][R28.64] ;  /* 0x0000000c1c1c7981 */ /* 0x000ee8000c1e1b00 */
[----:B------:R-:W3:Y:S04]  /*0cc0*/  LDG.E.64 R26, desc[UR12][R26.64] ;  /* 0x0000000c1a1a7981 */ /* 0x000ee8000c1e1b00 */
[----:B------:R-:W4:Y:S01]  /*0cd0*/  LDG.E.64 R20, desc[UR12][R20.64+0x38] ;  /* 0x0000380c14147981 */ /* 0x000f22000c1e1b00 */
[----:B------:R-:W-:Y:S01]  /*0ce0*/  VIADD R23, R35, 0xbb8 ;  /* 0x00000bb823177836 */ /* 0x000fe20000000000 */
[----:B---3--:R-:W-:-:S04]  /*0cf0*/  IADD3 R33, P0, P1, R26, R28, R33 ;  /* 0x0000001c1a217210 */ /* 0x008fc8000791e021 */
[----:B------:R-:W-:Y:S02]  /*0d00*/  IADD3.X R32, PT, PT, R27, R29, R24, P0, P1 ;  /* 0x0000001d1b207210 */ /* 0x000fe400007e2418 */
[----:B--2---:R-:W-:Y:S02]  /*0d10*/  IADD3 R23, P0, PT, R23, R18, RZ ;  /* 0x0000001217177210 */ /* 0x004fe40007f1e0ff */
[----:B----4-:R-:W-:-:S03]  /*0d20*/  IADD3 R9, P1, PT, R22, R20, RZ ;  /* 0x0000001416097210 */ /* 0x010fc60007f3e0ff */
[----:B------:R-:W-:Y:S01]  /*0d30*/  IMAD.X R30, RZ, RZ, R19, P0 ;  /* 0x000000ffff1e7224 */ /* 0x000fe200000e0613 */
[----:B------:R-:W-:Y:S01]  /*0d40*/  LEA R26, P0, R23, UR22, 0x3 ;  /* 0x00000016171a7c11 */ /* 0x000fe2000f8018ff */
[----:B------:R-:W-:Y:S01]  /*0d50*/  IMAD.X R24, RZ, RZ, R21, P1 ;  /* 0x000000ffff187224 */ /* 0x000fe200008e0615 */
[----:B------:R-:W-:Y:S02]  /*0d60*/  LEA R22, P1, R9, UR22, 0x3 ;  /* 0x0000001609167c11 */ /* 0x000fe4000f8218ff */
[----:B------:R-:W-:Y:S02]  /*0d70*/  LEA.HI.X R27, R23, UR23, R30, 0x3, P0 ;  /* 0x00000017171b7c11 */ /* 0x000fe400080f1c1e */
[----:B------:R-:W-:-:S04]  /*0d80*/  LEA.HI.X R23, R9, UR23, R24, 0x3, P1 ;  /* 0x0000001709177c11 */ /* 0x000fc800088f1c18 */
[----:B------:R-:W2:Y:S04]  /*0d90*/  LDG.E.64 R26, desc[UR12][R26.64] ;  /* 0x0000000c1a1a7981 */ /* 0x000ea8000c1e1b00 */
[----:B------:R-:W2:Y:S01]  /*0da0*/  LDG.E.64 R22, desc[UR12][R22.64] ;  /* 0x0000000c16167981 */ /* 0x000ea2000c1e1b00 */
[----:B------:R-:W-:-:S05]  /*0db0*/  VIADD R36, R36, 0x8 ;  /* 0x0000000824247836 */ /* 0x000fca0000000000 */
[----:B------:R-:W-:Y:S02]  /*0dc0*/  ISETP.NE.AND P0, PT, R36, R7, PT ;  /* 0x000000072400720c */ /* 0x000fe40003f05270 */
[----:B------:R-:W-:Y:S02]  /*0dd0*/  IADD3 R34, PT, PT, R20, R34, R18 ;  /* 0x0000002214227210 */ /* 0x000fe40007ffe012 */
[----:B--2---:R-:W-:-:S04]  /*0de0*/  IADD3 R31, P1, P2, R22, R26, R31 ;  /* 0x0000001a161f7210 */ /* 0x004fc80007a3e01f */
[----:B------:R-:W-:-:S05]  /*0df0*/  IADD3.X R9, PT, PT, R23, R27, R25, P1, P2 ;  /* 0x0000001b17097210 */ /* 0x000fca0000fe4419 */
[----:B------:R-:W-:Y:S05]  /*0e00*/  @P0 BRA `(.L_x_23) ;  /* 0xfffffff400d80947 */ /* 0x000fea000383ffff */
.L_x_22:
[----:B012---:R-:W-:Y:S05]  /*0e10*/  BSYNC.RECONVERGENT B2 ;  /* 0x0000000000027941 */ /* 0x007fea0003800200 */
.L_x_21:
[----:B------:R-:W-:-:S04]  /*0e20*/  SHF.R.S32.HI R19, RZ, 0x1f, R0 ;  /* 0x0000001fff137819 */ /* 0x000fc80000011400 */
[----:B------:R-:W-:-:S04]  /*0e30*/  LEA.HI R19, R19, R0, RZ, 0x5 ;  /* 0x0000000013137211 */ /* 0x000fc800078f28ff */
[----:B------:R-:W-:-:S04]  /*0e40*/  SHF.R.S32.HI R19, RZ, 0x5, R19 ;  /* 0x00000005ff137819 */ /* 0x000fc80000011413 */
[----:B------:R-:W-:-:S13]  /*0e50*/  LOP3.LUT P0, RZ, R19, 0x7, RZ, 0xc0, !PT ;  /* 0x0000000713ff7812 */ /* 0x000fda000780c0ff */
[----:B------:R-:W-:Y:S05]  /*0e60*/  @!P0 BRA `(.L_x_20) ;  /* 0x0000000800608947 */ /* 0x000fea0003800000 */
[----:B------:R-:W-:Y:S01]  /*0e70*/  LOP3.LUT R18, R19, 0x7, RZ, 0xc0, !PT ;  /* 0x0000000713127812 */ /* 0x000fe200078ec0ff */
[----:B------:R-:W-:Y:S03]  /*0e80*/  BSSY.RECONVERGENT B2, `(.L_x_24) ;  /* 0x0000049000027945 */ /* 0x000fe60003800200 */
[----:B------:R-:W-:-:S13]  /*0e90*/  ISETP.GE.U32.AND P0, PT, R18, 0x4, PT ;  /* 0x000000041200780c */ /* 0x000fda0003f06070 */
[----:B------:R-:W-:Y:S05]  /*0ea0*/  @!P0 BRA `(.L_x_25) ;  /* 0x0000000400188947 */ /* 0x000fea0003800000 */
[C---:B------:R-:W-:Y:S01]  /*0eb0*/  IMAD.WIDE.U32 R18, R7.reuse, 0x8, R16 ;  /* 0x0000000807127825 */ /* 0x040fe200078e0010 */
[----:B------:R-:W0:Y:S04]  /*0ec0*/  LDCU.64 UR4, c[0x0][0x3d8] ;  /* 0x00007b00ff0477ac */ /* 0x000e280008000a00 */
[----:B------:R-:W2:Y:S01]  /*0ed0*/  LDG.E.64 R26, desc[UR12][R18.64] ;  /* 0x0000000c121a7981 */ /* 0x000ea2000c1e1b00 */
[----:B------:R-:W-:Y:S01]  /*0ee0*/  IMAD R30, R7, 0x1f4, RZ ;  /* 0x000001f4071e7824 */ /* 0x000fe200078e02ff */
[----:B------:R-:W1:Y:S02]  /*0ef0*/  LDCU.64 UR10, c[0x0][0x3d8] ;  /* 0x00007b00ff0a77ac */ /* 0x000e640008000a00 */
[----:B------:R-:W3:Y:S01]  /*0f00*/  LDG.E.64 R24, desc[UR12][R18.64+0x8] ;  /* 0x0000080c12187981 */ /* 0x000ee2000c1e1b00 */
[----:B------:R-:W-:Y:S01]  /*0f10*/  VIADD R35, R30, 0x1f4 ;  /* 0x000001f41e237836 */ /* 0x000fe20000000000 */
[----:B--2---:R-:W-:-:S05]  /*0f20*/  IADD3 R21, P0, PT, R26, R30, RZ ;  /* 0x0000001e1a157210 */ /* 0x004fca0007f1e0ff */
[----:B------:R-:W-:Y:S01]  /*0f30*/  IMAD.X R22, RZ, RZ, R27, P0 ;  /* 0x000000ffff167224 */ /* 0x000fe200000e061b */
[----:B0-----:R-:W-:-:S04]  /*0f40*/  LEA R20, P0, R21, UR4, 0x3 ;  /* 0x0000000415147c11 */ /* 0x001fc8000f8018ff */
[----:B------:R-:W-:Y:S01]  /*0f50*/  LEA.HI.X R21, R21, UR5, R22, 0x3, P0 ;  /* 0x0000000515157c11 */ /* 0x000fe200080f1c16 */
[----:B------:R-:W0:Y:S01]  /*0f60*/  LDCU.64 UR4, c[0x0][0x440] ;  /* 0x00008800ff0477ac */ /* 0x000e220008000a00 */
[C---:B---3--:R-:W-:Y:S02]  /*0f70*/  IADD3 R23, P0, PT, R24.reuse, R35, RZ ;  /* 0x0000002318177210 */ /* 0x048fe40007f1e0ff */
[----:B------:R-:W-:Y:S02]  /*0f80*/  IADD3 R8, PT, PT, R24, R8, R26 ;  /* 0x0000000818087210 */ /* 0x000fe40007ffe01a */
[----:B------:R-:W2:Y:S01]  /*0f90*/  LDG.E.64 R20, desc[UR12][R20.64] ;  /* 0x0000000c14147981 */ /* 0x000ea2000c1e1b00 */
[----:B------:R-:W-:Y:S01]  /*0fa0*/  IMAD.X R28, RZ, RZ, R25, P0 ;  /* 0x000000ffff1c7224 */ /* 0x000fe200000e0619 */
[----:B-1----:R-:W-:-:S04]  /*0fb0*/  LEA R22, P0, R23, UR10, 0x3 ;  /* 0x0000000a17167c11 */ /* 0x002fc8000f8018ff */
[----:B------:R-:W-:Y:S01]  /*0fc0*/  LEA.HI.X R23, R23, UR11, R28, 0x3, P0 ;  /* 0x0000000b17177c11 */ /* 0x000fe200080f1c1c */
[----:B------:R-:W-:-:S05]  /*0fd0*/  IMAD.WIDE.U32 R24, R7, 0x8, R14 ;  /* 0x0000000807187825 */ /* 0x000fca00078e000e */
[----:B------:R-:W2:Y:S04]  /*0fe0*/  LDG.E.64 R22, desc[UR12][R22.64] ;  /* 0x0000000c16167981 */ /* 0x000ea8000c1e1b00 */
[----:B------:R-:W3:Y:S04]  /*0ff0*/  LDG.E.64 R26, desc[UR12][R24.64] ;  /* 0x0000000c181a7981 */ /* 0x000ee8000c1e1b00 */
[----:B------:R-:W4:Y:S01]  /*1000*/  LDG.E.64 R28, desc[UR12][R24.64+0x8] ;  /* 0x0000080c181c7981 */ /* 0x000f22000c1e1b00 */
[----:B--2---:R-:W-:-:S04]  /*1010*/  IADD3 R33, P0, P1, R22, R20, R33 ;  /* 0x0000001416217210 */ /* 0x004fc8000791e021 */
[----:B------:R-:W-:Y:S02]  /*1020*/  IADD3.X R32, PT, PT, R23, R21, R32, P0, P1 ;  /* 0x0000001517207210 */ /* 0x000fe400007e2420 */
[----:B---3--:R-:W-:Y:S01]  /*1030*/  IADD3 R36, P0, PT, R30, R26, RZ ;  /* 0x0000001a1e247210 */ /* 0x008fe20007f1e0ff */
[----:B------:R-:W2:Y:S01]  /*1040*/  LDG.E.64 R22, desc[UR12][R18.64+0x18] ;  /* 0x0000180c12167981 */ /* 0x000ea2000c1e1b00 */
[----:B----4-:R-:W-:Y:S02]  /*1050*/  IADD3 R35, P1, PT, R35, R28, RZ ;  /* 0x0000001c23237210 */ /* 0x010fe40007f3e0ff */
[----:B------:R-:W-:Y:S01]  /*1060*/  IADD3 R34, PT, PT, R28, R34, R26 ;  /* 0x000000221c227210 */ /* 0x000fe20007ffe01a */
[----:B------:R-:W-:Y:S01]  /*1070*/  IMAD.X R27, RZ, RZ, R27, P0 ;  /* 0x000000ffff1b7224 */ /* 0x000fe200000e061b */
[----:B0-----:R-:W-:Y:S01]  /*1080*/  LEA R28, P0, R36, UR4, 0x3 ;  /* 0x00000004241c7c11 */ /* 0x001fe2000f8018ff */
[----:B------:R-:W-:Y:S01]  /*1090*/  IMAD.X R20, RZ, RZ, R29, P1 ;  /* 0x000000ffff147224 */ /* 0x000fe200008e061d */
[----:B------:R-:W-:-:S02]  /*10a0*/  LEA R26, P1, R35, UR4, 0x3 ;  /* 0x00000004231a7c11 */ /* 0x000fc4000f8218ff */
[----:B------:R-:W-:Y:S02]  /*10b0*/  LEA.HI.X R29, R36, UR5, R27, 0x3, P0 ;  /* 0x00000005241d7c11 */ /* 0x000fe400080f1c1b */
[----:B------:R-:W-:Y:S02]  /*10c0*/  LEA.HI.X R27, R35, UR5, R20, 0x3, P1 ;  /* 0x00000005231b7c11 */ /* 0x000fe400088f1c14 */
[----:B------:R-:W3:Y:S04]  /*10d0*/  LDG.E.64 R20, desc[UR12][R18.64+0x10] ;  /* 0x0000100c12147981 */ /* 0x000ee8000c1e1b00 */
[----:B------:R-:W4:Y:S04]  /*10e0*/  LDG.E.64 R28, desc[UR12][R28.64] ;  /* 0x0000000c1c1c7981 */ /* 0x000f28000c1e1b00 */
[----:B------:R-:W4:Y:S04]  /*10f0*/  LDG.E.64 R26, desc[UR12][R26.64] ;  /* 0x0000000c1a1a7981 */ /* 0x000f28000c1e1b00 */
[----:B------:R-:W2:Y:S04]  /*1100*/  LDG.E.64 R18, desc[UR12][R24.64+0x10] ;  /* 0x0000100c18127981 */ /* 0x000ea8000c1e1b00 */
[----:B------:R-:W2:Y:S01]  /*1110*/  LDG.E.64 R24, desc[UR12][R24.64+0x18] ;  /* 0x0000180c18187981 */ /* 0x000ea2000c1e1b00 */
[----:B------:R-:W-:-:S02]  /*1120*/  VIADD R35, R30, 0x3e8 ;  /* 0x000003e81e237836 */ /* 0x000fc40000000000 */
[----:B------:R-:W-:Y:S01]  /*1130*/  VIADD R37, R30, 0x5dc ;  /* 0x000005dc1e257836 */ /* 0x000fe20000000000 */
[----:B----4-:R-:W-:-:S04]  /*1140*/  IADD3 R31, P0, P1, R26, R28, R31 ;  /* 0x0000001c1a1f7210 */ /* 0x010fc8000791e01f */
[----:B------:R-:W-:Y:S02]  /*1150*/  IADD3.X R9, PT, PT, R27, R29, R9, P0, P1 ;  /* 0x0000001d1b097210 */ /* 0x000fe400007e2409 */
[----:B---3--:R-:W-:Y:S02]  /*1160*/  IADD3 R36, P0, PT, R20, R35, RZ ;  /* 0x0000002314247210 */ /* 0x008fe40007f1e0ff */
[C---:B--2---:R-:W-:Y:S02]  /*1170*/  IADD3 R8, PT, PT, R22.reuse, R8, R20 ;  /* 0x0000000816087210 */ /* 0x044fe40007ffe014 */
[----:B------:R-:W-:Y:S01]  /*1180*/  IADD3 R20, P1, PT, R22, R37, RZ ;  /* 0x0000002516147210 */ /* 0x000fe20007f3e0ff */
[----:B------:R-:W-:Y:S01]  /*1190*/  IMAD.X R21, RZ, RZ, R21, P0 ;  /* 0x000000ffff157224 */ /* 0x000fe200000e0615 */
[----:B------:R-:W-:-:S03]  /*11a0*/  LEA R28, P0, R36, UR10, 0x3 ;  /* 0x0000000a241c7c11 */ /* 0x000fc6000f8018ff */
[----:B------:R-:W-:Y:S01]  /*11b0*/  IMAD.X R23, RZ, RZ, R23, P1 ;  /* 0x000000ffff177224 */ /* 0x000fe200008e0617 */
[----:B------:R-:W-:Y:S02]  /*11c0*/  LEA.HI.X R29, R36, UR11, R21, 0x3, P0 ;  /* 0x0000000b241d7c11 */ /* 0x000fe400080f1c15 */
[C---:B------:R-:W-:Y:S02]  /*11d0*/  LEA R26, P1, R20.reuse, UR10, 0x3 ;  /* 0x0000000a141a7c11 */ /* 0x040fe4000f8218ff */
[----:B------:R-:W-:Y:S02]  /*11e0*/  IADD3 R35, P0, PT, R35, R18, RZ ;  /* 0x0000001223237210 */ /* 0x000fe40007f1e0ff */
[----:B------:R-:W-:Y:S01]  /*11f0*/  LEA.HI.X R27, R20, UR11, R23, 0x3, P1 ;  /* 0x0000000b141b7c11 */ /* 0x000fe200088f1c17 */
[----:B------:R-:W2:Y:S01]  /*1200*/  LDG.E.64 R28, desc[UR12][R28.64] ;  /* 0x0000000c1c1c7981 */ /* 0x000ea2000c1e1b00 */
[----:B------:R-:W-:Y:S01]  /*1210*/  IADD3 R37, P1, PT, R37, R24, RZ ;  /* 0x0000001825257210 */ /* 0x000fe20007f3e0ff */
[----:B------:R-:W-:Y:S01]  /*1220*/  IMAD.X R20, RZ, RZ, R19, P0 ;  /* 0x000000ffff147224 */ /* 0x000fe200000e0613 */
[----:B------:R-:W-:-:S02]  /*1230*/  LEA R22, P0, R35, UR4, 0x3 ;  /* 0x0000000423167c11 */ /* 0x000fc4000f8018ff */
[----:B------:R-:W2:Y:S01]  /*1240*/  LDG.E.64 R26, desc[UR12][R26.64] ;  /* 0x0000000c1a1a7981 */ /* 0x000ea2000c1e1b00 */
[----:B------:R-:W-:Y:S01]  /*1250*/  IMAD.X R30, RZ, RZ, R25, P1 ;  /* 0x000000ffff1e7224 */ /* 0x000fe200008e0619 */
[----:B------:R-:W-:Y:S02]  /*1260*/  LEA.HI.X R23, R35, UR5, R20, 0x3, P0 ;  /* 0x0000000523177c11 */ /* 0x000fe400080f1c14 */
[----:B------:R-:W-:-:S04]  /*1270*/  LEA R20, P0, R37, UR4, 0x3 ;  /* 0x0000000425147c11 */ /* 0x000fc8000f8018ff */
[----:B------:R-:W-:Y:S01]  /*1280*/  LEA.HI.X R21, R37, UR5, R30, 0x3, P0 ;  /* 0x0000000525157c11 */ /* 0x000fe200080f1c1e */
[----:B------:R-:W3:Y:S05]  /*1290*/  LDG.E.64 R22, desc[UR12][R22.64] ;  /* 0x0000000c16167981 */ /* 0x000eea000c1e1b00 */
[----:B------:R-:W3:Y:S01]  /*12a0*/  LDG.E.64 R20, desc[UR12][R20.64] ;  /* 0x0000000c14147981 */ /* 0x000ee2000c1e1b00 */
[----:B------:R-:W-:Y:S01]  /*12b0*/  IADD3 R34, PT, PT, R24, R34, R18 ;  /* 0x0000002218227210 */ /* 0x000fe20007ffe012 */
[----:B------:R-:W-:Y:S01]  /*12c0*/  VIADD R7, R7, 0x4 ;  /* 0x0000000407077836 */ /* 0x000fe20000000000 */
[----:B--2---:R-:W-:-:S04]  /*12d0*/  IADD3 R33, P0, P1, R26, R28, R33 ;  /* 0x0000001c1a217210 */ /* 0x004fc8000791e021 */
[----:B------:R-:W-:Y:S02]  /*12e0*/  IADD3.X R32, PT, PT, R27, R29, R32, P0, P1 ;  /* 0x0000001d1b207210 */ /* 0x000fe400007e2420 */
[----:B---3--:R-:W-:-:S04]  /*12f0*/  IADD3 R31, P0, P1, R20, R22, R31 ;  /* 0x00000016141f7210 */ /* 0x008fc8000791e01f */
[----:B------:R-:W-:-:S09]  /*1300*/  IADD3.X R9, PT, PT, R21, R23, R9, P0, P1 ;  /* 0x0000001715097210 */ /* 0x000fd200007e2409 */
.L_x_25:
[----:B------:R-:W-:Y:S05]  /*1310*/  BSYNC.RECONVERGENT B2 ;  /* 0x0000000000027941 */ /* 0x000fea0003800200 */
.L_x_24:
[----:B------:R-:W-:-:S04]  /*1320*/  SHF.R.S32.HI R19, RZ, 0x1f, R0 ;  /* 0x0000001fff137819 */ /* 0x000fc80000011400 */
[----:B------:R-:W-:-:S04]  /*1330*/  LEA.HI R19, R19, R0, RZ, 0x5 ;  /* 0x0000000013137211 */ /* 0x000fc800078f28ff */
[----:B------:R-:W-:-:S04]  /*1340*/  SHF.R.S32.HI R19, RZ, 0x5, R19 ;  /* 0x00000005ff137819 */ /* 0x000fc80000011413 */
[----:B------:R-:W-:-:S13]  /*1350*/  LOP3.LUT P0, RZ, R19, 0x3, RZ, 0xc0, !PT ;  /* 0x0000000313ff7812 */ /* 0x000fda000780c0ff */
[----:B------:R-:W-:Y:S05]  /*1360*/  @!P0 BRA `(.L_x_20) ;  /* 0x0000000400208947 */ /* 0x000fea0003800000 */
[----:B------:R-:W-:Y:S01]  /*1370*/  LOP3.LUT R18, R19, 0x3, RZ, 0xc0, !PT ;  /* 0x0000000313127812 */ /* 0x000fe200078ec0ff */
[----:B------:R-:W-:Y:S01]  /*1380*/  BSSY.RECONVERGENT B2, `(.L_x_26) ;  /* 0x000002e000027945 */ /* 0x000fe20003800200 */
[----:B------:R-:W-:Y:S02]  /*1390*/  SHF.R.S32.HI R21, RZ, 0x1f, R0 ;  /* 0x0000001fff157819 */ /* 0x000fe40000011400 */
[----:B------:R-:W-:Y:S02]  /*13a0*/  ISETP.NE.AND P1, PT, R18, 0x1, PT ;  /* 0x000000011200780c */ /* 0x000fe40003f25270 */
[----:B------:R-:W-:-:S04]  /*13b0*/  LEA.HI R21, R21, R0, RZ, 0x5 ;  /* 0x0000000015157211 */ /* 0x000fc800078f28ff */
[----:B------:R-:W-:-:S04]  /*13c0*/  SHF.R.S32.HI R21, RZ, 0x5, R21 ;  /* 0x00000005ff157819 */ /* 0x000fc80000011415 */
[----:B------:R-:W-:-:S04]  /*13d0*/  LOP3.LUT R19, R21, 0x1, RZ, 0xc0, !PT ;  /* 0x0000000115137812 */ /* 0x000fc800078ec0ff */
[----:B------:R-:W-:Y:S01]  /*13e0*/  ISETP.NE.U32.AND P0, PT, R19, 0x1, PT ;  /* 0x000000011300780c */ /* 0x000fe20003f05070 */
[----:B------:R-:W-:-:S12]  /*13f0*/  @!P1 BRA `(.L_x_27) ;  /* 0x0000000000989947 */ /* 0x000fd80003800000 */
[C---:B------:R-:W-:Y:S01]  /*1400*/  IMAD.WIDE.U32 R24, R7.reuse, 0x8, R16 ;  /* 0x0000000807187825 */ /* 0x040fe200078e0010 */
[----:B------:R-:W0:Y:S04]  /*1410*/  LDCU.64 UR4, c[0x0][0x3d8] ;  /* 0x00007b00ff0477ac */ /* 0x000e280008000a00 */
[----:B------:R-:W2:Y:S01]  /*1420*/  LDG.E.64 R22, desc[UR12][R24.64] ;  /* 0x0000000c18167981 */ /* 0x000ea2000c1e1b00 */
[C---:B------:R-:W-:Y:S01]  /*1430*/  IMAD.WIDE.U32 R20, R7.reuse, 0x8, R14 ;  /* 0x0000000807147825 */ /* 0x040fe200078e000e */
[----:B------:R-:W1:Y:S02]  /*1440*/  LDCU UR24, c[0x0][0x3d8] ;  /* 0x00007b00ff1877ac */ /* 0x000e640008000800 */
[----:B------:R-:W3:Y:S01]  /*1450*/  LDG.E.64 R18, desc[UR12][R24.64+0x8] ;  /* 0x0000080c18127981 */ /* 0x000ee2000c1e1b00 */
[----:B------:R-:W-:Y:S01]  /*1460*/  IMAD R35, R7, 0x1f4, RZ ;  /* 0x000001f407237824 */ /* 0x000fe200078e02ff */
[----:B------:R-:W4:Y:S02]  /*1470*/  LDCU.64 UR10, c[0x0][0x440] ;  /* 0x00008800ff0a77ac */ /* 0x000f240008000a00 */
[----:B------:R-:W4:Y:S04]  /*1480*/  LDG.E.64 R26, desc[UR12][R20.64] ;  /* 0x0000000c141a7981 */ /* 0x000f28000c1e1b00 */
[----:B------:R-:W4:Y:S01]  /*1490*/  LDG.E.64 R20, desc[UR12][R20.64+0x8] ;  /* 0x0000080c14147981 */ /* 0x000f22000c1e1b00 */
[----:B------:R-:W-:Y:S01]  /*14a0*/  VIADD R37, R35, 0x1f4 ;  /* 0x000001f423257836 */ /* 0x000fe20000000000 */
[----:B--2---:R-:W-:-:S02]  /*14b0*/  IADD3 R29, P1, PT, R22, R35, RZ ;  /* 0x00000023161d7210 */ /* 0x004fc40007f3e0ff */
[----:B---3--:R-:W-:-:S03]  /*14c0*/  IADD3 R8, PT, PT, R18, R8, R22 ;  /* 0x0000000812087210 */ /* 0x008fc60007ffe016 */
[----:B------:R-:W-:Y:S01]  /*14d0*/  IMAD.X R22, RZ, RZ, R23, P1 ;  /* 0x000000ffff167224 */ /* 0x000fe200008e0617 */
[----:B------:R-:W-:Y:S02]  /*14e0*/  IADD3 R18, P2, PT, R18, R37, RZ ;  /* 0x0000002512127210 */ /* 0x000fe40007f5e0ff */
[----:B0-----:R-:W-:-:S03]  /*14f0*/  LEA R28, P1, R29, UR4, 0x3 ;  /* 0x000000041d1c7c11 */ /* 0x001fc6000f8218ff */
[----:B------:R-:W-:Y:S01]  /*1500*/  IMAD.X R19, RZ, RZ, R19, P2 ;  /* 0x000000ffff137224 */ /* 0x000fe200010e0613 */
[----:B------:R-:W-:Y:S02]  /*1510*/  LEA.HI.X R29, R29, UR5, R22, 0x3, P1 ;  /* 0x000000051d1d7c11 */ /* 0x000fe400088f1c16 */
[C---:B-1----:R-:W-:Y:S02]  /*1520*/  LEA R22, P2, R18.reuse, UR24, 0x3 ;  /* 0x0000001812167c11 */ /* 0x042fe4000f8418ff */
[----:B----4-:R-:W-:Y:S02]  /*1530*/  IADD3 R35, P1, PT, R35, R26, RZ ;  /* 0x0000001a23237210 */ /* 0x010fe40007f3e0ff */
        /* <DEDUP_REMOVED lines=18> */
.L_x_27:
[----:B------:R-:W-:Y:S05]  /*1660*/  BSYNC.RECONVERGENT B2 ;  /* 0x0000000000027941 */ /* 0x000fea0003800200 */
.L_x_26:
[----:B------:R-:W-:Y:S05]  /*1670*/  @P0 BRA `(.L_x_20) ;  /* 0x00000000005c0947 */ /* 0x000fea0003800000 */
[C---:B------:R-:W-:Y:S01]  /*1680*/  IMAD.WIDE.U32 R16, R7.reuse, 0x8, R16 ;  /* 0x0000000807107825 */ /* 0x040fe200078e0010 */
[----:B------:R-:W0:Y:S03]  /*1690*/  LDCU.64 UR4, c[0x0][0x3d8] ;  /* 0x00007b00ff0477ac */ /* 0x000e260008000a00 */
[C---:B------:R-:W-:Y:S01]  /*16a0*/  IMAD.WIDE.U32 R14, R7.reuse, 0x8, R14 ;  /* 0x00000008070e7825 */ /* 0x040fe200078e000e */
[----:B------:R-:W1:Y:S01]  /*16b0*/  LDCU.64 UR10, c[0x0][0x440] ;  /* 0x00008800ff0a77ac */ /* 0x000e620008000a00 */
[----:B------:R-:W2:Y:S04]  /*16c0*/  LDG.E.64 R16, desc[UR12][R16.64] ;  /* 0x0000000c10107981 */ /* 0x000ea8000c1e1b00 */
[----:B------:R-:W3:Y:S01]  /*16d0*/  LDG.E.64 R14, desc[UR12][R14.64] ;  /* 0x0000000c0e0e7981 */ /* 0x000ee2000c1e1b00 */
[----:B------:R-:W-:-:S05]  /*16e0*/  IMAD R7, R7, 0x1f4, RZ ;  /* 0x000001f407077824 */ /* 0x000fca00078e02ff */
[----:B--2---:R-:W-:Y:S02]  /*16f0*/  IADD3 R19, P0, PT, R16, R7, RZ ;  /* 0x0000000710137210 */ /* 0x004fe40007f1e0ff */
[----:B---3--:R-:W-:-:S03]  /*1700*/  IADD3 R7, P1, PT, R7, R14, RZ ;  /* 0x0000000e07077210 */ /* 0x008fc60007f3e0ff */
[----:B------:R-:W-:Y:S01]  /*1710*/  IMAD.X R24, RZ, RZ, R17, P0 ;  /* 0x000000ffff187224 */ /* 0x000fe200000e0611 */
[----:B0-----:R-:W-:Y:S01]  /*1720*/  LEA R18, P0, R19, UR4, 0x3 ;  /* 0x0000000413127c11 */ /* 0x001fe2000f8018ff */
[----:B------:R-:W-:Y:S01]  /*1730*/  IMAD.X R22, RZ, RZ, R15, P1 ;  /* 0x000000ffff167224 */ /* 0x000fe200008e060f */
[----:B-1----:R-:W-:Y:S02]  /*1740*/  LEA R20, P1, R7, UR10, 0x3 ;  /* 0x0000000a07147c11 */ /* 0x002fe4000f8218ff */
[----:B------:R-:W-:Y:S02]  /*1750*/  LEA.HI.X R19, R19, UR5, R24, 0x3, P0 ;  /* 0x0000000513137c11 */ /* 0x000fe400080f1c18 */
[----:B------:R-:W-:-:S04]  /*1760*/  LEA.HI.X R21, R7, UR11, R22, 0x3, P1 ;  /* 0x0000000b07157c11 */ /* 0x000fc800088f1c16 */
[----:B------:R-:W2:Y:S04]  /*1770*/  LDG.E.64 R18, desc[UR12][R18.64] ;  /* 0x0000000c12127981 */ /* 0x000ea8000c1e1b00 */
[----:B------:R-:W3:Y:S01]  /*1780*/  LDG.E.64 R20, desc[UR12][R20.64] ;  /* 0x0000000c14147981 */ /* 0x000ee2000c1e1b00 */
[----:B------:R-:W-:Y:S02]  /*1790*/  IMAD.IADD R8, R8, 0x1, R16 ;  /* 0x0000000108087824 */ /* 0x000fe400078e0210 */
[----:B------:R-:W-:Y:S01]  /*17a0*/  IMAD.IADD R34, R34, 0x1, R14 ;  /* 0x0000000122227824 */ /* 0x000fe200078e020e */
[----:B--2---:R-:W-:Y:S02]  /*17b0*/  IADD3 R33, P0, PT, R18, R33, RZ ;  /* 0x0000002112217210 */ /* 0x004fe40007f1e0ff */
[----:B---3--:R-:W-:-:S03]  /*17c0*/  IADD3 R31, P1, PT, R20, R31, RZ ;  /* 0x0000001f141f7210 */ /* 0x008fc60007f3e0ff */
[----:B------:R-:W-:Y:S02]  /*17d0*/  IMAD.X R32, R19, 0x1, R32, P0 ;  /* 0x0000000113207824 */ /* 0x000fe400000e0620 */
[----:B------:R-:W-:-:S08]  /*17e0*/  IMAD.X R9, R21, 0x1, R9, P1 ;  /* 0x0000000115097824 */ /* 0x000fd000008e0609 */
.L_x_20:
[----:B012---:R-:W-:Y:S05]  /*17f0*/  BSYNC.RECONVERGENT B0 ;  /* 0x0000000000007941 */ /* 0x007fea0003800200 */
.L_x_19:
[----:B------:R-:W-:Y:S01]  /*1800*/  IMAD.MOV.U32 R7, RZ, RZ, RZ ;  /* 0x000000ffff077224 */ /* 0x000fe200078e00ff */
[----:B------:R-:W0:Y:S01]  /*1810*/  LDCU.64 UR28, c[0x0][0x3d8] ;  /* 0x00007b00ff1c77ac */ /* 0x000e220008000a00 */
[----:B------:R-:W-:Y:S01]  /*1820*/  IMAD.MOV.U32 R22, RZ, RZ, RZ ;  /* 0x000000ffff167224 */ /* 0x000fe200078e00ff */
[----:B------:R-:W-:-:S06]  /*1830*/  UMOV UR4, URZ ;  /* 0x000000ff00047c82 */ /* 0x000fcc0008000000 */
.L_x_29:
[----:B------:R-:W1:Y:S01]  /*1840*/  LDC.64 R16, c[0x0][0x3d0] ;  /* 0x0000f400ff107b82 */ /* 0x000e620000000a00 */
[----:B------:R-:W-:-:S04]  /*1850*/  IMAD.U32 R15, RZ, RZ, UR4 ;  /* 0x00000004ff0f7e24 */ /* 0x000fc8000f8e00ff */
[----:B-1----:R-:W-:-:S05]  /*1860*/  IMAD.WIDE.U32 R16, R15, 0x8, R16 ;  /* 0x000000080f107825 */ /* 0x002fca00078e0010 */
[----:B------:R-:W2:Y:S01]  /*1870*/  LDG.E.64 R14, desc[UR12][R16.64] ;  /* 0x0000000c100e7981 */ /* 0x000ea2000c1e1b00 */
[----:B------:R-:W-:Y:S01]  /*1880*/  IMAD.U32 R23, RZ, RZ, UR4 ;  /* 0x00000004ff177e24 */ /* 0x000fe2000f8e00ff */
[----:B--2---:R-:W-:-:S04]  /*1890*/  IADD3 R18, P1, PT, R22, R14, RZ ;  /* 0x0000000e16127210 */ /* 0x004fc80007f3e0ff */
[----:B------:R-:W-:Y:S02]  /*18a0*/  ISETP.GT.U32.AND P0, PT, R18, 0x6df, PT ;  /* 0x000006df1200780c */ /* 0x000fe40003f04070 */
[----:B------:R-:W-:-:S04]  /*18b0*/  LEA.HI.X.SX32 R18, R22, R15, 0x1, P1 ;  /* 0x0000000f16127211 */ /* 0x000fc800008f0eff */
[----:B------:R-:W-:-:S13]  /*18c0*/  ISETP.GT.U32.AND.EX P0, PT, R18, RZ, PT, P0 ;  /* 0x000000ff1200720c */ /* 0x000fda0003f04100 */
[----:B------:R-:W-:Y:S05]  /*18d0*/  @P0 BRA `(.L_x_28) ;  /* 0x0000000800000947 */ /* 0x000fea0003800000 */
[----:B------:R-:W2:Y:S01]  /*18e0*/  LDG.E.64 R18, desc[UR12][R16.64+0x8] ;  /* 0x0000080c10127981 */ /* 0x000ea2000c1e1b00 */
[----:B------:R-:W-:-:S06]  /*18f0*/  UIMAD UR10, UR4, 0x1f4, URZ ;  /* 0x000001f4040a78a4 */ /* 0x000fcc000f8e02ff */
[----:B------:R-:W-:-:S05]  /*1900*/  IADD3 R21, P0, PT, R14, UR10, RZ ;  /* 0x0000000a0e157c10 */ /* 0x000fca000ff1e0ff */
[----:B------:R-:W-:Y:S01]  /*1910*/  IMAD.X R24, RZ, RZ, R15, P0 ;  /* 0x000000ffff187224 */ /* 0x000fe200000e060f */
[----:B0-----:R-:W-:-:S04]  /*1920*/  LEA R20, P0, R21, UR28, 0x3 ;  /* 0x0000001c15147c11 */ /* 0x001fc8000f8018ff */
[----:B------:R-:W-:-:S05]  /*1930*/  LEA.HI.X R21, R21, UR29, R24, 0x3, P0 ;  /* 0x0000001d15157c11 */ /* 0x000fca00080f1c18 */
[----:B------:R-:W3:Y:S01]  /*1940*/  LDG.E R20, desc[UR12][R20.64] ;  /* 0x0000000c14147981 */ /* 0x000ee2000c1e1900 */
[----:B------:R-:W-:Y:S01]  /*1950*/  IMAD.IADD R22, R22, 0x1, R14 ;  /* 0x0000000116167824 */ /* 0x000fe200078e020e */
[----:B------:R-:W-:-:S06]  /*1960*/  UIADD3 UR5, UPT, UPT, UR4, 0x1, URZ ;  /* 0x0000000104057890 */ /* 0x000fcc000fffe0ff */
[----:B------:R-:W-:Y:S01]  /*1970*/  IMAD.U32 R23, RZ, RZ, UR5 ;  /* 0x00000005ff177e24 */ /* 0x000fe2000f8e00ff */
[----:B--2---:R-:W-:-:S04]  /*1980*/  IADD3 R14, P1, PT, R22, R18, RZ ;  /* 0x00000012160e7210 */ /* 0x004fc80007f3e0ff */
[----:B------:R-:W-:Y:S02]  /*1990*/  ISETP.GT.U32.AND P0, PT, R14, 0x6df, PT ;  /* 0x000006df0e00780c */ /* 0x000fe40003f04070 */
[----:B------:R-:W-:-:S04]  /*19a0*/  LEA.HI.X.SX32 R14, R22, R19, 0x1, P1 ;  /* 0x00000013160e7211 */ /* 0x000fc800008f0eff */
[----:B------:R-:W-:Y:S01]  /*19b0*/  ISETP.GT.U32.AND.EX P0, PT, R14, RZ, PT, P0 ;  /* 0x000000ff0e00720c */ /* 0x000fe20003f04100 */
[----:B---3--:R-:W-:-:S12]  /*19c0*/  IMAD.IADD R7, R7, 0x1, R20 ;  /* 0x0000000107077824 */ /* 0x008fd800078e0214 */
[----:B------:R-:W-:Y:S05]  /*19d0*/  @P0 BRA `(.L_x_28) ;  /* 0x0000000400c00947 */ /* 0x000fea0003800000 */
[----:B------:R-:W2:Y:S01]  /*19e0*/  LDG.E.64 R14, desc[UR12][R16.64+0x10] ;  /* 0x0000100c100e7981 */ /* 0x000ea2000c1e1b00 */
[----:B------:R-:W-:-:S06]  /*19f0*/  UIADD3 UR5, UPT, UPT, UR10, 0x1f4, URZ ;  /* 0x000001f40a057890 */ /* 0x000fcc000fffe0ff */
[----:B------:R-:W-:-:S05]  /*1a00*/  IADD3 R21, P0, PT, R18, UR5, RZ ;  /* 0x0000000512157c10 */ /* 0x000fca000ff1e0ff */
[----:B------:R-:W-:Y:S01]  /*1a10*/  IMAD.X R24, RZ, RZ, R19, P0 ;  /* 0x000000ffff187224 */ /* 0x000fe200000e0613 */
[----:B------:R-:W-:-:S04]  /*1a20*/  LEA R20, P0, R21, UR28, 0x3 ;  /* 0x0000001c15147c11 */ /* 0x000fc8000f8018ff */
        /* <DEDUP_REMOVED lines=69> */
[----:B--2---:R-:W-:Y:S02]  /*1e80*/  R2UR UR26, R14 ;  /* 0x000000000e1a72ca */ /* 0x004fe400000e0000 */
[----:B------:R-:W-:-:S11]  /*1e90*/  R2UR UR27, R15 ;  /* 0x000000000f1b72ca */ /* 0x000fd600000e0000 */
[----:B------:R-:W-:-:S04]  /*1ea0*/  IADD3 R14, P1, PT, R22, UR26, RZ ;  /* 0x0000001a160e7c10 */ /* 0x000fc8000ff3e0ff */
[----:B------:R-:W-:Y:S02]  /*1eb0*/  ISETP.GT.U32.AND P0, PT, R14, 0x6df, PT ;  /* 0x000006df0e00780c */ /* 0x000fe40003f04070 */
[----:B------:R-:W-:Y:S01]  /*1ec0*/  LEA.HI.X.SX32 R14, R22, UR27, 0x1, P1 ;  /* 0x0000001b160e7c11 */ /* 0x000fe200088f0eff */
[----:B---3--:R-:W-:-:S03]  /*1ed0*/  IMAD.IADD R7, R7, 0x1, R20 ;  /* 0x0000000107077824 */ /* 0x008fc600078e0214 */
[----:B------:R-:W-:-:S13]  /*1ee0*/  ISETP.GT.U32.AND.EX P0, PT, R14, RZ, PT, P0 ;  /* 0x000000ff0e00720c */ /* 0x000fda0003f04100 */
[----:B------:R-:W-:Y:S05]  /*1ef0*/  @P0 BRA `(.L_x_28) ;  /* 0x0000000000780947 */ /* 0x000fea0003800000 */
[----:B------:R-:W-:Y:S01]  /*1f00*/  UIADD3 UR5, UPT, UPT, UR10, 0xbb8, URZ ;  /* 0x00000bb80a057890 */ /* 0x000fe2000fffe0ff */
[----:B------:R-:W2:Y:S03]  /*1f10*/  LDG.E.64 R16, desc[UR12][R16.64+0x38] ;  /* 0x0000380c10107981 */ /* 0x000ea6000c1e1b00 */
[----:B------:R-:W-:-:S04]  /*1f20*/  UIADD3 UR5, UP0, UPT, UR26, UR5, URZ ;  /* 0x000000051a057290 */ /* 0x000fc8000ff1e0ff */
[----:B------:R-:W-:Y:S02]  /*1f30*/  UIADD3.X UR11, UPT, UPT, URZ, UR27, URZ, UP0, !UPT ;  /* 0x0000001bff0b7290 */ /* 0x000fe400087fe4ff */
[----:B------:R-:W-:-:S04]  /*1f40*/  ULEA UR24, UP0, UR5, UR28, 0x3 ;  /* 0x0000001c05187291 */ /* 0x000fc8000f8018ff */
[----:B------:R-:W-:Y:S02]  /*1f50*/  ULEA.HI.X UR25, UR5, UR29, UR11, 0x3, UP0 ;  /* 0x0000001d05197291 */ /* 0x000fe400080f1c0b */
[----:B------:R-:W-:-:S04]  /*1f60*/  IMAD.U32 R14, RZ, RZ, UR24 ;  /* 0x00000018ff0e7e24 */ /* 0x000fc8000f8e00ff */
[----:B------:R-:W-:-:S05]  /*1f70*/  IMAD.U32 R15, RZ, RZ, UR25 ;  /* 0x00000019ff0f7e24 */ /* 0x000fca000f8e00ff */
[----:B------:R-:W3:Y:S01]  /*1f80*/  LDG.E R14, desc[UR12][R14.64] ;  /* 0x0000000c0e0e7981 */ /* 0x000ee2000c1e1900 */
[----:B------:R-:W-:Y:S01]  /*1f90*/  VIADD R22, R22, UR26 ;  /* 0x0000001a16167c36 */ /* 0x000fe20008000000 */
        /* <DEDUP_REMOVED lines=8> */
[----:B------:R-:W-:-:S06]  /*2020*/  UIADD3 UR5, UPT, UPT, UR10, 0xdac, URZ ;  /* 0x00000dac0a057890 */ /* 0x000fcc000fffe0ff */
[----:B------:R-:W-:-:S05]  /*2030*/  IADD3 R15, P0, PT, R16, UR5, RZ ;  /* 0x00000005100f7c10 */ /* 0x000fca000ff1e0ff */
[----:B------:R-:W-:Y:S01]  /*2040*/  IMAD.X R18, RZ, RZ, R17, P0 ;  /* 0x000000ffff127224 */ /* 0x000fe200000e0611 */
[----:B------:R-:W-:-:S04]  /*2050*/  LEA R14, P0, R15, UR28, 0x3 ;  /* 0x0000001c0f0e7c11 */ /* 0x000fc8000f8018ff */
[----:B------:R-:W-:-:S05]  /*2060*/  LEA.HI.X R15, R15, UR29, R18, 0x3, P0 ;  /* 0x0000001d0f0f7c11 */ /* 0x000fca00080f1c12 */
[----:B------:R-:W2:Y:S01]  /*2070*/  LDG.E R14, desc[UR12][R14.64] ;  /* 0x0000000c0e0e7981 */ /* 0x000ea2000c1e1900 */
[----:B------:R-:W-:Y:S01]  /*2080*/  UIADD3 UR4, UPT, UPT, UR4, 0x8, URZ ;  /* 0x0000000804047890 */ /* 0x000fe2000fffe0ff */
[----:B------:R-:W-:-:S03]  /*2090*/  IMAD.IADD R22, R22, 0x1, R16 ;  /* 0x0000000116167824 */ /* 0x000fc600078e0210 */
[----:B------:R-:W-:Y:S01]  /*20a0*/  UISETP.NE.AND UP0, UPT, UR4, 0xb0, UPT ;  /* 0x000000b00400788c */ /* 0x000fe2000bf05270 */
[----:B--2---:R-:W-:-:S08]  /*20b0*/  IMAD.IADD R7, R7, 0x1, R14 ;  /* 0x0000000107077824 */ /* 0x004fd000078e020e */
[----:B------:R-:W-:Y:S05]  /*20c0*/  BRA.U UP0, `(.L_x_29) ;  /* 0xfffffff500dc7547 */ /* 0x000fea000b83ffff */
[----:B------:R-:W-:-:S07]  /*20d0*/  IMAD.MOV.U32 R23, RZ, RZ, 0xb0 ;  /* 0x000000b0ff177424 */ /* 0x000fce00078e00ff */
.L_x_28:
[----:B------:R-:W1:Y:S01]  /*20e0*/  LDC.64 R14, c[0x0][0x3d8] ;  /* 0x0000f600ff0e7b82 */ /* 0x000e620000000a00 */
[----:B------:R-:W-:-:S04]  /*20f0*/  IMAD R23, R23, 0x1f4, -R22 ;  /* 0x000001f417177824 */ /* 0x000fc800078e0a16 */
[----:B-1----:R-:W-:-:S06]  /*2100*/  IMAD.WIDE R14, R23, 0x8, R14 ;  /* 0x00000008170e7825 */ /* 0x002fcc00078e020e */
[----:B------:R-:W2:Y:S02]  /*2110*/  LDG.E R14, desc[UR12][R14.64+0x3700] ;  /* 0x0037000c0e0e7981 */ /* 0x000ea4000c1e1900 */
[----:B--2---:R-:W-:-:S07]  /*2120*/  IMAD.IADD R7, R14, 0x1, R7 ;  /* 0x000000010e077824 */ /* 0x004fce00078e0207 */
.L_x_18:
[----:B012---:R-:W-:Y:S05]  /*2130*/  BSYNC.RECONVERGENT B1 ;  /* 0x0000000000017941 */ /* 0x007fea0003800200 */
.L_x_17:
[----:B------:R-:W0:Y:S01]  /*2140*/  SHFL.IDX PT, R9, R9, RZ, 0x1f ;  /* 0x00001fff09097589 */ /* 0x000e2200000e0000 */
[C---:B------:R-:W-:Y:S01]  /*2150*/  ISETP.GE.AND P1, PT, R6.reuse, R2, PT ;  /* 0x000000020600720c */ /* 0x040fe20003f26270 */
[----:B------:R-:W1:Y:S01]  /*2160*/  LDCU.64 UR4, c[0x0][0x3e0] ;  /* 0x00007c00ff0477ac */ /* 0x000e620008000a00 */
[----:B------:R-:W-:Y:S01]  /*2170*/  SHF.R.S32.HI R15, RZ, 0x1f, R0 ;  /* 0x0000001fff0f7819 */ /* 0x000fe20000011400 */
[----:B------:R-:W2:Y:S01]  /*2180*/  SHFL.IDX PT, R31, R31, RZ, 0x1f ;  /* 0x00001fff1f1f7589 */ /* 0x000ea200000e0000 */
[----:B------:R-:W-:Y:S01]  /*2190*/  BSSY.RECONVERGENT B0, `(.L_x_30) ;  /* 0x0000029000007945 */ /* 0x000fe20003800200 */
[----:B-----5:R-:W-:Y:S02]  /*21a0*/  ISETP.GE.AND P0, PT, R6, R4, PT ;  /* 0x000000040600720c */ /* 0x020fe40003f06270 */
[----:B------:R3:W4:Y:S04]  /*21b0*/  SHFL.IDX PT, R24, R8, RZ, 0x1f ;  /* 0x00001fff08187589 */ /* 0x00072800000e0000 */
[----:B------:R-:W1:Y:S01]  /*21c0*/  SHFL.IDX PT, R32, R32, RZ, 0x1f ;  /* 0x00001fff20207589 */ /* 0x000e6200000e0000 */
[----:B---3--:R-:W-:-:S03]  /*21d0*/  LEA.HI R8, R15, R0, RZ, 0x5 ;  /* 0x000000000f087211 */ /* 0x008fc600078f28ff */
[----:B------:R-:W3:Y:S01]  /*21e0*/  SHFL.IDX PT, R33, R33, RZ, 0x1f ;  /* 0x00001fff21217589 */ /* 0x000ee200000e0000 */
[----:B------:R-:W-:-:S03]  /*21f0*/  SHF.R.S32.HI R8, RZ, 0x5, R8 ;  /* 0x00000005ff087819 */ /* 0x000fc60000011408 */
[----:B------:R-:W1:Y:S01]  /*2200*/  SHFL.IDX PT, R34, R34, RZ, 0x1f ;  /* 0x00001fff22227589 */ /* 0x000e6200000e0000 */
[----:B0-----:R-:W-:-:S03]  /*2210*/  R2UR UR10, R9 ;  /* 0x00000000090a72ca */ /* 0x001fc600000e0000 */
[----:B------:R-:W0:Y:S01]  /*2220*/  SHFL.IDX PT, R7, R7, RZ, 0x1f ;  /* 0x00001fff07077589 */ /* 0x000e2200000e0000 */
[----:B--2---:R-:W-:Y:S01]  /*2230*/  R2UR UR11, R31 ;  /* 0x000000001f0b72ca */ /* 0x004fe200000e0000 */
[----:B------:R-:W-:Y:S01]  /*2240*/  NOP ;  /* 0x0000000000007918 */ /* 0x000fe20000000000 */
[----:B------:R-:W-:-:S13]  /*2250*/  @P1 BRA `(.L_x_31) ;  /* 0x0000000000701947 */ /* 0x000fda0003800000 */
[----:B---3--:R-:W-:Y:S01]  /*2260*/  IADD3 R9, P1, PT, R12, R33, RZ ;  /* 0x000000210c097210 */ /* 0x008fe20007f3e0ff */
[----:B------:R-:W-:-:S04]  /*2270*/  VIADD R27, R6, 0x1 ;  /* 0x00000001061b7836 */ /* 0x000fc80000000000 */
[----:B-1----:R-:W-:-:S08]  /*2280*/  IMAD.X R25, R13, 0x1, R32, P1 ;  /* 0x000000010d197824 */ /* 0x002fd000008e0620 */
.L_x_32:
[----:B------:R-:W1:Y:S01]  /*2290*/  LDC.64 R14, c[0x0][0x3d8] ;  /* 0x0000f600ff0e7b82 */ /* 0x000e620000000a00 */
[--C-:B----4-:R-:W-:Y:S02]  /*22a0*/  IMAD.IADD R26, R24, 0x1, R27.reuse ;  /* 0x00000001181a7824 */ /* 0x110fe400078e021b */
[----:B------:R-:W-:-:S03]  /*22b0*/  IMAD R17, R8, 0x1f4, R27 ;  /* 0x000001f408117824 */ /* 0x000fc600078e021b */
[----:B------:R-:W-:Y:S01]  /*22c0*/  ISETP.GT.AND P1, PT, R26, 0x6e1, PT ;  /* 0x000006e11a00780c */ /* 0x000fe20003f24270 */
[----:B-1----:R-:W-:-:S12]  /*22d0*/  IMAD.WIDE R14, R17, 0x8, R14 ;  /* 0x00000008110e7825 */ /* 0x002fd800078e020e */
[----:B------:R-:W2:Y:S01]  /*22e0*/  @!P1 LDG.E.64 R16, desc[UR12][R14.64] ;  /* 0x0000000c0e109981 */ /* 0x000ea2000c1e1b00 */
[----:B------:R-:W-:-:S04]  /*22f0*/  IMAD.MOV.U32 R21, RZ, RZ, 0x8 ;  /* 0x00000008ff157424 */ /* 0x000fc800078e00ff */
[----:B------:R-:W-:Y:S01]  /*2300*/  @!P1 IMAD.WIDE R20, R26, R21, UR8 ;  /* 0x000000081a149e25 */ /* 0x000fe2000f8e0215 */
[----:B--2---:R-:W-:-:S05]  /*2310*/  @!P1 IADD3 R18, P2, PT, R33, R16, RZ ;  /* 0x0000001021129210 */ /* 0x004fca0007f5e0ff */
[----:B------:R-:W-:Y:S02]  /*2320*/  @!P1 IMAD.X R19, R32, 0x1, R17, P2 ;  /* 0x0000000120139824 */ /* 0x000fe400010e0611 */
[----:B------:R-:W1:Y:S03]  /*2330*/  @P1 LDC.64 R16, c[0x0][0x3c0] ;  /* 0x0000f000ff101b82 */ /* 0x000e660000000a00 */
[----:B------:R2:W-:Y:S04]  /*2340*/  @!P1 STG.E.64 desc[UR12][R20.64+-0x8], R18 ;  /* 0xfffff81214009986 */ /* 0x0005e8000c101b0c */
[----:B------:R-:W3:Y:S01]  /*2350*/  @P1 LDG.E.64 R22, desc[UR12][R14.64] ;  /* 0x0000000c0e161981 */ /* 0x000ee2000c1e1b00 */
[----:B------:R-:W-:-:S02]  /*2360*/  @P1 VIADD R26, R26, 0xfffff91e ;  /* 0xfffff91e1a1a1836 */ /* 0x000fc40000000000 */
[----:B------:R-:W-:-:S03]  /*2370*/  VIADD R27, R27, 0x20 ;  /* 0x000000201b1b7836 */ /* 0x000fc60000000000 */
[----:B------:R-:W-:Y:S02]  /*2380*/  @P1 IADD3 R28, P2, PT, R26, UR16, RZ ;  /* 0x000000101a1c1c10 */ /* 0x000fe4000ff5e0ff */
[----:B0-----:R-:W-:-:S03]  /*2390*/  @P1 SHF.R.S32.HI R26, RZ, 0x1f, R7 ;  /* 0x0000001fff1a1819 */ /* 0x001fc60000011407 */
[----:B------:R-:W-:Y:S01]  /*23a0*/  @P1 IMAD.X R29, RZ, RZ, UR17, P2 ;  /* 0x00000011ff1d1e24 */ /* 0x000fe200090e06ff */
[----:B-1----:R-:W-:-:S04]  /*23b0*/  @P1 LEA R16, P4, R28, R16, 0x3 ;  /* 0x000000101c101211 */ /* 0x002fc800078818ff */
[----:B------:R-:W-:Y:S02]  /*23c0*/  @P1 LEA.HI.X R17, R28, R17, R29, 0x3, P4 ;  /* 0x000000111c111211 */ /* 0x000fe400020f1c1d */
[----:B---3--:R-:W-:-:S04]  /*23d0*/  @P1 IADD3 R22, P2, P3, R22, R9, -R7 ;  /* 0x0000000916161210 */ /* 0x008fc80007b5e807 */
[----:B------:R-:W-:-:S05]  /*23e0*/  @P1 IADD3.X R23, PT, PT, R23, R25, ~R26, P2, P3 ;  /* 0x0000001917171210 */ /* 0x000fca00017e6c1a */
[----:B------:R2:W-:Y:S01]  /*23f0*/  @P1 STG.E.64 desc[UR12][R16.64+0x8], R22 ;  /* 0x0000081610001986 */ /* 0x0005e2000c101b0c */
[----:B------:R-:W-:-:S13]  /*2400*/  ISETP.GT.AND P1, PT, R27, R2, PT ;  /* 0x000000021b00720c */ /* 0x000fda0003f24270 */
[----:B--2---:R-:W-:Y:S05]  /*2410*/  @!P1 BRA `(.L_x_32) ;  /* 0xfffffffc009c9947 */ /* 0x004fea000383ffff */
.L_x_31:
[----:B-1----:R-:W-:Y:S05]  /*2420*/  BSYNC.RECONVERGENT B0 ;  /* 0x0000000000007941 */ /* 0x002fea0003800200 */
.L_x_30:
[----:B------:R-:W-:Y:S01]  /*2430*/  BSSY.RECONVERGENT B0, `(.L_x_33) ;  /* 0x00000c1000007945 */ /* 0x000fe20003800200 */
[----:B------:R-:W-:-:S03]  /*2440*/  IMAD R2, R8, 0xc350, RZ ;  /* 0x0000c35008027824 */ /* 0x000fc600078e02ff */
[----:B------:R-:W-:Y:S05]  /*2450*/  @P0 BRA `(.L_x_34) ;  /* 0x0000000800f80947 */ /* 0x000fea0003800000 */
[----:B------:R-:W-:Y:S01]  /*2460*/  LOP3.LUT R9, RZ, R6, RZ, 0x33, !PT ;  /* 0x00000006ff097212 */ /* 0x000fe200078e33ff */
[----:B------:R-:W-:Y:S01]  /*2470*/  BSSY.RECONVERGENT B1, `(.L_x_35) ;  /* 0x000003a000017945 */ /* 0x000fe20003800200 */
[----:B0--3--:R-:W-:Y:S01]  /*2480*/  IADD3 R12, P2, P3, -R7, R33, R12 ;  /* 0x00000021070c7210 */ /* 0x009fe20007b5e10c */
[----:B------:R-:W-:Y:S02]  /*2490*/  IMAD.MOV.U32 R23, RZ, RZ, R6 ;  /* 0x000000ffff177224 */ /* 0x000fe400078e0006 */
[----:B------:R-:W-:-:S05]  /*24a0*/  IMAD.IADD R14, R4, 0x1, R9 ;  /* 0x00000001040e7824 */ /* 0x000fca00078e0209 */
[C---:B------:R-:W-:Y:S02]  /*24b0*/  LOP3.LUT R9, R14.reuse, 0x60, RZ, 0xc0, !PT ;  /* 0x000000600e097812 */ /* 0x040fe400078ec0ff */
[----:B------:R-:W-:Y:S02]  /*24c0*/  ISETP.GE.U32.AND P1, PT, R14, 0x60, PT ;  /* 0x000000600e00780c */ /* 0x000fe40003f26070 */
[----:B------:R-:W-:Y:S02]  /*24d0*/  ISETP.NE.AND P0, PT, R9, 0x60, PT ;  /* 0x000000600900780c */ /* 0x000fe40003f05270 */
[----:B------:R-:W-:-:S04]  /*24e0*/  SHF.R.S32.HI R9, RZ, 0x1f, R7 ;  /* 0x0000001fff097819 */ /* 0x000fc80000011407 */
[----:B------:R-:W-:-:S07]  /*24f0*/  IADD3.X R13, PT, PT, ~R9, R32, R13, P2, P3 ;  /* 0x00000020090d7210 */ /* 0x000fce00017e650d */
[----:B------:R-:W-:Y:S05]  /*2500*/  @!P0 BRA `(.L_x_36) ;  /* 0x0000000000c08947 */ /* 0x000fea0003800000 */
[----:B------:R-:W-:Y:S01]  /*2510*/  LEA.HI R14, R14, 0x1, RZ, 0x1b ;  /* 0x000000010e0e7811 */ /* 0x000fe200078fd8ff */
[----:B------:R-:W-:Y:S02]  /*2520*/  IMAD.IADD R21, R6, 0x1, R2 ;  /* 0x0000000106157824 */ /* 0x000fe400078e0202 */
[----:B------:R-:W-:Y:S01]  /*2530*/  IMAD.MOV.U32 R23, RZ, RZ, R6 ;  /* 0x000000ffff177224 */ /* 0x000fe200078e0006 */
[----:B------:R-:W-:-:S05]  /*2540*/  LOP3.LUT R14, R14, 0x3, RZ, 0xc0, !PT ;  /* 0x000000030e0e7812 */ /* 0x000fca00078ec0ff */
[----:B------:R-:W-:-:S07]  /*2550*/  IMAD.MOV R20, RZ, RZ, -R14 ;  /* 0x000000ffff147224 */ /* 0x000fce00078e0a0e */
.L_x_37:
[----:B------:R-:W0:Y:S01]  /*2560*/  LDC.64 R14, c[0x0][0x3e0] ;  /* 0x0000f800ff0e7b82 */ /* 0x000e220000000a00 */
[----:B----4-:R-:W-:Y:S02]  /*2570*/  IADD3 R24, P2, PT, R33, R23, RZ ;  /* 0x0000001721187210 */ /* 0x010fe40007f5e0ff */
[----:B------:R-:W-:Y:S02]  /*2580*/  SHF.R.S32.HI R18, RZ, 0x1f, R23 ;  /* 0x0000001fff127819 */ /* 0x000fe40000011417 */
[----:B------:R-:W-:-:S03]  /*2590*/  ISETP.GE.U32.AND P0, PT, R24, R7, PT ;  /* 0x000000071800720c */ /* 0x000fc60003f06070 */
[----:B------:R-:W-:-:S05]  /*25a0*/  IMAD.X R22, R32, 0x1, R18, P2 ;  /* 0x0000000120167824 */ /* 0x000fca00010e0612 */
[----:B------:R-:W-:Y:S01]  /*25b0*/  ISETP.GE.U32.AND.EX P0, PT, R22, R9, PT, P0 ;  /* 0x000000091600720c */ /* 0x000fe20003f06100 */
[----:B0-----:R-:W-:-:S12]  /*25c0*/  IMAD.WIDE R14, R21, 0x14, R14 ;  /* 0x00000014150e7825 */ /* 0x001fd800078e020e */
[----:B------:R-:W0:Y:S01]  /*25d0*/  @P0 LDC.64 R16, c[0x0][0x3c8] ;  /* 0x0000f200ff100b82 */ /* 0x000e220000000a00 */
[----:B------:R-:W2:Y:S04]  /*25e0*/  @P0 LDG.E R27, desc[UR12][R14.64] ;  /* 0x0000000c0e1b0981 */ /* 0x000ea8000c1e1900 */
[----:B------:R-:W3:Y:S04]  /*25f0*/  @P0 LDG.E R35, desc[UR12][R14.64+0x4] ;  /* 0x0000040c0e230981 */ /* 0x000ee8000c1e1900 */
[----:B------:R-:W4:Y:S04]  /*2600*/  @P0 LDG.E R31, desc[UR12][R14.64+0x8] ;  /* 0x0000080c0e1f0981 */ /* 0x000f28000c1e1900 */
[----:B------:R-:W5:Y:S04]  /*2610*/  @P0 LDG.E R29, desc[UR12][R14.64+0xc] ;  /* 0x00000c0c0e1d0981 */ /* 0x000f68000c1e1900 */
[----:B------:R-:W5:Y:S01]  /*2620*/  @P0 LDG.E R25, desc[UR12][R14.64+0x10] ;  /* 0x0000100c0e190981 */ /* 0x000f62000c1e1900 */
[----:B------:R-:W-:-:S05]  /*2630*/  @P0 IADD3 R19, P2, PT, R23, R12, RZ ;  /* 0x0000000c17130210 */ /* 0x000fca0007f5e0ff */
[----:B------:R-:W-:Y:S02]  /*2640*/  @P0 IMAD.X R18, R18, 0x1, R13, P2 ;  /* 0x0000000112120824 */ /* 0x000fe400010e060d */
[----:B0-----:R-:W-:-:S04]  /*2650*/  @P0 IMAD.WIDE.U32 R16, R19, 0x14, R16 ;  /* 0x0000001413100825 */ /* 0x001fc800078e0010 */
[----:B------:R-:W-:-:S04]  /*2660*/  @P0 IMAD R19, R18, 0x14, RZ ;  /* 0x0000001412130824 */ /* 0x000fc800078e02ff */
[----:B------:R-:W-:-:S05]  /*2670*/  @P0 IMAD.IADD R17, R17, 0x1, R19 ;  /* 0x0000000111110824 */ /* 0x000fca00078e0213 */
[----:B--2---:R0:W-:Y:S04]  /*2680*/  @P0 STG.E desc[UR12][R16.64], R27 ;  /* 0x0000001b10000986 */ /* 0x0041e8000c10190c */
[----:B---3--:R0:W-:Y:S04]  /*2690*/  @P0 STG.E desc[UR12][R16.64+0x4], R35 ;  /* 0x0000042310000986 */ /* 0x0081e8000c10190c */
[----:B----4-:R0:W-:Y:S04]  /*26a0*/  @P0 STG.E desc[UR12][R16.64+0x8], R31 ;  /* 0x0000081f10000986 */ /* 0x0101e8000c10190c */
[----:B-----5:R0:W-:Y:S04]  /*26b0*/  @P0 STG.E desc[UR12][R16.64+0xc], R29 ;  /* 0x00000c1d10000986 */ /* 0x0201e8000c10190c */
[----:B------:R0:W-:Y:S04]  /*26c0*/  @P0 STG.E desc[UR12][R16.64+0x10], R25 ;  /* 0x0000101910000986 */ /* 0x0001e8000c10190c */
[----:B------:R-:W2:Y:S04]  /*26d0*/  @!P0 LDG.E R37, desc[UR12][R14.64] ;  /* 0x0000000c0e258981 */ /* 0x000ea8000c1e1900 */
[----:B------:R-:W3:Y:S04]  /*26e0*/  @!P0 LDG.E R26, desc[UR12][R14.64+0x4] ;  /* 0x0000040c0e1a8981 */ /* 0x000ee8000c1e1900 */
[----:B------:R-:W4:Y:S04]  /*26f0*/  @!P0 LDG.E R28, desc[UR12][R14.64+0x8] ;  /* 0x0000080c0e1c8981 */ /* 0x000f28000c1e1900 */
[----:B------:R-:W5:Y:S04]  /*2700*/  @!P0 LDG.E R30, desc[UR12][R14.64+0xc] ;  /* 0x00000c0c0e1e8981 */ /* 0x000f68000c1e1900 */
[----:B------:R-:W5:Y:S01]  /*2710*/  @!P0 LDG.E R36, desc[UR12][R14.64+0x10] ;  /* 0x0000100c0e248981 */ /* 0x000f62000c1e1900 */
[----:B------:R-:W-:-:S02]  /*2720*/  IMAD.U32 R18, RZ, RZ, UR18 ;  /* 0x00000012ff127e24 */ /* 0x000fc4000f8e00ff */
[----:B------:R-:W-:Y:S02]  /*2730*/  IMAD.U32 R19, RZ, RZ, UR19 ;  /* 0x00000013ff137e24 */ /* 0x000fe4000f8e00ff */
[----:B------:R-:W-:Y:S02]  /*2740*/  @!P0 IMAD R27, R22, 0x14, RZ ;  /* 0x00000014161b8824 */ /* 0x000fe400078e02ff */
[----:B------:R-:W-:-:S04]  /*2750*/  @!P0 IMAD.WIDE.U32 R18, R24, 0x14, R18 ;  /* 0x0000001418128825 */ /* 0x000fc800078e0012 */
[----:B------:R-:W-:Y:S02]  /*2760*/  @!P0 IMAD.IADD R19, R19, 0x1, R27 ;  /* 0x0000000113138824 */ /* 0x000fe400078e021b */
[----:B------:R-:W-:Y:S02]  /*2770*/  VIADD R20, R20, 0x1 ;  /* 0x0000000114147836 */ /* 0x000fe40000000000 */
[----:B------:R-:W-:Y:S02]  /*2780*/  VIADD R21, R21, 0x20 ;  /* 0x0000002015157836 */ /* 0x000fe40000000000 */
[----:B------:R-:W-:Y:S01]  /*2790*/  VIADD R23, R23, 0x20 ;  /* 0x0000002017177836 */ /* 0x000fe20000000000 */
[----:B--2---:R0:W-:Y:S04]  /*27a0*/  @!P0 STG.E desc[UR12][R18.64], R37 ;  /* 0x0000002512008986 */ /* 0x0041e8000c10190c */
[----:B---3--:R0:W-:Y:S04]  /*27b0*/  @!P0 STG.E desc[UR12][R18.64+0x4], R26 ;  /* 0x0000041a12008986 */ /* 0x0081e8000c10190c */
[----:B----4-:R0:W-:Y:S04]  /*27c0*/  @!P0 STG.E desc[UR12][R18.64+0x8], R28 ;  /* 0x0000081c12008986 */ /* 0x0101e8000c10190c */
[----:B-----5:R0:W-:Y:S04]  /*27d0*/  @!P0 STG.E desc[UR12][R18.64+0xc], R30 ;  /* 0x00000c1e12008986 */ /* 0x0201e8000c10190c */
[----:B------:R0:W-:Y:S01]  /*27e0*/  @!P0 STG.E desc[UR12][R18.64+0x10], R36 ;  /* 0x0000102412008986 */ /* 0x0001e2000c10190c */
[----:B------:R-:W-:-:S13]  /*27f0*/  ISETP.NE.AND P0, PT, R20, RZ, PT ;  /* 0x000000ff1400720c */ /* 0x000fda0003f05270 */
[----:B0-----:R-:W-:Y:S05]  /*2800*/  @P0 BRA `(.L_x_37) ;  /* 0xfffffffc00540947 */ /* 0x001fea000383ffff */
.L_x_36:
[----:B------:R-:W-:Y:S05]  /*2810*/  BSYNC.RECONVERGENT B1 ;  /* 0x0000000000017941 */ /* 0x000fea0003800200 */
.L_x_35:
[----:B------:R-:W-:Y:S05]  /*2820*/  @!P1 BRA `(.L_x_34) ;  /* 0x0000000800049947 */ /* 0x000fea0003800000 */
[----:B------:R-:W-:Y:S02]  /*2830*/  VIADD R21, R23, 0x40 ;  /* 0x0000004017157836 */ /* 0x000fe40000000000 */
[----:B------:R-:W-:-:S07]  /*2840*/  IMAD.IADD R20, R2, 0x1, R23 ;  /* 0x0000000102147824 */ /* 0x000fce00078e0217 */
.L_x_38:
[----:B------:R-:W-:-:S05]  /*2850*/  VIADD R28, R21, 0xffffffc0 ;  /* 0xffffffc0151c7836 */ /* 0x000fca0000000000 */
[----:B------:R-:W-:Y:S02]  /*2860*/  IADD3 R16, P1, PT, R33, R28, RZ ;  /* 0x0000001c21107210 */ /* 0x000fe40007f3e0ff */
[----:B------:R-:W-:Y:S02]  /*2870*/  SHF.R.S32.HI R27, RZ, 0x1f, R28 ;  /* 0x0000001fff1b7819 */ /* 0x000fe4000001141c */
[----:B------:R-:W-:-:S03]  /*2880*/  ISETP.GE.U32.AND P0, PT, R16, R7, PT ;  /* 0x000000071000720c */ /* 0x000fc60003f06070 */
[----:B-1--4-:R-:W-:-:S05]  /*2890*/  IMAD.X R24, R32, 0x1, R27, P1 ;  /* 0x0000000120187824 */ /* 0x012fca00008e061b */
[----:B------:R-:W-:-:S13]  /*28a0*/  ISETP.GE.U32.AND.EX P0, PT, R24, R9, PT, P0 ;  /* 0x000000091800720c */ /* 0x000fda0003f06100 */
[----:B------:R-:W-:Y:S02]  /*28b0*/  @!P0 IMAD.U32 R18, RZ, RZ, UR4 ;  /* 0x00000004ff128e24 */ /* 0x000fe4000f8e00ff */
[----:B------:R-:W-:Y:S02]  /*28c0*/  @!P0 IMAD.U32 R19, RZ, RZ, UR5 ;  /* 0x00000005ff138e24 */ /* 0x000fe4000f8e00ff */
[----:B------:R-:W-:-:S05]  /*28d0*/  @!P0 IMAD.WIDE R22, R20, 0x14, R18 ;  /* 0x0000001414168825 */ /* 0x000fca00078e0212 */
[----:B------:R-:W2:Y:S04]  /*28e0*/  @!P0 LDG.E R37, desc[UR12][R22.64] ;  /* 0x0000000c16258981 */ /* 0x000ea8000c1e1900 */
[----:B------:R-:W3:Y:S04]  /*28f0*/  @!P0 LDG.E R29, desc[UR12][R22.64+0x4] ;  /* 0x0000040c161d8981 */ /* 0x000ee8000c1e1900 */
[----:B------:R-:W4:Y:S04]  /*2900*/  @!P0 LDG.E R31, desc[UR12][R22.64+0x8] ;  /* 0x0000080c161f8981 */ /* 0x000f28000c1e1900 */
[----:B------:R-:W5:Y:S04]  /*2910*/  @!P0 LDG.E R35, desc[UR12][R22.64+0xc] ;  /* 0x00000c0c16238981 */ /* 0x000f68000c1e1900 */
[----:B------:R-:W5:Y:S01]  /*2920*/  @!P0 LDG.E R30, desc[UR12][R22.64+0x10] ;  /* 0x0000100c161e8981 */ /* 0x000f62000c1e1900 */
[----:B------:R-:W-:-:S02]  /*2930*/  IMAD.U32 R14, RZ, RZ, UR18 ;  /* 0x00000012ff0e7e24 */ /* 0x000fc4000f8e00ff */
[----:B------:R-:W-:Y:S02]  /*2940*/  IMAD.U32 R15, RZ, RZ, UR19 ;  /* 0x00000013ff0f7e24 */ /* 0x000fe4000f8e00ff */
[----:B------:R-:W-:Y:S02]  /*2950*/  IMAD R17, R24, 0x14, RZ ;  /* 0x0000001418117824 */ /* 0x000fe400078e02ff */
[----:B------:R-:W-:-:S04]  /*2960*/  IMAD.WIDE.U32 R14, R16, 0x14, R14 ;  /* 0x00000014100e7825 */ /* 0x000fc800078e000e */
[----:B------:R-:W-:Y:S02]  /*2970*/  @P0 IMAD.U32 R18, RZ, RZ, UR4 ;  /* 0x00000004ff120e24 */ /* 0x000fe4000f8e00ff */
[----:B------:R-:W-:Y:S02]  /*2980*/  @P0 IMAD.U32 R19, RZ, RZ, UR5 ;  /* 0x00000005ff130e24 */ /* 0x000fe4000f8e00ff */
[----:B------:R-:W-:Y:S02]  /*2990*/  IMAD.IADD R15, R15, 0x1, R17 ;  /* 0x000000010f0f7824 */ /* 0x000fe400078e0211 */
[----:B------:R-:W-:-:S03]  /*29a0*/  @P0 IMAD.WIDE R16, R20, 0x14, R18 ;  /* 0x0000001414100825 */ /* 0x000fc600078e0212 */
[----:B--2---:R-:W-:Y:S04]  /*29b0*/  @!P0 STG.E desc[UR12][R14.64], R37 ;  /* 0x000000250e008986 */ /* 0x004fe8000c10190c */
[----:B---3--:R0:W-:Y:S04]  /*29c0*/  @!P0 STG.E desc[UR12][R14.64+0x4], R29 ;  /* 0x0000041d0e008986 */ /* 0x0081e8000c10190c */
[----:B----4-:R1:W-:Y:S04]  /*29d0*/  @!P0 STG.E desc[UR12][R14.64+0x8], R31 ;  /* 0x0000081f0e008986 */ /* 0x0103e8000c10190c */
[----:B-----5:R-:W-:Y:S04]  /*29e0*/  @!P0 STG.E desc[UR12][R14.64+0xc], R35 ;  /* 0x00000c230e008986 */ /* 0x020fe8000c10190c */
[----:B------:R2:W-:Y:S04]  /*29f0*/  @!P0 STG.E desc[UR12][R14.64+0x10], R30 ;  /* 0x0000101e0e008986 */ /* 0x0005e8000c10190c */
[----:B------:R-:W3:Y:S04]  /*2a00*/  @P0 LDG.E R25, desc[UR12][R16.64] ;  /* 0x0000000c10190981 */ /* 0x000ee8000c1e1900 */
[----:B------:R-:W4:Y:S04]  /*2a10*/  @P0 LDG.E R24, desc[UR12][R16.64+0x4] ;  /* 0x0000040c10180981 */ /* 0x000f28000c1e1900 */
[----:B------:R-:W5:Y:S04]  /*2a20*/  @P0 LDG.E R23, desc[UR12][R16.64+0x8] ;  /* 0x0000080c10170981 */ /* 0x000f68000c1e1900 */
[----:B------:R-:W5:Y:S04]  /*2a30*/  @P0 LDG.E R22, desc[UR12][R16.64+0xc] ;  /* 0x00000c0c10160981 */ /* 0x000f68000c1e1900 */
[----:B------:R2:W5:Y:S01]  /*2a40*/  @P0 LDG.E R26, desc[UR12][R16.64+0x10] ;  /* 0x0000100c101a0981 */ /* 0x000562000c1e1900 */
[----:B0-----:R-:W-:Y:S01]  /*2a50*/  VIADD R29, R21, 0xffffffe0 ;  /* 0xffffffe0151d7836 */ /* 0x001fe20000000000 */
[----:B------:R-:W-:-:S02]  /*2a60*/  IADD3 R37, P4, PT, R2, R28, RZ ;  /* 0x0000001c02257210 */ /* 0x000fc40007f9e0ff */
[----:B-1----:R-:W-:Y:S02]  /*2a70*/  IADD3 R31, P2, PT, R28, R12, RZ ;  /* 0x0000000c1c1f7210 */ /* 0x002fe40007f5e0ff */
[----:B------:R-:W-:Y:S01]  /*2a80*/  IADD3 R36, P3, PT, R33, R29, RZ ;  /* 0x0000001d21247210 */ /* 0x000fe20007f7e0ff */
[----:B------:R-:W-:Y:S01]  /*2a90*/  IMAD.WIDE.U32 R18, R37, 0x14, R18 ;  /* 0x0000001425127825 */ /* 0x000fe200078e0012 */
[----:B------:R-:W-:Y:S01]  /*2aa0*/  LEA.HI.X.SX32 R28, R2, R27, 0x1, P4 ;  /* 0x0000001b021c7211 */ /* 0x000fe200020f0eff */
[----:B--2---:R-:W0:Y:S01]  /*2ab0*/  LDC.64 R16, c[0x0][0x3c8] ;  /* 0x0000f200ff107b82 */ /* 0x004e220000000a00 */
[----:B------:R-:W-:Y:S01]  /*2ac0*/  ISETP.GE.U32.AND P1, PT, R36, R7, PT ;  /* 0x000000072400720c */ /* 0x000fe20003f26070 */
[----:B------:R-:W-:Y:S01]  /*2ad0*/  IMAD.X R27, R27, 0x1, R13, P2 ;  /* 0x000000011b1b7824 */ /* 0x000fe200010e060d */
[----:B------:R-:W-:Y:S01]  /*2ae0*/  LEA.HI.X.SX32 R30, R29, R32, 0x1, P3 ;  /* 0x000000201d1e7211 */ /* 0x000fe200018f0eff */
[----:B------:R-:W-:Y:S02]  /*2af0*/  IMAD R29, R28, 0x14, RZ ;  /* 0x000000141c1d7824 */ /* 0x000fe400078e02ff */
[----:B------:R-:W-:Y:S01]  /*2b00*/  IMAD R27, R27, 0x14, RZ ;  /* 0x000000141b1b7824 */ /* 0x000fe200078e02ff */
[----:B------:R-:W-:Y:S01]  /*2b10*/  ISETP.GE.U32.AND.EX P1, PT, R30, R9, PT, P1 ;  /* 0x000000091e00720c */ /* 0x000fe20003f26110 */
[----:B------:R-:W-:-:S02]  /*2b20*/  IMAD.IADD R19, R19, 0x1, R29 ;  /* 0x0000000113137824 */ /* 0x000fc400078e021d */
[----:B0-----:R-:W-:-:S04]  /*2b30*/  IMAD.WIDE.U32 R16, R31, 0x14, R16 ;  /* 0x000000141f107825 */ /* 0x001fc800078e0010 */
[----:B------:R-:W-:-:S05]  /*2b40*/  IMAD.IADD R17, R17, 0x1, R27 ;  /* 0x0000000111117824 */ /* 0x000fca00078e021b */
[----:B---3--:R-:W-:Y:S04]  /*2b50*/  @P0 STG.E desc[UR12][R16.64], R25 ;  /* 0x0000001910000986 */ /* 0x008fe8000c10190c */
[----:B----4-:R-:W-:Y:S04]  /*2b60*/  @P0 STG.E desc[UR12][R16.64+0x4], R24 ;  /* 0x0000041810000986 */ /* 0x010fe8000c10190c */
[----:B-----5:R0:W-:Y:S04]  /*2b70*/  @P0 STG.E desc[UR12][R16.64+0x8], R23 ;  /* 0x0000081710000986 */ /* 0x0201e8000c10190c */
[----:B------:R1:W-:Y:S04]  /*2b80*/  @P0 STG.E desc[UR12][R16.64+0xc], R22 ;  /* 0x00000c1610000986 */ /* 0x0003e8000c10190c */
[----:B------:R2:W-:Y:S04]  /*2b90*/  @P0 STG.E desc[UR12][R16.64+0x10], R26 ;  /* 0x0000101a10000986 */ /* 0x0005e8000c10190c */
[----:B------:R-:W3:Y:S04]  /*2ba0*/  @P1 LDG.E R27, desc[UR12][R18.64+0x280] ;  /* 0x0002800c121b1981 */ /* 0x000ee8000c1e1900 */
[----:B------:R-:W4:Y:S04]  /*2bb0*/  @P1 LDG.E R29, desc[UR12][R18.64+0x284] ;  /* 0x0002840c121d1981 */ /* 0x000f28000c1e1900 */
[----:B------:R-:W5:Y:S04]  /*2bc0*/  @P1 LDG.E R31, desc[UR12][R18.64+0x288] ;  /* 0x0002880c121f1981 */ /* 0x000f68000c1e1900 */
[----:B------:R-:W2:Y:S04]  /*2bd0*/  @P1 LDG.E R35, desc[UR12][R18.64+0x28c] ;  /* 0x00028c0c12231981 */ /* 0x000ea8000c1e1900 */
[----:B------:R-:W2:Y:S01]  /*2be0*/  @P1 LDG.E R37, desc[UR12][R18.64+0x290] ;  /* 0x0002900c12251981 */ /* 0x000ea2000c1e1900 */
[----:B------:R-:W-:-:S03]  /*2bf0*/  IADD3 R28, P2, PT, R33, R21, RZ ;  /* 0x00000015211c7210 */ /* 0x000fc60007f5e0ff */
[----:B---3--:R3:W-:Y:S04]  /*2c00*/  @P1 STG.E desc[UR12][R16.64+0x280], R27 ;  /* 0x0002801b10001986 */ /* 0x0087e8000c10190c */
[----:B----4-:R4:W-:Y:S04]  /*2c10*/  @P1 STG.E desc[UR12][R16.64+0x284], R29 ;  /* 0x0002841d10001986 */ /* 0x0109e8000c10190c */
[----:B-----5:R5:W-:Y:S04]  /*2c20*/  @P1 STG.E desc[UR12][R16.64+0x288], R31 ;  /* 0x0002881f10001986 */ /* 0x020be8000c10190c */
[----:B--2---:R2:W-:Y:S04]  /*2c30*/  @P1 STG.E desc[UR12][R16.64+0x28c], R35 ;  /* 0x00028c2310001986 */ /* 0x0045e8000c10190c */
[----:B------:R2:W-:Y:S04]  /*2c40*/  @P1 STG.E desc[UR12][R16.64+0x290], R37 ;  /* 0x0002902510001986 */ /* 0x0005e8000c10190c */
[----:B0-----:R-:W3:Y:S04]  /*2c50*/  @!P1 LDG.E R23, desc[UR12][R18.64+0x280] ;  /* 0x0002800c12179981 */ /* 0x001ee8000c1e1900 */
[----:B------:R-:W4:Y:S04]  /*2c60*/  @!P1 LDG.E R25, desc[UR12][R18.64+0x284] ;  /* 0x0002840c12199981 */ /* 0x000f28000c1e1900 */
[----:B-1----:R-:W5:Y:S04]  /*2c70*/  @!P1 LDG.E R22, desc[UR12][R18.64+0x288] ;  /* 0x0002880c12169981 */ /* 0x002f68000c1e1900 */
[----:B------:R-:W2:Y:S04]  /*2c80*/  @!P1 LDG.E R24, desc[UR12][R18.64+0x28c] ;  /* 0x00028c0c12189981 */ /* 0x000ea8000c1e1900 */
[----:B------:R-:W2:Y:S01]  /*2c90*/  @!P1 LDG.E R26, desc[UR12][R18.64+0x290] ;  /* 0x0002900c121a9981 */ /* 0x000ea2000c1e1900 */
[----:B------:R-:W-:-:S02]  /*2ca0*/  ISETP.GE.U32.AND P0, PT, R28, R7, PT ;  /* 0x000000071c00720c */ /* 0x000fc40003f06070 */
[----:B------:R-:W-:-:S04]  /*2cb0*/  LEA.HI.X.SX32 R28, R21, R32, 0x1, P2 ;  /* 0x00000020151c7211 */ /* 0x000fc800010f0eff */
[----:B------:R-:W-:Y:S01]  /*2cc0*/  ISETP.GE.U32.AND.EX P0, PT, R28, R9, PT, P0 ;  /* 0x000000091c00720c */ /* 0x000fe20003f06100 */
[----:B---3--:R0:W-:Y:S04]  /*2cd0*/  @!P1 STG.E desc[UR12][R14.64+0x280], R23 ;  /* 0x000280170e009986 */ /* 0x0081e8000c10190c */
[----:B----4-:R1:W-:Y:S04]  /*2ce0*/  @!P1 STG.E desc[UR12][R14.64+0x284], R25 ;  /* 0x000284190e009986 */ /* 0x0103e8000c10190c */
[----:B-----5:R3:W-:Y:S04]  /*2cf0*/  @!P1 STG.E desc[UR12][R14.64+0x288], R22 ;  /* 0x000288160e009986 */ /* 0x0207e8000c10190c */
[----:B--2---:R2:W-:Y:S04]  /*2d00*/  @!P1 STG.E desc[UR12][R14.64+0x28c], R24 ;  /* 0x00028c180e009986 */ /* 0x0045e8000c10190c */
[----:B------:R4:W-:Y:S04]  /*2d10*/  @!P1 STG.E desc[UR12][R14.64+0x290], R26 ;  /* 0x0002901a0e009986 */ /* 0x0009e8000c10190c */
[----:B------:R-:W5:Y:S04]  /*2d20*/  @P0 LDG.E R27, desc[UR12][R18.64+0x500] ;  /* 0x0005000c121b0981 */ /* 0x000f68000c1e1900 */
[----:B------:R-:W3:Y:S04]  /*2d30*/  @P0 LDG.E R29, desc[UR12][R18.64+0x504] ;  /* 0x0005040c121d0981 */ /* 0x000ee8000c1e1900 */
[----:B------:R-:W2:Y:S04]  /*2d40*/  @P0 LDG.E R31, desc[UR12][R18.64+0x508] ;  /* 0x0005080c121f0981 */ /* 0x000ea8000c1e1900 */
[----:B------:R-:W4:Y:S04]  /*2d50*/  @P0 LDG.E R35, desc[UR12][R18.64+0x50c] ;  /* 0x00050c0c12230981 */ /* 0x000f28000c1e1900 */
[----:B------:R-:W4:Y:S01]  /*2d60*/  @P0 LDG.E R37, desc[UR12][R18.64+0x510] ;  /* 0x0005100c12250981 */ /* 0x000f22000c1e1900 */
[----:B------:R-:W-:-:S03]  /*2d70*/  VIADD R28, R21, 0x20 ;  /* 0x00000020151c7836 */ /* 0x000fc60000000000 */
[----:B-----5:R5:W-:Y:S04]  /*2d80*/  @P0 STG.E desc[UR12][R16.64+0x500], R27 ;  /* 0x0005001b10000986 */ /* 0x020be8000c10190c */
[----:B---3--:R3:W-:Y:S04]  /*2d90*/  @P0 STG.E desc[UR12][R16.64+0x504], R29 ;  /* 0x0005041d10000986 */ /* 0x0087e8000c10190c */
[----:B--2---:R2:W-:Y:S04]  /*2da0*/  @P0 STG.E desc[UR12][R16.64+0x508], R31 ;  /* 0x0005081f10000986 */ /* 0x0045e8000c10190c */
[----:B----4-:R4:W-:Y:S04]  /*2db0*/  @P0 STG.E desc[UR12][R16.64+0x50c], R35 ;  /* 0x00050c2310000986 */ /* 0x0109e8000c10190c */
[----:B------:R4:W-:Y:S04]  /*2dc0*/  @P0 STG.E desc[UR12][R16.64+0x510], R37 ;  /* 0x0005102510000986 */ /* 0x0009e8000c10190c */
[----:B0-----:R-:W5:Y:S04]  /*2dd0*/  @!P0 LDG.E R23, desc[UR12][R18.64+0x500] ;  /* 0x0005000c12178981 */ /* 0x001f68000c1e1900 */
[----:B-1----:R-:W3:Y:S04]  /*2de0*/  @!P0 LDG.E R25, desc[UR12][R18.64+0x504] ;  /* 0x0005040c12198981 */ /* 0x002ee8000c1e1900 */
[----:B------:R-:W2:Y:S04]  /*2df0*/  @!P0 LDG.E R22, desc[UR12][R18.64+0x508] ;  /* 0x0005080c12168981 */ /* 0x000ea8000c1e1900 */
[----:B------:R-:W4:Y:S04]  /*2e00*/  @!P0 LDG.E R24, desc[UR12][R18.64+0x50c] ;  /* 0x00050c0c12188981 */ /* 0x000f28000c1e1900 */
[----:B------:R-:W4:Y:S01]  /*2e10*/  @!P0 LDG.E R26, desc[UR12][R18.64+0x510] ;  /* 0x0005100c121a8981 */ /* 0x000f22000c1e1900 */
[----:B------:R-:W-:-:S04]  /*2e20*/  IADD3 R30, P2, PT, R33, R28, RZ ;  /* 0x0000001c211e7210 */ /* 0x000fc80007f5e0ff */
[----:B------:R-:W-:Y:S02]  /*2e30*/  ISETP.GE.U32.AND P1, PT, R30, R7, PT ;  /* 0x000000071e00720c */ /* 0x000fe40003f26070 */
[----:B------:R-:W-:-:S04]  /*2e40*/  LEA.HI.X.SX32 R28, R28, R32, 0x1, P2 ;  /* 0x000000201c1c7211 */ /* 0x000fc800010f0eff */
[----:B------:R-:W-:Y:S01]  /*2e50*/  ISETP.GE.U32.AND.EX P1, PT, R28, R9, PT, P1 ;  /* 0x000000091c00720c */ /* 0x000fe20003f26110 */
[----:B-----5:R0:W-:Y:S04]  /*2e60*/  @!P0 STG.E desc[UR12][R14.64+0x500], R23 ;  /* 0x000500170e008986 */ /* 0x0201e8000c10190c */
[----:B---3--:R1:W-:Y:S04]  /*2e70*/  @!P0 STG.E desc[UR12][R14.64+0x504], R25 ;  /* 0x000504190e008986 */ /* 0x0083e8000c10190c */
[----:B--2---:R2:W-:Y:S04]  /*2e80*/  @!P0 STG.E desc[UR12][R14.64+0x508], R22 ;  /* 0x000508160e008986 */ /* 0x0045e8000c10190c */
[----:B----4-:R3:W-:Y:S04]  /*2e90*/  @!P0 STG.E desc[UR12][R14.64+0x50c], R24 ;  /* 0x00050c180e008986 */ /* 0x0107e8000c10190c */
[----:B------:R4:W-:Y:S04]  /*2ea0*/  @!P0 STG.E desc[UR12][R14.64+0x510], R26 ;  /* 0x0005101a0e008986 */ /* 0x0009e8000c10190c */
[----:B------:R-:W5:Y:S04]  /*2eb0*/  @P1 LDG.E R27, desc[UR12][R18.64+0x780] ;  /* 0x0007800c121b1981 */ /* 0x000f68000c1e1900 */
[----:B------:R-:W2:Y:S04]  /*2ec0*/  @P1 LDG.E R29, desc[UR12][R18.64+0x784] ;  /* 0x0007840c121d1981 */ /* 0x000ea8000c1e1900 */
[----:B------:R-:W3:Y:S04]  /*2ed0*/  @P1 LDG.E R31, desc[UR12][R18.64+0x788] ;  /* 0x0007880c121f1981 */ /* 0x000ee8000c1e1900 */
[----:B------:R-:W4:Y:S04]  /*2ee0*/  @P1 LDG.E R35, desc[UR12][R18.64+0x78c] ;  /* 0x00078c0c12231981 */ /* 0x000f28000c1e1900 */
[----:B------:R-:W4:Y:S04]  /*2ef0*/  @P1 LDG.E R37, desc[UR12][R18.64+0x790] ;  /* 0x0007900c12251981 */ /* 0x000f28000c1e1900 */
[----:B-----5:R-:W-:Y:S04]  /*2f00*/  @P1 STG.E desc[UR12][R16.64+0x780], R27 ;  /* 0x0007801b10001986 */ /* 0x020fe8000c10190c */
[----:B--2---:R-:W-:Y:S04]  /*2f10*/  @P1 STG.E desc[UR12][R16.64+0x784], R29 ;  /* 0x0007841d10001986 */ /* 0x004fe8000c10190c */
[----:B---3--:R-:W-:Y:S04]  /*2f20*/  @P1 STG.E desc[UR12][R16.64+0x788], R31 ;  /* 0x0007881f10001986 */ /* 0x008fe8000c10190c */
[----:B----4-:R-:W-:Y:S04]  /*2f30*/  @P1 STG.E desc[UR12][R16.64+0x78c], R35 ;  /* 0x00078c2310001986 */ /* 0x010fe8000c10190c */
[----:B------:R2:W-:Y:S04]  /*2f40*/  @P1 STG.E desc[UR12][R16.64+0x790], R37 ;  /* 0x0007902510001986 */ /* 0x0005e8000c10190c */
[----:B0-----:R-:W3:Y:S04]  /*2f50*/  @!P1 LDG.E R23, desc[UR12][R18.64+0x780] ;  /* 0x0007800c12179981 */ /* 0x001ee8000c1e1900 */
[----:B-1----:R-:W4:Y:S04]  /*2f60*/  @!P1 LDG.E R25, desc[UR12][R18.64+0x784] ;  /* 0x0007840c12199981 */ /* 0x002f28000c1e1900 */
[----:B------:R-:W5:Y:S04]  /*2f70*/  @!P1 LDG.E R22, desc[UR12][R18.64+0x788] ;  /* 0x0007880c12169981 */ /* 0x000f68000c1e1900 */
[----:B------:R-:W5:Y:S04]  /*2f80*/  @!P1 LDG.E R24, desc[UR12][R18.64+0x78c] ;  /* 0x00078c0c12189981 */ /* 0x000f68000c1e1900 */
[----:B------:R-:W5:Y:S01]  /*2f90*/  @!P1 LDG.E R26, desc[UR12][R18.64+0x790] ;  /* 0x0007900c121a9981 */ /* 0x000f62000c1e1900 */
[----:B--2---:R-:W-:-:S02]  /*2fa0*/  VIADD R17, R21, 0x40 ;  /* 0x0000004015117836 */ /* 0x004fc40000000000 */
[----:B------:R-:W-:Y:S02]  /*2fb0*/  VIADD R21, R21, 0x80 ;  /* 0x0000008015157836 */ /* 0x000fe40000000000 */
[----:B------:R-:W-:Y:S01]  /*2fc0*/  VIADD R20, R20, 0x80 ;  /* 0x0000008014147836 */ /* 0x000fe20000000000 */
[----:B------:R-:W-:Y:S01]  /*2fd0*/  ISETP.GE.AND P0, PT, R17, R4, PT ;  /* 0x000000041100720c */ /* 0x000fe20003f06270 */
[----:B---3--:R1:W-:Y:S04]  /*2fe0*/  @!P1 STG.E desc[UR12][R14.64+0x780], R23 ;  /* 0x000780170e009986 */ /* 0x0083e8000c10190c */
[----:B----4-:R1:W-:Y:S04]  /*2ff0*/  @!P1 STG.E desc[UR12][R14.64+0x784], R25 ;  /* 0x000784190e009986 */ /* 0x0103e8000c10190c */
[----:B-----5:R1:W-:Y:S04]  /*3000*/  @!P1 STG.E desc[UR12][R14.64+0x788], R22 ;  /* 0x000788160e009986 */ /* 0x0203e8000c10190c */
[----:B------:R1:W-:Y:S04]  /*3010*/  @!P1 STG.E desc[UR12][R14.64+0x78c], R24 ;  /* 0x00078c180e009986 */ /* 0x0003e8000c10190c */
[----:B------:R1:W-:Y:S01]  /*3020*/  @!P1 STG.E desc[UR12][R14.64+0x790], R26 ;  /* 0x0007901a0e009986 */ /* 0x0003e2000c10190c */
[----:B------:R-:W-:Y:S05]  /*3030*/  @!P0 BRA `(.L_x_38) ;  /* 0xfffffff800048947 */ /* 0x000fea000383ffff */
.L_x_34:
[----:B------:R-:W-:Y:S05]  /*3040*/  BSYNC.RECONVERGENT B0 ;  /* 0x0000000000007941 */ /* 0x000fea0003800200 */
.L_x_33:
[----:B------:R-:W-:Y:S01]  /*3050*/  ISETP.GE.AND P0, PT, R6, R3, PT ;  /* 0x000000030600720c */ /* 0x000fe20003f06270 */
[----:B------:R-:W2:Y:S01]  /*3060*/  LDCU.64 UR4, c[0x0][0x428] ;  /* 0x00008500ff0477ac */ /* 0x000ea20008000a00 */
[----:B------:R-:W-:Y:S11]  /*3070*/  BSSY.RECONVERGENT B0, `(.L_x_39) ;  /* 0x0000058000007945 */ /* 0x000ff60003800200 */
[----:B------:R-:W-:Y:S05]  /*3080*/  @P0 BRA `(.L_x_40) ;  /* 0x0000000400580947 */ /* 0x000fea0003800000 */
[----:B------:R-:W-:Y:S01]  /*3090*/  LOP3.LUT R4, RZ, R6, RZ, 0x33, !PT ;  /* 0x00000006ff047212 */ /* 0x000fe200078e33ff */
[----:B------:R-:W-:Y:S01]  /*30a0*/  BSSY.RECONVERGENT B1, `(.L_x_41) ;  /* 0x0000027000017945 */ /* 0x000fe20003800200 */
[----:B------:R-:W-:-:S03]  /*30b0*/  SHF.R.S32.HI R18, RZ, 0x1f, R34 ;  /* 0x0000001fff127819 */ /* 0x000fc60000011422 */
[----:B------:R-:W-:Y:S01]  /*30c0*/  IMAD.IADD R19, R3, 0x1, R4 ;  /* 0x0000000103137824 */ /* 0x000fe200078e0204 */
[----:B------:R-:W-:-:S04]  /*30d0*/  IADD3 R4, P1, PT, R10, UR11, RZ ;  /* 0x0000000b0a047c10 */ /* 0x000fc8000ff3e0ff */
[----:B0-----:R-:W-:Y:S02]  /*30e0*/  LOP3.LUT R7, R19, 0x60, RZ, 0xc0, !PT ;  /* 0x0000006013077812 */ /* 0x001fe400078ec0ff */
[----:B------:R-:W-:Y:S02]  /*30f0*/  IADD3.X R9, PT, PT, R11, UR10, RZ, P1, !PT ;  /* 0x0000000a0b097c10 */ /* 0x000fe40008ffe4ff */
[----:B------:R-:W-:Y:S01]  /*3100*/  ISETP.NE.AND P0, PT, R7, 0x60, PT ;  /* 0x000000600700780c */ /* 0x000fe20003f05270 */
[----:B------:R-:W-:-:S12]  /*3110*/  VIADD R7, R6, 0x1 ;  /* 0x0000000106077836 */ /* 0x000fd80000000000 */
[----:B------:R-:W-:Y:S05]  /*3120*/  @!P0 BRA `(.L_x_42) ;  /* 0x0000000000788947 */ /* 0x000fea0003800000 */
[----:B-1----:R-:W0:Y:S01]  /*3130*/  LDC.64 R22, c[0x0][0x428] ;  /* 0x00010a00ff167b82 */ /* 0x002e220000000a00 */
[----:B------:R-:W-:Y:S01]  /*3140*/  LEA.HI R13, R19, 0x1, RZ, 0x1b ;  /* 0x00000001130d7811 */ /* 0x000fe200078fd8ff */
[----:B------:R-:W-:Y:S01]  /*3150*/  IMAD R12, R8, 0x1f4, R6 ;  /* 0x000001f4080c7824 */ /* 0x000fe200078e0206 */
[----:B------:R-:W-:Y:S01]  /*3160*/  IADD3 R28, P1, PT, R34, UR14, RZ ;  /* 0x0000000e221c7c10 */ /* 0x000fe2000ff3e0ff */
[----:B------:R-:W-:Y:S01]  /*3170*/  BSSY.RECONVERGENT B2, `(.L_x_43) ;  /* 0x0000018000027945 */ /* 0x000fe20003800200 */
[----:B------:R-:W-:Y:S01]  /*3180*/  LOP3.LUT R13, R13, 0x3, RZ, 0xc0, !PT ;  /* 0x000000030d0d7812 */ /* 0x000fe200078ec0ff */
[----:B------:R-:W-:Y:S01]  /*3190*/  VIADD R21, R12, 0x1 ;  /* 0x000000010c157836 */ /* 0x000fe20000000000 */
[----:B------:R-:W-:-:S03]  /*31a0*/  IADD3.X R30, PT, PT, R18, UR15, RZ, P1, !PT ;  /* 0x0000000f121e7c10 */ /* 0x000fc60008ffe4ff */
[----:B------:R-:W-:Y:S01]  /*31b0*/  IMAD.MOV R20, RZ, RZ, -R13 ;  /* 0x000000ffff147224 */ /* 0x000fe200078e0a0d */
[----:B0-----:R-:W-:Y:S01]  /*31c0*/  IADD3 R26, P0, PT, R22, -0x8, RZ ;  /* 0xfffffff8161a7810 */ /* 0x001fe20007f1e0ff */
[----:B------:R-:W-:-:S03]  /*31d0*/  IMAD.MOV.U32 R22, RZ, RZ, R6 ;  /* 0x000000ffff167224 */ /* 0x000fc600078e0006 */
[----:B------:R-:W-:-:S09]  /*31e0*/  IADD3.X R23, PT, PT, R23, -0x1, RZ, P0, !PT ;  /* 0xffffffff17177810 */ /* 0x000fd200007fe4ff */
.L_x_44:
[----:B0-----:R-:W0:Y:S02]  /*31f0*/  LDC.64 R12, c[0x0][0x440] ;  /* 0x00011000ff0c7b82 */ /* 0x001e240000000a00 */
[----:B0-----:R-:W-:-:S05]  /*3200*/  IMAD.WIDE R16, R21, 0x8, R12 ;  /* 0x0000000815107825 */ /* 0x001fca00078e020c */
[----:B------:R-:W5:Y:S01]  /*3210*/  LDG.E.64 R14, desc[UR12][R16.64] ;  /* 0x0000000c100e7981 */ /* 0x000f62000c1e1b00 */
[C---:B------:R-:W-:Y:S01]  /*3220*/  IADD3 R13, P0, PT, R7.reuse, R28, RZ ;  /* 0x0000001c070d7210 */ /* 0x040fe20007f1e0ff */
[----:B------:R-:W-:Y:S02]  /*3230*/  VIADD R20, R20, 0x1 ;  /* 0x0000000114147836 */ /* 0x000fe40000000000 */
[----:B------:R-:W-:Y:S01]  /*3240*/  VIADD R22, R22, 0x20 ;  /* 0x0000002016167836 */ /* 0x000fe20000000000 */
[C---:B----4-:R-:W-:Y:S01]  /*3250*/  LEA.HI.X.SX32 R24, R7.reuse, R30, 0x1, P0 ;  /* 0x0000001e07187211 */ /* 0x050fe200000f0eff */
[----:B------:R-:W-:Y:S01]  /*3260*/  VIADD R7, R7, 0x20 ;  /* 0x0000002007077836 */ /* 0x000fe20000000000 */
[----:B------:R-:W-:Y:S01]  /*3270*/  LEA R12, P0, R13, R26, 0x3 ;  /* 0x0000001a0d0c7211 */ /* 0x000fe200078018ff */
[----:B------:R-:W-:-:S03]  /*3280*/  VIADD R21, R21, 0x20 ;  /* 0x0000002015157836 */ /* 0x000fc60000000000 */
[----:B------:R-:W-:Y:S02]  /*3290*/  LEA.HI.X R13, R13, R23, R24, 0x3, P0 ;  /* 0x000000170d0d7211 */ /* 0x000fe400000f1c18 */
[----:B------:R-:W-:Y:S02]  /*32a0*/  ISETP.NE.AND P0, PT, R20, RZ, PT ;  /* 0x000000ff1400720c */ /* 0x000fe40003f05270 */
[----:B-----5:R-:W-:-:S05]  /*32b0*/  IADD3 R14, P1, PT, R14, R4, RZ ;  /* 0x000000040e0e7210 */ /* 0x020fca0007f3e0ff */
[----:B------:R-:W-:-:S05]  /*32c0*/  IMAD.X R15, R15, 0x1, R9, P1 ;  /* 0x000000010f0f7824 */ /* 0x000fca00008e0609 */
[----:B------:R0:W-:Y:S01]  /*32d0*/  STG.E.64 desc[UR12][R12.64], R14 ;  /* 0x0000000e0c007986 */ /* 0x0001e2000c101b0c */
[----:B------:R-:W-:Y:S05]  /*32e0*/  @P0 BRA `(.L_x_44) ;  /* 0xfffffffc00c00947 */ /* 0x000fea000383ffff */
[----:B--2---:R-:W-:Y:S05]  /*32f0*/  BSYNC.RECONVERGENT B2 ;  /* 0x0000000000027941 */ /* 0x004fea0003800200 */
.L_x_43:
[----:B------:R-:W-:-:S07]  /*3300*/  VIADD R7, R22, 0x1 ;  /* 0x0000000116077836 */ /* 0x000fce0000000000 */
.L_x_42:
[----:B--2---:R-:W-:Y:S05]  /*3310*/  BSYNC.RECONVERGENT B1 ;  /* 0x0000000000017941 */ /* 0x004fea0003800200 */
.L_x_41:
[----:B------:R-:W-:-:S13]  /*3320*/  ISETP.GE.U32.AND P0, PT, R19, 0x60, PT ;  /* 0x000000601300780c */ /* 0x000fda0003f06070 */
[----:B------:R-:W-:Y:S05]  /*3330*/  @!P0 BRA `(.L_x_40) ;  /* 0x0000000000ac8947 */ /* 0x000fea0003800000 */
[----:B0-----:R-:W0:Y:S01]  /*3340*/  LDC.64 R12, c[0x0][0x440] ;  /* 0x00011000ff0c7b82 */ /* 0x001e220000000a00 */
[----:B------:R-:W-:-:S04]  /*3350*/  IADD3 R34, P0, PT, R34, UR14, RZ ;  /* 0x0000000e22227c10 */ /* 0x000fc8000ff1e0ff */
[----:B------:R-:W-:-:S09]  /*3360*/  IADD3.X R16, PT, PT, R18, UR15, RZ, P0, !PT ;  /* 0x0000000f12107c10 */ /* 0x000fd200087fe4ff */
.L_x_45:
[----:B-1----:R-:W-:-:S04]  /*3370*/  IMAD R15, R8, 0x1f4, R7 ;  /* 0x000001f4080f7824 */ /* 0x002fc800078e0207 */
[----:B0-----:R-:W-:-:S05]  /*3380*/  IMAD.WIDE R14, R15, 0x8, R12 ;  /* 0x000000080f0e7825 */ /* 0x001fca00078e020c */
[----:B------:R-:W4:Y:S01]  /*3390*/  LDG.E.64 R18, desc[UR12][R14.64] ;  /* 0x0000000c0e127981 */ /* 0x000f22000c1e1b00 */
[----:B------:R-:W-:-:S04]  /*33a0*/  IADD3 R17, P0, PT, R7, R34, RZ ;  /* 0x0000002207117210 */ /* 0x000fc80007f1e0ff */
[----:B------:R-:W-:Y:S02]  /*33b0*/  LEA.HI.X.SX32 R22, R7, R16, 0x1, P0 ;  /* 0x0000001007167211 */ /* 0x000fe400000f0eff */
[----:B------:R-:W-:-:S04]  /*33c0*/  LEA R20, P1, R17, UR4, 0x3 ;  /* 0x0000000411147c11 */ /* 0x000fc8000f8218ff */
[----:B------:R-:W-:Y:S02]  /*33d0*/  LEA.HI.X R21, R17, UR5, R22, 0x3, P1 ;  /* 0x0000000511157c11 */ /* 0x000fe400088f1c16 */
[----:B----4-:R-:W-:-:S05]  /*33e0*/  IADD3 R24, P0, PT, R18, R4, RZ ;  /* 0x0000000412187210 */ /* 0x010fca0007f1e0ff */
[----:B------:R-:W-:-:S05]  /*33f0*/  IMAD.X R25, R19, 0x1, R9, P0 ;  /* 0x0000000113197824 */ /* 0x000fca00000e0609 */
[----:B------:R0:W-:Y:S04]  /*3400*/  STG.E.64 desc[UR12][R20.64+-0x8], R24 ;  /* 0xfffff81814007986 */ /* 0x0001e8000c101b0c */
[----:B------:R-:W2:Y:S01]  /*3410*/  LDG.E.64 R18, desc[UR12][R14.64+0x100] ;  /* 0x0001000c0e127981 */ /* 0x000ea2000c1e1b00 */
[----:B------:R-:W-:-:S05]  /*3420*/  VIADD R23, R7, 0x20 ;  /* 0x0000002007177836 */ /* 0x000fca0000000000 */
[----:B------:R-:W-:-:S04]  /*3430*/  IADD3 R17, P0, PT, R23, R34, RZ ;  /* 0x0000002217117210 */ /* 0x000fc80007f1e0ff */
[----:B------:R-:W-:Y:S02]  /*3440*/  LEA.HI.X.SX32 R28, R23, R16, 0x1, P0 ;  /* 0x00000010171c7211 */ /* 0x000fe400000f0eff */
[----:B------:R-:W-:-:S04]  /*3450*/  LEA R22, P1, R17, UR4, 0x3 ;  /* 0x0000000411167c11 */ /* 0x000fc8000f8218ff */
[----:B------:R-:W-:Y:S02]  /*3460*/  LEA.HI.X R23, R17, UR5, R28, 0x3, P1 ;  /* 0x0000000511177c11 */ /* 0x000fe400088f1c1c */
[----:B--2---:R-:W-:-:S05]  /*3470*/  IADD3 R26, P0, PT, R18, R4, RZ ;  /* 0x00000004121a7210 */ /* 0x004fca0007f1e0ff */
[----:B------:R-:W-:-:S05]  /*3480*/  IMAD.X R27, R19, 0x1, R9, P0 ;  /* 0x00000001131b7824 */ /* 0x000fca00000e0609 */
[----:B------:R1:W-:Y:S04]  /*3490*/  STG.E.64 desc[UR12][R22.64+-0x8], R26 ;  /* 0xfffff81a16007986 */ /* 0x0003e8000c101b0c */
[----:B------:R-:W2:Y:S01]  /*34a0*/  LDG.E.64 R18, desc[UR12][R14.64+0x200] ;  /* 0x0002000c0e127981 */ /* 0x000ea2000c1e1b00 */
[----:B------:R-:W-:-:S05]  /*34b0*/  VIADD R17, R7, 0x40 ;  /* 0x0000004007117836 */ /* 0x000fca0000000000 */
[----:B0-----:R-:W-:-:S04]  /*34c0*/  IADD3 R21, P0, PT, R17, R34, RZ ;  /* 0x0000002211157210 */ /* 0x001fc80007f1e0ff */
[----:B------:R-:W-:Y:S02]  /*34d0*/  LEA.HI.X.SX32 R28, R17, R16, 0x1, P0 ;  /* 0x00000010111c7211 */ /* 0x000fe400000f0eff */
[----:B------:R-:W-:-:S04]  /*34e0*/  LEA R20, P1, R21, UR4, 0x3 ;  /* 0x0000000415147c11 */ /* 0x000fc8000f8218ff */
[----:B------:R-:W-:Y:S02]  /*34f0*/  LEA.HI.X R21, R21, UR5, R28, 0x3, P1 ;  /* 0x0000000515157c11 */ /* 0x000fe400088f1c1c */
[----:B--2---:R-:W-:-:S05]  /*3500*/  IADD3 R24, P0, PT, R18, R4, RZ ;  /* 0x0000000412187210 */ /* 0x004fca0007f1e0ff */
[----:B------:R-:W-:-:S05]  /*3510*/  IMAD.X R25, R19, 0x1, R9, P0 ;  /* 0x0000000113197824 */ /* 0x000fca00000e0609 */
[----:B------:R0:W-:Y:S04]  /*3520*/  STG.E.64 desc[UR12][R20.64+-0x8], R24 ;  /* 0xfffff81814007986 */ /* 0x0001e8000c101b0c */
[----:B------:R-:W2:Y:S01]  /*3530*/  LDG.E.64 R18, desc[UR12][R14.64+0x300] ;  /* 0x0003000c0e127981 */ /* 0x000ea2000c1e1b00 */
[C---:B------:R-:W-:Y:S02]  /*3540*/  VIADD R17, R7.reuse, 0x60 ;  /* 0x0000006007117836 */ /* 0x040fe40000000000 */
[----:B------:R-:W-:-:S03]  /*3550*/  VIADD R7, R7, 0x80 ;  /* 0x0000008007077836 */ /* 0x000fc60000000000 */
[----:B-1----:R-:W-:-:S04]  /*3560*/  IADD3 R23, P0, PT, R17, R34, RZ ;  /* 0x0000002211177210 */ /* 0x002fc80007f1e0ff */
[----:B------:R-:W-:Y:S02]  /*3570*/  LEA.HI.X.SX32 R26, R17, R16, 0x1, P0 ;  /* 0x00000010111a7211 */ /* 0x000fe400000f0eff */
[----:B------:R-:W-:-:S04]  /*3580*/  LEA R22, P1, R23, UR4, 0x3 ;  /* 0x0000000417167c11 */ /* 0x000fc8000f8218ff */
[----:B------:R-:W-:Y:S02]  /*3590*/  LEA.HI.X R23, R23, UR5, R26, 0x3, P1 ;  /* 0x0000000517177c11 */ /* 0x000fe400088f1c1a */
[----:B--2---:R-:W-:-:S05]  /*35a0*/  IADD3 R18, P0, PT, R18, R4, RZ ;  /* 0x0000000412127210 */ /* 0x004fca0007f1e0ff */
[----:B------:R-:W-:Y:S01]  /*35b0*/  IMAD.X R19, R19, 0x1, R9, P0 ;  /* 0x0000000113137824 */ /* 0x000fe200000e0609 */
[----:B------:R-:W-:-:S04]  /*35c0*/  ISETP.GT.AND P0, PT, R7, R3, PT ;  /* 0x000000030700720c */ /* 0x000fc80003f04270 */
[----:B------:R0:W-:Y:S09]  /*35d0*/  STG.E.64 desc[UR12][R22.64+-0x8], R18 ;  /* 0xfffff81216007986 */ /* 0x0001f2000c101b0c */
[----:B------:R-:W-:Y:S05]  /*35e0*/  @!P0 BRA `(.L_x_45) ;  /* 0xfffffffc00608947 */ /* 0x000fea000383ffff */
.L_x_40:
[----:B--2---:R-:W-:Y:S05]  /*35f0*/  BSYNC.RECONVERGENT B0 ;  /* 0x0000000000007941 */ /* 0x004fea0003800200 */
.L_x_39:
[----:B------:R-:W-:Y:S01]  /*3600*/  ISETP.GE.AND P0, PT, R6, R5, PT ;  /* 0x000000050600720c */ /* 0x000fe20003f06270 */
[----:B------:R-:W2:Y:S01]  /*3610*/  LDCU.64 UR4, c[0x0][0x430] ;  /* 0x00008600ff0477ac */ /* 0x000ea20008000a00 */
[----:B------:R-:W-:Y:S11]  /*3620*/  BSSY.RECONVERGENT B0, `(.L_x_46) ;  /* 0x000003a000007945 */ /* 0x000ff60003800200 */
[----:B------:R-:W-:Y:S05]  /*3630*/  @P0 BRA `(.L_x_47) ;  /* 0x0000000000e00947 */ /* 0x000fea0003800000 */
[----:B------:R-:W-:Y:S01]  /*3640*/  LOP3.LUT R4, RZ, R6, RZ, 0x33, !PT ;  /* 0x00000006ff047212 */ /* 0x000fe200078e33ff */
[----:B------:R-:W-:Y:S04]  /*3650*/  BSSY.RECONVERGENT B1, `(.L_x_48) ;  /* 0x000001b000017945 */ /* 0x000fe80003800200 */
[----:B------:R-:W-:-:S05]  /*3660*/  IMAD.IADD R4, R5, 0x1, R4 ;  /* 0x0000000105047824 */ /* 0x000fca00078e0204 */
[C---:B------:R-:W-:Y:S02]  /*3670*/  LOP3.LUT R3, R4.reuse, 0x60, RZ, 0xc0, !PT ;  /* 0x0000006004037812 */ /* 0x040fe400078ec0ff */
[----:B------:R-:W-:Y:S02]  /*3680*/  ISETP.GE.U32.AND P0, PT, R4, 0x60, PT ;  /* 0x000000600400780c */ /* 0x000fe40003f06070 */
[----:B------:R-:W-:Y:S01]  /*3690*/  ISETP.NE.AND P1, PT, R3, 0x60, PT ;  /* 0x000000600300780c */ /* 0x000fe20003f25270 */
[----:B------:R-:W-:-:S12]  /*36a0*/  IMAD.MOV.U32 R3, RZ, RZ, R6 ;  /* 0x000000ffff037224 */ /* 0x000fd800078e0006 */
[----:B------:R-:W-:Y:S05]  /*36b0*/  @!P1 BRA `(.L_x_49) ;  /* 0x0000000000509947 */ /* 0x000fea0003800000 */
[----:B------:R-:W1:Y:S01]  /*36c0*/  LDC.64 R8, c[0x0][0x448] ;  /* 0x00011200ff087b82 */ /* 0x000e620000000a00 */
[----:B------:R-:W-:Y:S01]  /*36d0*/  LEA.HI R4, R4, 0x1, RZ, 0x1b ;  /* 0x0000000104047811 */ /* 0x000fe200078fd8ff */
[----:B0-----:R-:W-:Y:S01]  /*36e0*/  IMAD.IADD R7, R6, 0x1, R2 ;  /* 0x0000000106077824 */ /* 0x001fe200078e0202 */
[----:B------:R-:W-:Y:S01]  /*36f0*/  IADD3 R18, P1, PT, R10, UR11, RZ ;  /* 0x0000000b0a127c10 */ /* 0x000fe2000ff3e0ff */
[----:B------:R-:W-:Y:S01]  /*3700*/  IMAD.MOV.U32 R3, RZ, RZ, R6 ;  /* 0x000000ffff037224 */ /* 0x000fe200078e0006 */
[----:B------:R-:W-:Y:S02]  /*3710*/  LOP3.LUT R4, R4, 0x3, RZ, 0xc0, !PT ;  /* 0x0000000304047812 */ /* 0x000fe400078ec0ff */
[----:B------:R-:W-:-:S03]  /*3720*/  IADD3.X R20, PT, PT, R11, UR10, RZ, P1, !PT ;  /* 0x0000000a0b147c10 */ /* 0x000fc60008ffe4ff */
[----:B------:R-:W-:-:S07]  /*3730*/  IMAD.MOV R4, RZ, RZ, -R4 ;  /* 0x000000ffff047224 */ /* 0x000fce00078e0a04 */
.L_x_50:
[----:B01----:R-:W-:-:S06]  /*3740*/  IMAD.WIDE R12, R7, 0x4, R8 ;  /* 0x00000004070c7825 */ /* 0x003fcc00078e0208 */
[----:B------:R-:W5:Y:S01]  /*3750*/  LDG.E R13, desc[UR12][R12.64] ;  /* 0x0000000c0c0d7981 */ /* 0x000f62000c1e1900 */
[----:B------:R-:W-:Y:S01]  /*3760*/  IADD3 R15, P1, PT, R3, R18, RZ ;  /* 0x00000012030f7210 */ /* 0x000fe20007f3e0ff */
[----:B------:R-:W-:Y:S02]  /*3770*/  VIADD R4, R4, 0x1 ;  /* 0x0000000104047836 */ /* 0x000fe40000000000 */
[----:B------:R-:W-:Y:S01]  /*3780*/  VIADD R7, R7, 0x20 ;  /* 0x0000002007077836 */ /* 0x000fe20000000000 */
[C---:B------:R-:W-:Y:S01]  /*3790*/  LEA.HI.X.SX32 R16, R3.reuse, R20, 0x1, P1 ;  /* 0x0000001403107211 */ /* 0x040fe200008f0eff */
[----:B------:R-:W-:Y:S01]  /*37a0*/  VIADD R3, R3, 0x20 ;  /* 0x0000002003037836 */ /* 0x000fe20000000000 */
[----:B--2---:R-:W-:-:S04]  /*37b0*/  LEA R14, P1, R15, UR4, 0x2 ;  /* 0x000000040f0e7c11 */ /* 0x004fc8000f8210ff */
[----:B------:R-:W-:Y:S02]  /*37c0*/  LEA.HI.X R15, R15, UR5, R16, 0x2, P1 ;  /* 0x000000050f0f7c11 */ /* 0x000fe400088f1410 */
[----:B------:R-:W-:-:S03]  /*37d0*/  ISETP.NE.AND P1, PT, R4, RZ, PT ;  /* 0x000000ff0400720c */ /* 0x000fc60003f25270 */
[----:B-----5:R0:W-:Y:S10]  /*37e0*/  STG.E desc[UR12][R14.64], R13 ;  /* 0x0000000d0e007986 */ /* 0x0201f4000c10190c */
[----:B------:R-:W-:Y:S05]  /*37f0*/  @P1 BRA `(.L_x_50) ;  /* 0xfffffffc00d01947 */ /* 0x000fea000383ffff */
.L_x_49:
[----:B--2---:R-:W-:Y:S05]  /*3800*/  BSYNC.RECONVERGENT B1 ;  /* 0x0000000000017941 */ /* 0x004fea0003800200 */
.L_x_48:
[----:B------:R-:W-:Y:S05]  /*3810*/  @!P0 BRA `(.L_x_47) ;  /* 0x0000000000688947 */ /* 0x000fea0003800000 */
[----:B------:R-:W2:Y:S01]  /*3820*/  LDC.64 R8, c[0x0][0x448] ;  /* 0x00011200ff087b82 */ /* 0x000ea20000000a00 */
[----:B01----:R-:W-:Y:S01]  /*3830*/  IADD3 R14, P2, PT, R10, UR11, RZ ;  /* 0x0000000b0a0e7c10 */ /* 0x003fe2000ff5e0ff */
[----:B------:R-:W-:-:S03]  /*3840*/  IMAD.IADD R7, R2, 0x1, R3 ;  /* 0x0000000102077824 */ /* 0x000fc600078e0203 */
[----:B------:R-:W-:-:S03]  /*3850*/  IADD3.X R16, PT, PT, R11, UR10, RZ, P2, !PT ;  /* 0x0000000a0b107c10 */ /* 0x000fc600097fe4ff */
[----:B------:R-:W0:Y:S01]  /*3860*/  LDC.64 R12, c[0x0][0x430] ;  /* 0x00010c00ff0c7b82 */ /* 0x000e220000000a00 */
[----:B--2---:R-:W-:-:S05]  /*3870*/  IADD3 R8, P0, PT, R8, 0x100, RZ ;  /* 0x0000010008087810 */ /* 0x004fca0007f1e0ff */
[----:B------:R-:W-:Y:S01]  /*3880*/  IMAD.X R9, RZ, RZ, R9, P0 ;  /* 0x000000ffff097224 */ /* 0x000fe200000e0609 */
[----:B0-----:R-:W-:-:S05]  /*3890*/  IADD3 R23, P1, PT, R12, 0x100, RZ ;  /* 0x000001000c177810 */ /* 0x001fca0007f3e0ff */
[----:B------:R-:W-:-:S08]  /*38a0*/  IMAD.X R4, RZ, RZ, R13, P1 ;  /* 0x000000ffff047224 */ /* 0x000fd000008e060d */
.L_x_51:
[----:B------:R-:W-:-:S05]  /*38b0*/  IMAD.WIDE R10, R7, 0x4, R8 ;  /* 0x00000004070a7825 */ /* 0x000fca00078e0208 */
[----:B0-----:R-:W2:Y:S01]  /*38c0*/  LDG.E R15, desc[UR12][R10.64+-0x100] ;  /* 0xffff000c0a0f7981 */ /* 0x001ea2000c1e1900 */
[----:B------:R-:W-:-:S04]  /*38d0*/  IADD3 R2, P0, PT, R3, R14, RZ ;  /* 0x0000000e03027210 */ /* 0x000fc80007f1e0ff */
[----:B------:R-:W-:Y:S02]  /*38e0*/  LEA.HI.X.SX32 R13, R3, R16, 0x1, P0 ;  /* 0x00000010030d7211 */ /* 0x000fe400000f0eff */
[----:B------:R-:W-:-:S04]  /*38f0*/  LEA R12, P0, R2, R23, 0x2 ;  /* 0x00000017020c7211 */ /* 0x000fc800078010ff */
[----:B------:R-:W-:-:S05]  /*3900*/  LEA.HI.X R13, R2, R4, R13, 0x2, P0 ;  /* 0x00000004020d7211 */ /* 0x000fca00000f140d */
[----:B--2---:R0:W-:Y:S04]  /*3910*/  STG.E desc[UR12][R12.64+-0x100], R15 ;  /* 0xffff000f0c007986 */ /* 0x0041e8000c10190c */
[----:B------:R-:W2:Y:S04]  /*3920*/  LDG.E R17, desc[UR12][R10.64+-0x80] ;  /* 0xffff800c0a117981 */ /* 0x000ea8000c1e1900 */
[----:B--2---:R0:W-:Y:S04]  /*3930*/  STG.E desc[UR12][R12.64+-0x80], R17 ;  /* 0xffff80110c007986 */ /* 0x0041e8000c10190c */
[----:B------:R-:W2:Y:S04]  /*3940*/  LDG.E R19, desc[UR12][R10.64] ;  /* 0x0000000c0a137981 */ /* 0x000ea8000c1e1900 */
[----:B--2---:R0:W-:Y:S04]  /*3950*/  STG.E desc[UR12][R12.64], R19 ;  /* 0x000000130c007986 */ /* 0x0041e8000c10190c */
[----:B------:R-:W2:Y:S01]  /*3960*/  LDG.E R21, desc[UR12][R10.64+0x80] ;  /* 0x0000800c0a157981 */ /* 0x000ea2000c1e1900 */
[----:B------:R-:W-:-:S02]  /*3970*/  VIADD R3, R3, 0x80 ;  /* 0x0000008003037836 */ /* 0x000fc40000000000 */
[----:B------:R-:W-:-:S03]  /*3980*/  VIADD R7, R7, 0x80 ;  /* 0x0000008007077836 */ /* 0x000fc60000000000 */
[----:B------:R-:W-:Y:S01]  /*3990*/  ISETP.GE.AND P0, PT, R3, R5, PT ;  /* 0x000000050300720c */ /* 0x000fe20003f06270 */
[----:B--2---:R0:W-:-:S12]  /*39a0*/  STG.E desc[UR12][R12.64+0x80], R21 ;  /* 0x000080150c007986 */ /* 0x0041d8000c10190c */
[----:B------:R-:W-:Y:S05]  /*39b0*/  @!P0 BRA `(.L_x_51) ;  /* 0xfffffffc00bc8947 */ /* 0x000fea000383ffff */
.L_x_47:
[----:B--2---:R-:W-:Y:S05]  /*39c0*/  BSYNC.RECONVERGENT B0 ;  /* 0x0000000000007941 */ /* 0x004fea0003800200 */
.L_x_46:
[----:B------:R-:W-:Y:S01]  /*39d0*/  ISETP.NE.AND P0, PT, R0, RZ, PT ;  /* 0x000000ff0000720c */ /* 0x000fe20003f05270 */
[----:B------:R-:W-:-:S12]  /*39e0*/  BSSY.RECONVERGENT B0, `(.L_x_52) ;  /* 0x000001e000007945 */ /* 0x000fd80003800200 */
[----:B------:R-:W-:Y:S05]  /*39f0*/  @P0 BRA `(.L_x_53) ;  /* 0x0000000000700947 */ /* 0x000fea0003800000 */
[----:B------:R-:W2:Y:S02]  /*3a00*/  LDC.64 R2, c[0x0][0x3f0] ;  /* 0x0000fc00ff027b82 */ /* 0x000ea40000000a00 */
[----:B--2---:R-:W2:Y:S01]  /*3a10*/  LDG.E R4, desc[UR12][R2.64] ;  /* 0x0000000c02047981 */ /* 0x004ea2000c1e1900 */
[----:B0-----:R-:W-:Y:S02]  /*3a20*/  IMAD.U32 R18, RZ, RZ, UR6 ;  /* 0x00000006ff127e24 */ /* 0x001fe4000f8e00ff */
[----:B------:R-:W-:Y:S02]  /*3a30*/  IMAD.U32 R19, RZ, RZ, UR7 ;  /* 0x00000007ff137e24 */ /* 0x000fe4000f8e00ff */
[----:B------:R-:W-:Y:S02]  /*3a40*/  IMAD.U32 R20, RZ, RZ, UR6 ;  /* 0x00000006ff147e24 */ /* 0x000fe4000f8e00ff */
[----:B------:R-:W-:Y:S01]  /*3a50*/  IMAD.U32 R21, RZ, RZ, UR7 ;  /* 0x00000007ff157e24 */ /* 0x000fe2000f8e00ff */
[----:B--2---:R-:W-:-:S13]  /*3a60*/  ISETP.GT.AND P0, PT, R4, 0x6e0, PT ;  /* 0x000006e00400780c */ /* 0x004fda0003f04270 */
[----:B-1----:R-:W0:Y:S01]  /*3a70*/  @P0 LDC.64 R14, c[0x0][0x3b8] ;  /* 0x0000ee00ff0e0b82 */ /* 0x002e220000000a00 */
[----:B------:R-:W-:Y:S01]  /*3a80*/  @!P0 SHF.R.S32.HI R5, RZ, 0x1f, R4 ;  /* 0x0000001fff058819 */ /* 0x000fe20000011404 */
[----:B------:R-:W-:Y:S02]  /*3a90*/  @P0 IMAD.MOV.U32 R12, RZ, RZ, 0x6e0 ;  /* 0x000006e0ff0c0424 */ /* 0x000fe400078e00ff */
[----:B------:R-:W-:Y:S02]  /*3aa0*/  @P0 IMAD.MOV.U32 R13, RZ, RZ, 0x0 ;  /* 0x00000000ff0d0424 */ /* 0x000fe400078e00ff */
[----:B------:R1:W-:Y:S04]  /*3ab0*/  @!P0 STG.E.64 desc[UR12][R18.64], R4 ;  /* 0x0000000412008986 */ /* 0x0003e8000c101b0c */
[----:B------:R2:W-:Y:S04]  /*3ac0*/  @P0 STG.E.64 desc[UR12][R20.64], R12 ;  /* 0x0000000c14000986 */ /* 0x0005e8000c101b0c */
[----:B------:R-:W5:Y:S04]  /*3ad0*/  @P0 LDG.E R0, desc[UR12][R2.64] ;  /* 0x0000000c02000981 */ /* 0x000f68000c1e1900 */
[----:B0-----:R-:W3:Y:S01]  /*3ae0*/  @P0 LDG.E.64 R8, desc[UR12][R14.64] ;  /* 0x0000000c0e080981 */ /* 0x001ee2000c1e1b00 */
[----:B------:R-:W0:Y:S08]  /*3af0*/  LDC.64 R10, c[0x0][0x450] ;  /* 0x00011400ff0a7b82 */ /* 0x000e300000000a00 */
[----:B------:R-:W1:Y:S01]  /*3b00*/  LDC.64 R16, c[0x0][0x420] ;  /* 0x00010800ff107b82 */ /* 0x000e620000000a00 */
[----:B-----5:R-:W-:-:S05]  /*3b10*/  @P0 VIADD R7, R0, 0xfffff920 ;  /* 0xfffff92000070836 */ /* 0x020fca0000000000 */
[----:B---3--:R-:W-:-:S04]  /*3b20*/  @P0 IADD3 R8, P1, PT, R7, R8, RZ ;  /* 0x0000000807080210 */ /* 0x008fc80007f3e0ff */
[----:B------:R-:W-:-:S05]  /*3b30*/  @P0 LEA.HI.X.SX32 R9, R7, R9, 0x1, P1 ;  /* 0x0000000907090211 */ /* 0x000fca00008f0eff */
[----:B------:R2:W-:Y:S04]  /*3b40*/  @P0 STG.E.64 desc[UR12][R14.64], R8 ;  /* 0x000000080e000986 */ /* 0x0005e8000c101b0c */
[----:B0-----:R-:W3:Y:S04]  /*3b50*/  LDG.E R7, desc[UR12][R10.64] ;  /* 0x0000000c0a077981 */ /* 0x001ee8000c1e1900 */
[----:B-1----:R-:W3:Y:S02]  /*3b60*/  LDG.E.64 R4, desc[UR12][R16.64] ;  /* 0x0000000c10047981 */ /* 0x002ee4000c1e1b00 */
[----:B---3--:R-:W-:-:S04]  /*3b70*/  IADD3 R4, P0, PT, R7, R4, RZ ;  /* 0x0000000407047210 */ /* 0x008fc80007f1e0ff */
[----:B------:R-:W-:-:S05]  /*3b80*/  LEA.HI.X.SX32 R5, R7, R5, 0x1, P0 ;  /* 0x0000000507057211 */ /* 0x000fca00000f0eff */
[----:B------:R2:W-:Y:S04]  /*3b90*/  STG.E.64 desc[UR12][R16.64], R4 ;  /* 0x0000000410007986 */ /* 0x0005e8000c101b0c */
[----:B------:R2:W-:Y:S04]  /*3ba0*/  STG.E desc[UR12][R2.64], RZ ;  /* 0x000000ff02007986 */ /* 0x0005e8000c10190c */
[----:B------:R2:W-:Y:S02]  /*3bb0*/  STG.E desc[UR12][R10.64], RZ ;  /* 0x000000ff0a007986 */ /* 0x0005e4000c10190c */
.L_x_53:
[----:B------:R-:W-:Y:S05]  /*3bc0*/  BSYNC.RECONVERGENT B0 ;  /* 0x0000000000007941 */ /* 0x000fea0003800200 */
.L_x_52:
[----:B------:R-:W-:-:S04]  /*3bd0*/  UISETP.GE.U32.AND UP0, UPT, UR11, 0x1f78a41, UPT ;  /* 0x01f78a410b00788c */ /* 0x000fc8000bf06070 */
[----:B------:R-:W-:-:S06]  /*3be0*/  UISETP.GE.U32.AND.EX UP0, UPT, UR10, URZ, UPT, UP0 ;  /* 0x000000ff0a00728c */ /* 0x000fcc000bf06100 */
[----:B------:R-:W-:-:S04]  /*3bf0*/  PLOP3.LUT P0, PT, PT, PT, UP0, 0x80, 0x8 ;  /* 0x000000000008781c */ /* 0x000fc80003f0f008 */
[----:B------:R-:W-:-:S13]  /*3c00*/  ISETP.NE.OR P0, PT, R6, RZ, !P0 ;  /* 0x000000ff0600720c */ /* 0x000fda0004705670 */
[----:B------:R-:W-:Y:S05]  /*3c10*/  @P0 EXIT ;  /* 0x000000000000094d */ /* 0x000fea0003800000 */
[----:B--2---:R-:W2:Y:S01]  /*3c20*/  LDC.64 R2, c[0x0][0x400] ;  /* 0x00010000ff027b82 */ /* 0x004ea20000000a00 */
[----:B------:R-:W-:-:S05]  /*3c30*/  IMAD.MOV.U32 R5, RZ, RZ, 0x1 ;  /* 0x00000001ff057424 */ /* 0x000fca00078e00ff */
[----:B--2---:R-:W-:Y:S01]  /*3c40*/  ATOMG.E.EXCH.STRONG.GPU PT, RZ, desc[UR12][R2.64], R5 ;  /* 0x8000000502ff79a8 */ /* 0x004fe2000c1ef10c */
[----:B------:R-:W-:Y:S05]  /*3c50*/  EXIT ;  /* 0x000000000000794d */ /* 0x000fea0003800000 */
.L_x_54:
        /* <DEDUP_REMOVED lines=10> */
.L_x_322:


//--------------------- .text._Z12expand_level8GPU_Data11GPU_Cliques9GPU_Graph --------------------------
	.section	.text._Z12expand_level8GPU_Data11GPU_Cliques9GPU_Graph,"ax",@progbits
	.align	128
        .global         _Z12expand_level8GPU_Data11GPU_Cliques9GPU_Graph
        .type           _Z12expand_level8GPU_Data11GPU_Cliques9GPU_Graph,@function
        .size           _Z12expand_level8GPU_Data11GPU_Cliques9GPU_Graph,(.L_x_323 - _Z12expand_level8GPU_Data11GPU_Cliques9GPU_Graph)
        .other          _Z12expand_level8GPU_Data11GPU_Cliques9GPU_Graph,@"STO_CUDA_ENTRY STV_DEFAULT"
_Z12expand_level8GPU_Data11GPU_Cliques9GPU_Graph:
.text._Z12expand_level8GPU_Data11GPU_Cliques9GPU_Graph:
[----:B------:R-:W-:Y:S08]  /*0000*/  LDC R1, c[0x0][0x37c] ;  /* 0x0000df00ff017b82 */ /* 0x000ff00000000800 */
[----:B------:R-:W0:Y:S01]  /*0010*/  LDC.64 R2, c[0x0][0x380] ;  /* 0x0000e000ff027b82 */ /* 0x000e220000000a00 */
[----:B------:R-:W0:Y:S01]  /*0020*/  LDCU.64 UR8, c[0x0][0x358] ;  /* 0x00006b00ff0877ac */ /* 0x000e220008000a00 */
[----:B------:R-:W1:Y:S06]  /*0030*/  S2R R0, SR_TID.X ;  /* 0x0000000000007919 */ /* 0x000e6c0000002100 */
[----:B------:R-:W1:Y:S08]  /*0040*/  S2UR UR6, SR_CTAID.X ;  /* 0x00000000000679c3 */ /* 0x000e700000002500 */
[----:B------:R-:W2:Y:S01]  /*0050*/  LDC.64 R22, c[0x0][0x438] ;  /* 0x00010e00ff167b82 */ /* 0x000ea20000000a00 */
[----:B0-----:R-:W3:Y:S02]  /*0060*/  LDG.E R2, desc[UR8][R2.64] ;  /* 0x0000000802027981 */ /* 0x001ee4000c1e1900 */
[----:B---3--:R-:W-:-:S13]  /*0070*/  R2UR UR4, R2 ;  /* 0x00000000020472ca */ /* 0x008fda00000e0000 */
[----:B------:R-:W-:-:S04]  /*0080*/  ULOP3.LUT UR4, UR4, 0x1, URZ, 0xc0, !UPT ;  /* 0x0000000104047892 */ /* 0x000fc8000f8ec0ff */
[----:B------:R-:W-:-:S04]  /*0090*/  UISETP.NE.U32.AND UP0, UPT, UR4, 0x1, UPT ;  /* 0x000000010400788c */ /* 0x000fc8000bf05070 */
[----:B------:R-:W-:-:S11]  /*00a0*/  UISETP.NE.U32.AND.EX UP0, UPT, URZ, URZ, UPT, UP0 ;  /* 0x000000ffff00728c */ /* 0x000fd6000bf05100 */
[----:B------:R-:W0:Y:S02]  /*00b0*/  @!UP0 LDCU.64 UR4, c[0x0][0x388] ;  /* 0x00007100ff0487ac */ /* 0x000e240008000a00 */
[----:B0-----:R-:W0:Y:S01]  /*00c0*/  @UP0 LDCU.64 UR4, c[0x0][0x3a0] ;  /* 0x00007400ff0407ac */ /* 0x001e220008000a00 */
[----:B------:R-:W1:Y:S01]  /*00d0*/  LDC R3, c[0x0][0x360] ;  /* 0x0000d800ff037b82 */ /* 0x000e620000000800 */
[----:B------:R-:W-:Y:S01]  /*00e0*/  BSSY B0, `(.L_x_55) ;  /* 0x00005c4000007945 */ /* 0x000fe20003800000 */
[----:B------:R-:W3:Y:S01]  /*00f0*/  @!UP0 LDCU.64 UR10, c[0x0][0x390] ;  /* 0x00007200ff0a87ac */ /* 0x000ee20008000a00 */
[----:B------:R-:W4:Y:S01]  /*0100*/  @!UP0 LDCU.64 UR12, c[0x0][0x398] ;  /* 0x00007300ff0c87ac */ /* 0x000f220008000a00 */
[----:B---3--:R-:W3:Y:S01]  /*0110*/  @UP0 LDCU.64 UR10, c[0x0][0x3a8] ;  /* 0x00007500ff0a07ac */ /* 0x008ee20008000a00 */
[----:B----4-:R-:W4:Y:S01]  /*0120*/  @UP0 LDCU.64 UR12, c[0x0][0x3b0] ;  /* 0x00007600ff0c07ac */ /* 0x010f220008000a00 */
[----:B0-----:R-:W-:Y:S02]  /*0130*/  IMAD.U32 R4, RZ, RZ, UR4 ;  /* 0x00000004ff047e24 */ /* 0x001fe4000f8e00ff */
[----:B------:R-:W-:-:S06]  /*0140*/  IMAD.U32 R5, RZ, RZ, UR5 ;  /* 0x00000005ff057e24 */ /* 0x000fcc000f8e00ff */
[----:B------:R-:W5:Y:S01]  /*0150*/  LDG.E.64 R4, desc[UR8][R4.64] ;  /* 0x0000000804047981 */ /* 0x000f62000c1e1b00 */
[----:B-1----:R-:W-:-:S05]  /*0160*/  IMAD R3, R3, UR6, R0 ;  /* 0x0000000603037c24 */ /* 0x002fca000f8e0200 */
[----:B------:R-:W-:-:S04]  /*0170*/  SHF.R.S32.HI R0, RZ, 0x1f, R3 ;  /* 0x0000001fff007819 */ /* 0x000fc80000011403 */
[----:B------:R-:W-:-:S04]  /*0180*/  LEA.HI R6, R0, R3, RZ, 0x5 ;  /* 0x0000000300067211 */ /* 0x000fc800078f28ff */
[----:B------:R-:W-:Y:S02]  /*0190*/  SHF.R.S32.HI R0, RZ, 0x5, R6 ;  /* 0x00000005ff007819 */ /* 0x000fe40000011406 */
[----:B------:R-:W-:Y:S02]  /*01a0*/  LOP3.LUT R6, R6, 0xffffffe0, RZ, 0xc0, !PT ;  /* 0xffffffe006067812 */ /* 0x000fe400078ec0ff */
[----:B------:R-:W-:Y:S01]  /*01b0*/  SHF.R.S32.HI R2, RZ, 0x1f, R0 ;  /* 0x0000001fff027819 */ /* 0x000fe20000011400 */
[----:B--2---:R-:W-:-:S04]  /*01c0*/  IMAD.WIDE R22, R0, 0x8, R22 ;  /* 0x0000000800167825 */ /* 0x004fc800078e0216 */
[----:B------:R-:W-:Y:S01]  /*01d0*/  IMAD.IADD R3, R3, 0x1, -R6 ;  /* 0x0000000103037824 */ /* 0x000fe200078e0a06 */
[----:B-----5:R-:W-:-:S04]  /*01e0*/  ISETP.GT.U32.AND P0, PT, R4, R0, PT ;  /* 0x000000000400720c */ /* 0x020fc80003f04070 */
[----:B------:R-:W-:Y:S01]  /*01f0*/  ISETP.GT.U32.AND.EX P0, PT, R5, R2, PT, P0 ;  /* 0x000000020500720c */ /* 0x000fe20003f04100 */
[----:B------:R-:W-:-:S12]  /*0200*/  IMAD.MOV.U32 R5, RZ, RZ, R0 ;  /* 0x000000ffff057224 */ /* 0x000fd800078e0000 */
[----:B---34-:R-:W-:Y:S05]  /*0210*/  @!P0 BRA `(.L_x_56) ;  /* 0x0000005800c08947 */ /* 0x018fea0003800000 */
[----:B------:R-:W0:Y:S01]  /*0220*/  S2UR UR7, SR_CgaCtaId ;  /* 0x00000000000779c3 */ /* 0x000e220000008800 */
[C---:B------:R-:W-:Y:S01]  /*0230*/  LEA.HI R4, R0.reuse, R0, RZ, 0x3 ;  /* 0x0000000000047211 */ /* 0x040fe200078f18ff */
[----:B------:R-:W-:Y:S01]  /*0240*/  UMOV UR6, 0x400 ;  /* 0x0000040000067882 */ /* 0x000fe20000000000 */
[----:B------:R-:W-:Y:S01]  /*0250*/  IMAD R6, R0, 0x1f4, RZ ;  /* 0x000001f400067824 */ /* 0x000fe200078e02ff */
[----:B------:R-:W-:Y:S01]  /*0260*/  UIADD3 UR6, UPT, UPT, UR6, 0x140, URZ ;  /* 0x0000014006067890 */ /* 0x000fe2000fffe0ff */
[----:B------:R-:W-:Y:S01]  /*0270*/  LOP3.LUT R7, R4, 0xfffffff8, RZ, 0xc0, !PT ;  /* 0xfffffff804077812 */ /* 0x000fe200078ec0ff */
[C---:B------:R-:W-:Y:S02]  /*0280*/  IMAD R4, R0.reuse, 0xc350, RZ ;  /* 0x0000c35000047824 */ /* 0x040fe400078e02ff */
[C---:B------:R-:W-:Y:S02]  /*0290*/  IMAD R8, R0.reuse, 0x4e20, RZ ;  /* 0x00004e2000087824 */ /* 0x040fe400078e02ff */
[----:B------:R-:W-:-:S02]  /*02a0*/  IMAD.IADD R7, R0, 0x1, -R7 ;  /* 0x0000000100077824 */ /* 0x000fc400078e0a07 */
[----:B------:R-:W-:Y:S01]  /*02b0*/  IMAD.MOV.U32 R15, RZ, RZ, R2 ;  /* 0x000000ffff0f7224 */ /* 0x000fe200078e0002 */
[----:B0-----:R-:W-:-:S06]  /*02c0*/  ULEA UR6, UR7, UR6, 0x18 ;  /* 0x0000000607067291 */ /* 0x001fcc000f8ec0ff */
[----:B------:R-:W-:-:S07]  /*02d0*/  LEA R9, R7, UR6, 0x2 ;  /* 0x0000000607097c11 */ /* 0x000fce000f8e10ff */
.L_x_249:
[----:B------:R-:W0:Y:S01]  /*02e0*/  S2R R10, SR_CgaCtaId ;  /* 0x00000000000a7919 */ /* 0x000e220000008800 */
[----:B-1----:R-:W1:Y:S01]  /*02f0*/  S2UR UR7, SR_CgaCtaId ;  /* 0x00000000000779c3 */ /* 0x002e620000008800 */
[----:B------:R-:W-:Y:S01]  /*0300*/  MOV R11, 0x400 ;  /* 0x00000400000b7802 */ /* 0x000fe20000000f00 */
[----:B------:R-:W-:Y:S01]  /*0310*/  UMOV UR6, 0x400 ;  /* 0x0000040000067882 */ /* 0x000fe20000000000 */
[----:B------:R-:W-:Y:S01]  /*0320*/  ISETP.NE.AND P0, PT, R3, RZ, PT ;  /* 0x000000ff0300720c */ /* 0x000fe20003f05270 */
[----:B------:R-:W-:Y:S01]  /*0330*/  UIADD3 UR6, UPT, UPT, UR6, 0xe0, URZ ;  /* 0x000000e006067890 */ /* 0x000fe2000fffe0ff */
[----:B------:R-:W-:Y:S01]  /*0340*/  BSSY.RECONVERGENT B1, `(.L_x_57) ;  /* 0x0000036000017945 */ /* 0x000fe20003800200 */
[----:B-----5:R-:W-:Y:S02]  /*0350*/  VIADD R13, R11, 0x80 ;  /* 0x000000800b0d7836 */ /* 0x020fe40000000000 */
[----:B-1----:R-:W-:-:S03]  /*0360*/  ULEA UR6, UR7, UR6, 0x18 ;  /* 0x0000000607067291 */ /* 0x002fc6000f8ec0ff */
[C---:B0-----:R-:W-:Y:S02]  /*0370*/  LEA R14, R10.reuse, R13, 0x18 ;  /* 0x0000000d0a0e7211 */ /* 0x041fe400078ec0ff */
[----:B------:R-:W-:-:S03]  /*0380*/  LEA R12, R10, R11, 0x18 ;  /* 0x0000000b0a0c7211 */ /* 0x000fc600078ec0ff */
[C---:B------:R-:W-:Y:S01]  /*0390*/  IMAD R13, R7.reuse, 0x4, R14 ;  /* 0x00000004070d7824 */ /* 0x040fe200078e020e */
[C---:B------:R-:W-:Y:S01]  /*03a0*/  LEA R14, R7.reuse, UR6, 0x2 ;  /* 0x00000006070e7c11 */ /* 0x040fe2000f8e10ff */
[----:B------:R-:W-:Y:S01]  /*03b0*/  IMAD R12, R7, 0x8, R12 ;  /* 0x00000008070c7824 */ /* 0x000fe200078e020c */
[----:B---34-:R-:W-:Y:S06]  /*03c0*/  @P0 BRA `(.L_x_58) ;  /* 0x0000000000b40947 */ /* 0x018fec0003800000 */
[----:B------:R-:W-:-:S04]  /*03d0*/  LEA R20, P0, R0, UR10, 0x3 ;  /* 0x0000000a00147c11 */ /* 0x000fc8000f8018ff */
[----:B------:R-:W-:-:S05]  /*03e0*/  LEA.HI.X R21, R0, UR11, R15, 0x3, P0 ;  /* 0x0000000b00157c11 */ /* 0x000fca00080f1c0f */
[----:B------:R-:W2:Y:S04]  /*03f0*/  LDG.E.64 R18, desc[UR8][R20.64] ;  /* 0x0000000814127981 */ /* 0x000ea8000c1e1b00 */
[----:B------:R-:W3:Y:S01]  /*0400*/  LDG.E.64 R16, desc[UR8][R20.64+0x8] ;  /* 0x0000080814107981 */ /* 0x000ee2000c1e1b00 */
[C---:B------:R-:W-:Y:S01]  /*0410*/  VIADD R25, R11.reuse, 0x40 ;  /* 0x000000400b197836 */ /* 0x040fe20000000000 */
[----:B------:R-:W-:Y:S01]  /*0420*/  BSSY.RECONVERGENT B2, `(.L_x_59) ;  /* 0x0000021000027945 */ /* 0x000fe20003800200 */
[----:B------:R-:W-:-:S03]  /*0430*/  VIADD R15, R11, 0xa0 ;  /* 0x000000a00b0f7836 */ /* 0x000fc60000000000 */
[C---:B------:R-:W-:Y:S02]  /*0440*/  LEA R24, R10.reuse, R25, 0x18 ;  /* 0x000000190a187211 */ /* 0x040fe400078ec0ff */
[----:B------:R-:W-:Y:S01]  /*0450*/  LEA R26, R10, R15, 0x18 ;  /* 0x0000000f0a1a7211 */ /* 0x000fe200078ec0ff */
[----:B------:R-:W-:Y:S02]  /*0460*/  IMAD.MOV.U32 R15, RZ, RZ, RZ ;  /* 0x000000ffff0f7224 */ /* 0x000fe400078e00ff */
[C---:B------:R-:W-:Y:S02]  /*0470*/  IMAD R25, R7.reuse, 0x8, R24 ;  /* 0x0000000807197824 */ /* 0x040fe400078e0218 */
[----:B------:R-:W-:Y:S01]  /*0480*/  IMAD R26, R7, 0x4, R26 ;  /* 0x00000004071a7824 */ /* 0x000fe200078e021a */
[----:B--2---:R0:W-:Y:S01]  /*0490*/  STS.64 [R12], R18 ;  /* 0x000000120c007388 */ /* 0x0041e20000000a00 */
[----:B---3--:R-:W-:-:S03]  /*04a0*/  IMAD.IADD R24, R16, 0x1, -R18 ;  /* 0x0000000110187824 */ /* 0x008fc600078e0a12 */
[----:B------:R0:W-:Y:S01]  /*04b0*/  STS.64 [R25], R16 ;  /* 0x0000001019007388 */ /* 0x0001e20000000a00 */
[----:B------:R-:W-:-:S03]  /*04c0*/  ISETP.GT.U32.AND P0, PT, R16, R18, PT ;  /* 0x000000121000720c */ /* 0x000fc60003f04070 */
[----:B------:R0:W-:Y:S01]  /*04d0*/  STS [R13], R24 ;  /* 0x000000180d007388 */ /* 0x0001e20000000800 */
[----:B------:R-:W-:-:S03]  /*04e0*/  ISETP.GT.U32.AND.EX P0, PT, R17, R19, PT, P0 ;  /* 0x000000131100720c */ /* 0x000fc60003f04100 */
[----:B------:R0:W-:Y:S10]  /*04f0*/  STS [R26], RZ ;  /* 0x000000ff1a007388 */ /* 0x0001f40000000800 */
[----:B0-----:R-:W-:Y:S05]  /*0500*/  @!P0 BRA `(.L_x_60) ;  /* 0x0000000000488947 */ /* 0x001fea0003800000 */
[----:B------:R-:W-:Y:S02]  /*0510*/  IMAD.MOV.U32 R21, RZ, RZ, R18 ;  /* 0x000000ffff157224 */ /* 0x000fe400078e0012 */
[----:B------:R-:W-:Y:S02]  /*0520*/  IMAD.MOV.U32 R25, RZ, RZ, R19 ;  /* 0x000000ffff197224 */ /* 0x000fe400078e0013 */
[----:B------:R-:W-:-:S07]  /*0530*/  IMAD.MOV.U32 R15, RZ, RZ, RZ ;  /* 0x000000ffff0f7224 */ /* 0x000fce00078e00ff */
.L_x_61:
[----:B------:R-:W-:Y:S02]  /*0540*/  IMAD.U32 R18, RZ, RZ, UR12 ;  /* 0x0000000cff127e24 */ /* 0x000fe4000f8e00ff */
[----:B------:R-:W-:Y:S02]  /*0550*/  IMAD.U32 R19, RZ, RZ, UR13 ;  /* 0x0000000dff137e24 */ /* 0x000fe4000f8e00ff */
[----:B------:R-:W-:Y:S02]  /*0560*/  IMAD R27, R25, 0x14, RZ ;  /* 0x00000014191b7824 */ /* 0x000fe400078e02ff */
[----:B------:R-:W-:-:S04]  /*0570*/  IMAD.WIDE.U32 R18, R21, 0x14, R18 ;  /* 0x0000001415127825 */ /* 0x000fc800078e0012 */
[----:B------:R-:W-:-:S05]  /*0580*/  IMAD.IADD R19, R19, 0x1, R27 ;  /* 0x0000000113137824 */ /* 0x000fca00078e021b */
[----:B------:R-:W2:Y:S02]  /*0590*/  LDG.E R18, desc[UR8][R18.64+0x4] ;  /* 0x0000040812127981 */ /* 0x000ea4000c1e1900 */
[----:B--2---:R-:W-:-:S13]  /*05a0*/  ISETP.NE.AND P0, PT, R18, 0x1, PT ;  /* 0x000000011200780c */ /* 0x004fda0003f05270 */
[----:B------:R-:W-:Y:S05]  /*05b0*/  @P0 BRA `(.L_x_60) ;  /* 0x00000000001c0947 */ /* 0x000fea0003800000 */
[----:B------:R-:W-:Y:S01]  /*05c0*/  VIADD R15, R15, 0x1 ;  /* 0x000000010f0f7836 */ /* 0x000fe20000000000 */
[----:B------:R-:W-:-:S04]  /*05d0*/  IADD3 R21, P0, PT, R21, 0x1, RZ ;  /* 0x0000000115157810 */ /* 0x000fc80007f1e0ff */
[----:B------:R0:W-:Y:S01]  /*05e0*/  STS [R26], R15 ;  /* 0x0000000f1a007388 */ /* 0x0001e20000000800 */
[----:B------:R-:W-:Y:S01]  /*05f0*/  IMAD.X R25, RZ, RZ, R25, P0 ;  /* 0x000000ffff197224 */ /* 0x000fe200000e0619 */
[----:B------:R-:W-:-:S04]  /*0600*/  ISETP.GE.U32.AND P0, PT, R21, R16, PT ;  /* 0x000000101500720c */ /* 0x000fc80003f06070 */
[----:B------:R-:W-:-:S13]  /*0610*/  ISETP.GE.U32.AND.EX P0, PT, R25, R17, PT, P0 ;  /* 0x000000111900720c */ /* 0x000fda0003f06100 */
[----:B0-----:R-:W-:Y:S05]  /*0620*/  @!P0 BRA `(.L_x_61) ;  /* 0xfffffffc00c48947 */ /* 0x001fea000383ffff */
.L_x_60:
[----:B------:R-:W-:Y:S05]  /*0630*/  BSYNC.RECONVERGENT B2 ;  /* 0x0000000000027941 */ /* 0x000fea0003800200 */
.L_x_59:
[----:B------:R-:W-:Y:S02]  /*0640*/  VIADD R17, R11, 0xc0 ;  /* 0x000000c00b117836 */ /* 0x000fe40000000000 */
[----:B------:R-:W-:-:S03]  /*0650*/  IMAD.IADD R15, R24, 0x1, -R15 ;  /* 0x00000001180f7824 */ /* 0x000fc600078e0a0f */
[----:B------:R-:W-:-:S05]  /*0660*/  LEA R16, R10, R17, 0x18 ;  /* 0x000000110a107211 */ /* 0x000fca00078ec0ff */
[----:B------:R-:W-:-:S05]  /*0670*/  IMAD R16, R7, 0x4, R16 ;  /* 0x0000000407107824 */ /* 0x000fca00078e0210 */
[----:B------:R0:W-:Y:S04]  /*0680*/  STS [R16], R15 ;  /* 0x0000000f10007388 */ /* 0x0001e80000000800 */
[----:B------:R0:W-:Y:S02]  /*0690*/  STS [R14], R15 ;  /* 0x0000000f0e007388 */ /* 0x0001e40000000800 */
.L_x_58:
[----:B------:R-:W-:Y:S05]  /*06a0*/  BSYNC.RECONVERGENT B1 ;  /* 0x0000000000017941 */ /* 0x000fea0003800200 */
.L_x_57:
[----:B------:R-:W-:-:S03]  /*06b0*/  UMOV UR6, 0xffffffff ;  /* 0xffffffff00067882 */ /* 0x000fc60000000000 */
[----:B------:R-:W-:Y:S05]  /*06c0*/  BRA.DIV UR6, `(.L_x_62) ;  /* 0x0000005606e87947 */ /* 0x000fea000b800000 */
[----:B------:R-:W-:Y:S01]  /*06d0*/  NOP ;  /* 0x0000000000007918 */ /* 0x000fe20000000000 */
.L_x_252:
[----:B------:R-:W1:Y:S01]  /*06e0*/  LDS R26, [R13] ;  /* 0x000000000d1a7984 */ /* 0x000e620000000800 */
[----:B------:R-:W-:Y:S01]  /*06f0*/  BSSY.RECONVERGENT B1, `(.L_x_63) ;  /* 0x000001e000017945 */ /* 0x000fe20003800200 */
[----:B------:R-:W-:Y:S02]  /*0700*/  PLOP3.LUT P0, PT, PT, PT, PT, 0x8, 0x80 ;  /* 0x000000000080781c */ /* 0x000fe40003f0e170 */
[----:B-1----:R-:W-:-:S13]  /*0710*/  ISETP.GE.AND P1, PT, R3, R26, PT ;  /* 0x0000001a0300720c */ /* 0x002fda0003f26270 */
[----:B------:R-:W-:Y:S05]  /*0720*/  @P1 BRA `(.L_x_64) ;  /* 0x0000000000681947 */ /* 0x000fea0003800000 */
[----:B0-----:R0:W1:Y:S01]  /*0730*/  LDS.64 R16, [R12] ;  /* 0x000000000c107984 */ /* 0x0010620000000a00 */
[----:B------:R-:W2:Y:S01]  /*0740*/  LDC.64 R18, c[0x0][0x408] ;  /* 0x00010200ff127b82 */ /* 0x000ea20000000a00 */
[C---:B------:R-:W-:Y:S02]  /*0750*/  VIADD R29, R26.reuse, 0xffffffff ;  /* 0xffffffff1a1d7836 */ /* 0x040fe40000000000 */
[----:B------:R-:W-:Y:S02]  /*0760*/  IMAD.MOV.U32 R15, RZ, RZ, R3 ;  /* 0x000000ffff0f7224 */ /* 0x000fe400078e0003 */
[----:B012---:R-:W-:-:S07]  /*0770*/  IMAD.WIDE R18, R26, 0x4, R18 ;  /* 0x000000041a127825 */ /* 0x007fce00078e0212 */
.L_x_65:
[----:B------:R-:W-:Y:S01]  /*0780*/  IADD3 R25, P0, PT, R16, R15, RZ ;  /* 0x0000000f10197210 */ /* 0x000fe20007f1e0ff */
[----:B------:R-:W-:Y:S02]  /*0790*/  IMAD.U32 R20, RZ, RZ, UR12 ;  /* 0x0000000cff147e24 */ /* 0x000fe4000f8e00ff */
[----:B------:R-:W-:Y:S01]  /*07a0*/  IMAD.U32 R21, RZ, RZ, UR13 ;  /* 0x0000000dff157e24 */ /* 0x000fe2000f8e00ff */
[----:B------:R-:W-:Y:S01]  /*07b0*/  LEA.HI.X.SX32 R24, R15, R17, 0x1, P0 ;  /* 0x000000110f187211 */ /* 0x000fe200000f0eff */
[----:B------:R-:W-:-:S04]  /*07c0*/  IMAD.WIDE.U32 R20, R25, 0x14, R20 ;  /* 0x0000001419147825 */ /* 0x000fc800078e0014 */
[----:B------:R-:W-:-:S04]  /*07d0*/  IMAD R25, R24, 0x14, RZ ;  /* 0x0000001418197824 */ /* 0x000fc800078e02ff */
[----:B------:R-:W-:-:S05]  /*07e0*/  IMAD.IADD R21, R21, 0x1, R25 ;  /* 0x0000000115157824 */ /* 0x000fca00078e0219 */
[----:B------:R-:W2:Y:S01]  /*07f0*/  LDG.E R24, desc[UR8][R20.64+0x10] ;  /* 0x0000100814187981 */ /* 0x000ea2000c1e1900 */
[----:B------:R-:W-:Y:S02]  /*0800*/  PLOP3.LUT P0, PT, PT, PT, PT, 0x80, 0x8 ;  /* 0x000000000008781c */ /* 0x000fe40003f0f070 */
[----:B--2---:R-:W-:-:S13]  /*0810*/  ISETP.NE.AND P1, PT, R24, R29, PT ;  /* 0x0000001d1800720c */ /* 0x004fda0003f25270 */
[----:B------:R-:W-:Y:S05]  /*0820*/  @P1 BRA `(.L_x_64) ;  /* 0x0000000000281947 */ /* 0x000fea0003800000 */
[----:B------:R-:W2:Y:S04]  /*0830*/  LDG.E R24, desc[UR8][R20.64+0x8] ;  /* 0x0000080814187981 */ /* 0x000ea8000c1e1900 */
[----:B------:R-:W2:Y:S04]  /*0840*/  LDG.E R25, desc[UR8][R20.64+0xc] ;  /* 0x00000c0814197981 */ /* 0x000ea8000c1e1900 */
[----:B------:R-:W3:Y:S01]  /*0850*/  LDG.E R27, desc[UR8][R18.64] ;  /* 0x00000008121b7981 */ /* 0x000ee2000c1e1900 */
[----:B--2---:R-:W-:-:S05]  /*0860*/  IMAD.IADD R24, R24, 0x1, R25 ;  /* 0x0000000118187824 */ /* 0x004fca00078e0219 */
[----:B---3--:R-:W-:-:S13]  /*0870*/  ISETP.GE.AND P1, PT, R24, R27, PT ;  /* 0x0000001b1800720c */ /* 0x008fda0003f26270 */
[----:B------:R-:W-:Y:S05]  /*0880*/  @!P1 BRA `(.L_x_64) ;  /* 0x0000000000109947 */ /* 0x000fea0003800000 */
[----:B------:R-:W-:-:S05]  /*0890*/  VIADD R15, R15, 0x20 ;  /* 0x000000200f0f7836 */ /* 0x000fca0000000000 */
[----:B------:R-:W-:-:S13]  /*08a0*/  ISETP.GE.AND P0, PT, R15, R26, PT ;  /* 0x0000001a0f00720c */ /* 0x000fda0003f06270 */
[----:B------:R-:W-:Y:S05]  /*08b0*/  @!P0 BRA `(.L_x_65) ;  /* 0xfffffffc00b08947 */ /* 0x000fea000383ffff */
[----:B------:R-:W-:-:S13]  /*08c0*/  PLOP3.LUT P0, PT, PT, PT, PT, 0x8, 0x80 ;  /* 0x000000000080781c */ /* 0x000fda0003f0e170 */
.L_x_64:
[----:B------:R-:W-:Y:S05]  /*08d0*/  BSYNC.RECONVERGENT B1 ;  /* 0x0000000000017941 */ /* 0x000fea0003800200 */
.L_x_63:
[----:B------:R-:W-:-:S03]  /*08e0*/  UMOV UR6, 0xffffffff ;  /* 0xffffffff00067882 */ /* 0x000fc60000000000 */
[----:B------:R-:W-:Y:S05]  /*08f0*/  BRA.DIV UR6, `(.L_x_66) ;  /* 0x0000005606787947 */ /* 0x000fea000b800000 */
[----:B------:R-:W-:Y:S01]  /*0900*/  VOTE.ANY P0, P0 ;  /* 0x0000000000ff7806 */ /* 0x000fe20000000100 */
[----:B------:R-:W-:-:S12]  /*0910*/  NOP ;  /* 0x0000000000007918 */ /* 0x000fd80000000000 */
.L_x_256:
[----:B------:R-:W-:Y:S04]  /*0920*/  BSSY B2, `(.L_x_67) ;  /* 0x0000537000027945 */ /* 0x000fe80003800000 */
[----:B------:R-:W-:Y:S05]  /*0930*/  @!P0 BRA `(.L_x_68) ;  /* 0x0000004c00f88947 */ /* 0x000fea0003800000 */
[----:B0-----:R-:W0:Y:S01]  /*0940*/  LDS R14, [R14] ;  /* 0x000000000e0e7984 */ /* 0x001e220000000800 */
[----:B------:R-:W-:Y:S01]  /*0950*/  BSSY B1, `(.L_x_69) ;  /* 0x00004fb000017945 */ /* 0x000fe20003800000 */
[----:B0-----:R-:W-:-:S13]  /*0960*/  ISETP.GE.AND P0, PT, R14, 0x1, PT ;  /* 0x000000010e00780c */ /* 0x001fda0003f06270 */
[----:B------:R-:W-:Y:S05]  /*0970*/  @!P0 BRA `(.L_x_70) ;  /* 0x0000004c00e08947 */ /* 0x000fea0003800000 */
[----:B------:R-:W-:-:S07]  /*0980*/  IMAD.MOV.U32 R14, RZ, RZ, RZ ;  /* 0x000000ffff0e7224 */ /* 0x000fce00078e00ff */
.L_x_244:
[----:B------:R-:W-:Y:S01]  /*0990*/  ISETP.NE.AND P0, PT, R14, RZ, PT ;  /* 0x000000ff0e00720c */ /* 0x000fe20003f05270 */
[----:B------:R-:W-:-:S12]  /*09a0*/  BSSY B3, `(.L_x_71) ;  /* 0x0000098000037945 */ /* 0x000fd80003800000 */
[----:B-12345:R-:W-:Y:S05]  /*09b0*/  @!P0 BRA `(.L_x_72) ;  /* 0x0000000800588947 */ /* 0x03efea0003800000 */
[----:B------:R-:W-:Y:S01]  /*09c0*/  VIADD R15, R11, 0xc0 ;  /* 0x000000c00b0f7836 */ /* 0x000fe20000000000 */
[----:B------:R-:W0:Y:S01]  /*09d0*/  LDC.64 R26, c[0x0][0x470] ;  /* 0x00011c00ff1a7b82 */ /* 0x000e220000000a00 */
[----:B------:R-:W-:Y:S02]  /*09e0*/  IMAD.U32 R18, RZ, RZ, UR12 ;  /* 0x0000000cff127e24 */ /* 0x000fe4000f8e00ff */
[----:B------:R-:W-:Y:S01]  /*09f0*/  IMAD.U32 R19, RZ, RZ, UR13 ;  /* 0x0000000dff137e24 */ /* 0x000fe2000f8e00ff */
[----:B------:R-:W-:-:S05]  /*0a00*/  LEA R16, R10, R15, 0x18 ;  /* 0x0000000f0a107211 */ /* 0x000fca00078ec0ff */
[----:B------:R-:W-:Y:S02]  /*0a10*/  IMAD R24, R7, 0x4, R16 ;  /* 0x0000000407187824 */ /* 0x000fe400078e0210 */
[----:B------:R-:W-:Y:S04]  /*0a20*/  LDS.64 R16, [R12] ;  /* 0x000000000c107984 */ /* 0x000fe80000000a00 */
[----:B------:R-:W1:Y:S02]  /*0a30*/  LDS R15, [R24] ;  /* 0x00000000180f7984 */ /* 0x000e640000000800 */
[----:B-1----:R-:W-:-:S05]  /*0a40*/  VIADD R15, R15, 0xffffffff ;  /* 0xffffffff0f0f7836 */ /* 0x002fca0000000000 */
[----:B------:R-:W-:Y:S04]  /*0a50*/  STS [R24], R15 ;  /* 0x0000000f18007388 */ /* 0x000fe80000000800 */
[----:B------:R-:W1:Y:S02]  /*0a60*/  LDS R31, [R13] ;  /* 0x000000000d1f7984 */ /* 0x000e640000000800 */
[----:B-1----:R-:W-:-:S04]  /*0a70*/  IADD3 R21, P0, PT, R16, R31, RZ ;  /* 0x0000001f10157210 */ /* 0x002fc80007f1e0ff */
[----:B------:R-:W-:Y:S01]  /*0a80*/  LEA.HI.X.SX32 R20, R31, R17, 0x1, P0 ;  /* 0x000000111f147211 */ /* 0x000fe200000f0eff */
[----:B------:R-:W-:-:S04]  /*0a90*/  IMAD.WIDE.U32 R18, R21, 0x14, R18 ;  /* 0x0000001415127825 */ /* 0x000fc800078e0012 */
[----:B------:R-:W-:Y:S02]  /*0aa0*/  IMAD R29, R20, 0x14, RZ ;  /* 0x00000014141d7824 */ /* 0x000fe400078e02ff */
[----:B------:R-:W-:Y:S02]  /*0ab0*/  IMAD.MOV.U32 R28, RZ, RZ, R18 ;  /* 0x000000ffff1c7224 */ /* 0x000fe400078e0012 */
[----:B------:R-:W-:-:S05]  /*0ac0*/  IMAD.IADD R29, R19, 0x1, R29 ;  /* 0x00000001131d7824 */ /* 0x000fca00078e021d */
[----:B------:R-:W0:Y:S02]  /*0ad0*/  LDG.E R25, desc[UR8][R28.64+-0x14] ;  /* 0xffffec081c197981 */ /* 0x000e24000c1e1900 */
[----:B0-----:R-:W-:-:S05]  /*0ae0*/  IMAD.WIDE R26, R25, 0x8, R26 ;  /* 0x00000008191a7825 */ /* 0x001fca00078e021a */
[----:B------:R-:W2:Y:S04]  /*0af0*/  LDG.E.64 R20, desc[UR8][R26.64] ;  /* 0x000000081a147981 */ /* 0x000ea8000c1e1b00 */
[----:B------:R-:W3:Y:S01]  /*0b00*/  LDG.E.64 R18, desc[UR8][R26.64+0x8] ;  /* 0x000008081a127981 */ /* 0x000ee2000c1e1b00 */
[----:B------:R-:W-:Y:S01]  /*0b10*/  VIADD R24, R31, 0xffffffff ;  /* 0xffffffff1f187836 */ /* 0x000fe20000000000 */
[----:B------:R-:W-:Y:S01]  /*0b20*/  SHF.R.S32.HI R15, RZ, 0x1f, R3 ;  /* 0x0000001fff0f7819 */ /* 0x000fe20000011403 */
[----:B------:R-:W-:Y:S03]  /*0b30*/  BSSY.RECONVERGENT B4, `(.L_x_73) ;  /* 0x000003b000047945 */ /* 0x000fe60003800200 */
[----:B------:R0:W-:Y:S01]  /*0b40*/  STS [R13], R24 ;  /* 0x000000180d007388 */ /* 0x0001e20000000800 */
[----:B--2---:R-:W-:-:S05]  /*0b50*/  IADD3 R29, P0, PT, R3, R20, RZ ;  /* 0x00000014031d7210 */ /* 0x004fca0007f1e0ff */
[----:B------:R-:W-:Y:S01]  /*0b60*/  IMAD.X R21, R21, 0x1, R15, P0 ;  /* 0x0000000115157824 */ /* 0x000fe200000e060f */
[----:B---3--:R-:W-:-:S04]  /*0b70*/  ISETP.GE.U32.AND P0, PT, R29, R18, PT ;  /* 0x000000121d00720c */ /* 0x008fc80003f06070 */
[----:B------:R-:W-:-:S13]  /*0b80*/  ISETP.GE.U32.AND.EX P0, PT, R21, R19, PT, P0 ;  /* 0x000000131500720c */ /* 0x000fda0003f06100 */
[----:B0-----:R-:W-:Y:S05]  /*0b90*/  @P0 BRA `(.L_x_74) ;  /* 0x0000000000d00947 */ /* 0x001fea0003800000 */
[----:B------:R-:W-:-:S07]  /*0ba0*/  IMAD.MOV.U32 R28, RZ, RZ, R21 ;  /* 0x000000ffff1c7224 */ /* 0x000fce00078e0015 */
.L_x_81:
[----:B0-----:R-:W0:Y:S01]  /*0bb0*/  LDCU.64 UR6, c[0x0][0x468] ;  /* 0x00008d00ff0677ac */ /* 0x001e220008000a00 */
[----:B------:R-:W-:Y:S01]  /*0bc0*/  ISETP.GE.AND P1, PT, R24, 0x1, PT ;  /* 0x000000011800780c */ /* 0x000fe20003f26270 */
[----:B------:R-:W-:Y:S01]  /*0bd0*/  BSSY.RECONVERGENT B5, `(.L_x_75) ;  /* 0x000002f000057945 */ /* 0x000fe20003800200 */
[----:B0-----:R-:W-:-:S04]  /*0be0*/  LEA R20, P0, R29, UR6, 0x2 ;  /* 0x000000061d147c11 */ /* 0x001fc8000f8010ff */
[C---:B------:R-:W-:Y:S02]  /*0bf0*/  LEA.HI.X R21, R29.reuse, UR7, R28, 0x2, P0 ;  /* 0x000000071d157c11 */ /* 0x040fe400080f141c */
[----:B------:R-:W-:-:S05]  /*0c00*/  IADD3 R29, P0, PT, R29, 0x20, RZ ;  /* 0x000000201d1d7810 */ /* 0x000fca0007f1e0ff */
[----:B------:R-:W-:Y:S01]  /*0c10*/  IMAD.X R28, RZ, RZ, R28, P0 ;  /* 0x000000ffff1c7224 */ /* 0x000fe200000e061c */
[----:B------:R-:W-:-:S04]  /*0c20*/  ISETP.GE.U32.AND P0, PT, R29, R18, PT ;  /* 0x000000121d00720c */ /* 0x000fc80003f06070 */
[----:B------:R-:W-:Y:S01]  /*0c30*/  ISETP.GE.U32.AND.EX P0, PT, R28, R19, PT, P0 ;  /* 0x000000131c00720c */ /* 0x000fe20003f06100 */
[----:B------:R-:W-:-:S12]  /*0c40*/  @!P1 BRA `(.L_x_76) ;  /* 0x00000000009c9947 */ /* 0x000fd80003800000 */
[----:B------:R-:W-:Y:S01]  /*0c50*/  IMAD.U32 R26, RZ, RZ, UR12 ;  /* 0x0000000cff1a7e24 */ /* 0x000fe2000f8e00ff */
[----:B------:R0:W2:Y:S01]  /*0c60*/  LDG.E R32, desc[UR8][R20.64] ;  /* 0x0000000814207981 */ /* 0x0000a2000c1e1900 */
[----:B------:R-:W-:Y:S02]  /*0c70*/  IMAD.U32 R27, RZ, RZ, UR13 ;  /* 0x0000000dff1b7e24 */ /* 0x000fe4000f8e00ff */
[----:B------:R-:W-:Y:S02]  /*0c80*/  IMAD R31, R17, 0x14, RZ ;  /* 0x00000014111f7824 */ /* 0x000fe400078e02ff */
[----:B------:R-:W-:-:S04]  /*0c90*/  IMAD.WIDE.U32 R26, R16, 0x14, R26 ;  /* 0x00000014101a7825 */ /* 0x000fc800078e001a */
[----:B------:R-:W-:Y:S02]  /*0ca0*/  IMAD.IADD R31, R27, 0x1, R31 ;  /* 0x000000011b1f7824 */ /* 0x000fe400078e021f */
[----:B0-----:R-:W-:Y:S02]  /*0cb0*/  IMAD.MOV.U32 R20, RZ, RZ, R26 ;  /* 0x000000ffff147224 */ /* 0x001fe400078e001a */
[----:B------:R-:W-:-:S05]  /*0cc0*/  IMAD.MOV.U32 R21, RZ, RZ, R31 ;  /* 0x000000ffff157224 */ /* 0x000fca00078e001f */
[----:B------:R-:W2:Y:S01]  /*0cd0*/  LDG.E R27, desc[UR8][R20.64] ;  /* 0x00000008141b7981 */ /* 0x000ea2000c1e1900 */
[----:B------:R-:W-:Y:S01]  /*0ce0*/  BSSY.RELIABLE B6, `(.L_x_77) ;  /* 0x0000018000067945 */ /* 0x000fe20003800100 */
[----:B--2---:R-:W-:-:S13]  /*0cf0*/  ISETP.NE.AND P1, PT, R27, R32, PT ;  /* 0x000000201b00720c */ /* 0x004fda0003f25270 */
[----:B------:R-:W-:Y:S05]  /*0d00*/  @!P1 BRA `(.L_x_78) ;  /* 0x0000000000549947 */ /* 0x000fea0003800000 */
[----:B------:R-:W-:Y:S01]  /*0d10*/  BSSY.RELIABLE B7, `(.L_x_79) ;  /* 0x0000012000077945 */ /* 0x000fe20003800100 */
[----:B------:R-:W-:-:S07]  /*0d20*/  IMAD.MOV.U32 R31, RZ, RZ, RZ ;  /* 0x000000ffff1f7224 */ /* 0x000fce00078e00ff */
.L_x_80:
[----:B------:R-:W-:-:S05]  /*0d30*/  VIADD R31, R31, 0x1 ;  /* 0x000000011f1f7836 */ /* 0x000fca0000000000 */
[----:B------:R-:W-:-:S13]  /*0d40*/  ISETP.NE.AND P1, PT, R31, R24, PT ;  /* 0x000000181f00720c */ /* 0x000fda0003f25270 */
[----:B------:R-:W-:Y:S05]  /*0d50*/  @!P1 BREAK.RELIABLE B7 ;  /* 0x0000000000079942 */ /* 0x000fea0003800100 */
[----:B------:R-:W-:Y:S05]  /*0d60*/  @!P1 BREAK.RELIABLE B6 ;  /* 0x0000000000069942 */ /* 0x000fea0003800100 */
[----:B------:R-:W-:Y:S05]  /*0d70*/  @!P1 BRA `(.L_x_76) ;  /* 0x0000000000509947 */ /* 0x000fea0003800000 */
[----:B------:R-:W-:Y:S01]  /*0d80*/  IADD3 R27, P1, PT, R16, R31, RZ ;  /* 0x0000001f101b7210 */ /* 0x000fe20007f3e0ff */
[----:B------:R-:W-:Y:S02]  /*0d90*/  IMAD.U32 R20, RZ, RZ, UR12 ;  /* 0x0000000cff147e24 */ /* 0x000fe4000f8e00ff */
[----:B------:R-:W-:Y:S02]  /*0da0*/  IMAD.U32 R21, RZ, RZ, UR13 ;  /* 0x0000000dff157e24 */ /* 0x000fe4000f8e00ff */
[----:B------:R-:W-:Y:S02]  /*0db0*/  IMAD.X R26, RZ, RZ, R17, P1 ;  /* 0x000000ffff1a7224 */ /* 0x000fe400008e0611 */
[----:B------:R-:W-:-:S04]  /*0dc0*/  IMAD.WIDE.U32 R20, R27, 0x14, R20 ;  /* 0x000000141b147825 */ /* 0x000fc800078e0014 */
[----:B------:R-:W-:Y:S02]  /*0dd0*/  IMAD R27, R26, 0x14, RZ ;  /* 0x000000141a1b7824 */ /* 0x000fe400078e02ff */
[----:B------:R-:W-:Y:S02]  /*0de0*/  IMAD.MOV.U32 R26, RZ, RZ, R20 ;  /* 0x000000ffff1a7224 */ /* 0x000fe400078e0014 */
[----:B------:R-:W-:-:S05]  /*0df0*/  IMAD.IADD R27, R21, 0x1, R27 ;  /* 0x00000001151b7824 */ /* 0x000fca00078e021b */
[----:B------:R-:W2:Y:S02]  /*0e00*/  LDG.E R30, desc[UR8][R26.64] ;  /* 0x000000081a1e7981 */ /* 0x000ea4000c1e1900 */
[----:B--2---:R-:W-:-:S13]  /*0e10*/  ISETP.NE.AND P1, PT, R30, R32, PT ;  /* 0x000000201e00720c */ /* 0x004fda0003f25270 */
[----:B------:R-:W-:Y:S05]  /*0e20*/  @P1 BRA `(.L_x_80) ;  /* 0xfffffffc00c01947 */ /* 0x000fea000383ffff */
[----:B------:R-:W-:Y:S05]  /*0e30*/  BSYNC.RELIABLE B7 ;  /* 0x0000000000077941 */ /* 0x000fea0003800100 */
.L_x_79:
[----:B------:R-:W-:Y:S02]  /*0e40*/  IMAD.MOV.U32 R26, RZ, RZ, R20 ;  /* 0x000000ffff1a7224 */ /* 0x000fe400078e0014 */
[----:B------:R-:W-:-:S07]  /*0e50*/  IMAD.MOV.U32 R31, RZ, RZ, R27 ;  /* 0x000000ffff1f7224 */ /* 0x000fce00078e001b */
.L_x_78:
[----:B------:R-:W-:Y:S05]  /*0e60*/  BSYNC.RELIABLE B6 ;  /* 0x0000000000067941 */ /* 0x000fea0003800100 */
.L_x_77:
[----:B------:R-:W-:Y:S02]  /*0e70*/  IMAD.MOV.U32 R20, RZ, RZ, R26 ;  /* 0x000000ffff147224 */ /* 0x000fe400078e001a */
[----:B------:R-:W-:-:S05]  /*0e80*/  IMAD.MOV.U32 R21, RZ, RZ, R31 ;  /* 0x000000ffff157224 */ /* 0x000fca00078e001f */
[----:B------:R-:W2:Y:S02]  /*0e90*/  LDG.E R26, desc[UR8][R20.64+0xc] ;  /* 0x00000c08141a7981 */ /* 0x000ea4000c1e1900 */
[----:B--2---:R-:W-:-:S05]  /*0ea0*/  VIADD R27, R26, 0xffffffff ;  /* 0xffffffff1a1b7836 */ /* 0x004fca0000000000 */
[----:B------:R0:W-:Y:S02]  /*0eb0*/  STG.E desc[UR8][R20.64+0xc], R27 ;  /* 0x00000c1b14007986 */ /* 0x0001e4000c101908 */
.L_x_76:
[----:B------:R-:W-:Y:S05]  /*0ec0*/  BSYNC.RECONVERGENT B5 ;  /* 0x0000000000057941 */ /* 0x000fea0003800200 */
.L_x_75:
[----:B------:R-:W-:Y:S05]  /*0ed0*/  @!P0 BRA `(.L_x_81) ;  /* 0xfffffffc00348947 */ /* 0x000fea000383ffff */
.L_x_74:
[----:B------:R-:W-:Y:S05]  /*0ee0*/  BSYNC.RECONVERGENT B4 ;  /* 0x0000000000047941 */ /* 0x000fea0003800200 */
.L_x_73:
[----:B0-----:R-:W0:Y:S02]  /*0ef0*/  LDC.64 R20, c[0x0][0x480] ;  /* 0x00012000ff147b82 */ /* 0x001e240000000a00 */
[----:B0-----:R-:W-:-:S05]  /*0f00*/  IMAD.WIDE R20, R25, 0x8, R20 ;  /* 0x0000000819147825 */ /* 0x001fca00078e0214 */
[----:B------:R-:W2:Y:S04]  /*0f10*/  LDG.E.64 R26, desc[UR8][R20.64] ;  /* 0x00000008141a7981 */ /* 0x000ea8000c1e1b00 */
[----:B------:R-:W3:Y:S01]  /*0f20*/  LDG.E.64 R18, desc[UR8][R20.64+0x8] ;  /* 0x0000080814127981 */ /* 0x000ee2000c1e1b00 */
[----:B------:R-:W-:Y:S01]  /*0f30*/  BSSY.RECONVERGENT B4, `(.L_x_82) ;  /* 0x000003b000047945 */ /* 0x000fe20003800200 */
[----:B--2---:R-:W-:-:S05]  /*0f40*/  IADD3 R25, P0, PT, R3, R26, RZ ;  /* 0x0000001a03197210 */ /* 0x004fca0007f1e0ff */
[----:B------:R-:W-:Y:S01]  /*0f50*/  IMAD.X R27, R27, 0x1, R15, P0 ;  /* 0x000000011b1b7824 */ /* 0x000fe200000e060f */
[----:B---3--:R-:W-:-:S04]  /*0f60*/  ISETP.GE.U32.AND P0, PT, R25, R18, PT ;  /* 0x000000121900720c */ /* 0x008fc80003f06070 */
[----:B------:R-:W-:-:S13]  /*0f70*/  ISETP.GE.U32.AND.EX P0, PT, R27, R19, PT, P0 ;  /* 0x000000131b00720c */ /* 0x000fda0003f06100 */
[----:B------:R-:W-:Y:S05]  /*0f80*/  @P0 BRA `(.L_x_83) ;  /* 0x0000000000d40947 */ /* 0x000fea0003800000 */
[----:B------:R-:W-:Y:S02]  /*0f90*/  IMAD.MOV.U32 R15, RZ, RZ, R25 ;  /* 0x000000ffff0f7224 */ /* 0x000fe400078e0019 */
[----:B------:R-:W-:-:S07]  /*0fa0*/  IMAD.MOV.U32 R25, RZ, RZ, R27 ;  /* 0x000000ffff197224 */ /* 0x000fce00078e001b */
.L_x_90:
        /* <DEDUP_REMOVED lines=24> */
.L_x_89:
        /* <DEDUP_REMOVED lines=17> */
.L_x_88:
[----:B------:R-:W-:Y:S02]  /*1240*/  IMAD.MOV.U32 R26, RZ, RZ, R20 ;  /* 0x000000ffff1a7224 */ /* 0x000fe400078e0014 */
[----:B------:R-:W-:-:S07]  /*1250*/  IMAD.MOV.U32 R29, RZ, RZ, R27 ;  /* 0x000000ffff1d7224 */ /* 0x000fce00078e001b */
.L_x_87:
[----:B------:R-:W-:Y:S05]  /*1260*/  BSYNC.RELIABLE B6 ;  /* 0x0000000000067941 */ /* 0x000fea0003800100 */
.L_x_86:
[----:B------:R-:W-:Y:S02]  /*1270*/  IMAD.MOV.U32 R20, RZ, RZ, R26 ;  /* 0x000000ffff147224 */ /* 0x000fe400078e001a */
[----:B------:R-:W-:-:S05]  /*1280*/  IMAD.MOV.U32 R21, RZ, RZ, R29 ;  /* 0x000000ffff157224 */ /* 0x000fca00078e001d */
[----:B------:R-:W2:Y:S02]  /*1290*/  LDG.E R26, desc[UR8][R20.64+0x10] ;  /* 0x00001008141a7981 */ /* 0x000ea4000c1e1900 */
[----:B--2---:R-:W-:-:S05]  /*12a0*/  VIADD R27, R26, 0xffffffff ;  /* 0xffffffff1a1b7836 */ /* 0x004fca0000000000 */
[----:B------:R0:W-:Y:S02]  /*12b0*/  STG.E desc[UR8][R20.64+0x10], R27 ;  /* 0x0000101b14007986 */ /* 0x0001e4000c101908 */
.L_x_85:
[----:B------:R-:W-:Y:S05]  /*12c0*/  BSYNC.RECONVERGENT B5 ;  /* 0x0000000000057941 */ /* 0x000fea0003800200 */
.L_x_84:
[----:B------:R-:W-:Y:S05]  /*12d0*/  @!P0 BRA `(.L_x_90) ;  /* 0xfffffffc00348947 */ /* 0x000fea000383ffff */
.L_x_83:
[----:B------:R-:W-:Y:S05]  /*12e0*/  BSYNC.RECONVERGENT B4 ;  /* 0x0000000000047941 */ /* 0x000fea0003800200 */
.L_x_82:
[----:B------:R-:W-:-:S03]  /*12f0*/  UMOV UR6, 0xffffffff ;  /* 0xffffffff00067882 */ /* 0x000fc60000000000 */
[----:B------:R-:W-:Y:S05]  /*1300*/  BRA.DIV UR6, `(.L_x_91) ;  /* 0x0000004e06207947 */ /* 0x000fea000b800000 */
[----:B------:R-:W-:Y:S01]  /*1310*/  NOP ;  /* 0x0000000000007918 */ /* 0x000fe20000000000 */
.L_x_72:
[----:B------:R-:W-:Y:S05]  /*1320*/  BSYNC B3 ;  /* 0x0000000000037941 */ /* 0x000fea0003800000 */
.L_x_71:
[----:B------:R-:W-:Y:S01]  /*1330*/  VIADD R15, R11, 0xa0 ;  /* 0x000000a00b0f7836 */ /* 0x000fe20000000000 */
[----:B------:R-:W-:Y:S01]  /*1340*/  ISETP.NE.AND P3, PT, R3, RZ, PT ;  /* 0x000000ff0300720c */ /* 0x000fe20003f65270 */
[C---:B------:R-:W-:Y:S01]  /*1350*/  VIADD R17, R11.reuse, 0x100 ;  /* 0x000001000b117836 */ /* 0x040fe20000000000 */
[----:B------:R-:W-:Y:S01]  /*1360*/  UMOV UR6, 0xffffffff ;  /* 0xffffffff00067882 */ /* 0x000fe20000000000 */
[C---:B------:R-:W-:Y:S01]  /*1370*/  VIADD R19, R11.reuse, 0x120 ;  /* 0x000001200b137836 */ /* 0x040fe20000000000 */
[C---:B------:R-:W-:Y:S01]  /*1380*/  LEA R16, R10.reuse, R15, 0x18 ;  /* 0x0000000f0a107211 */ /* 0x040fe200078ec0ff */
[----:B------:R-:W-:Y:S01]  /*1390*/  VIADD R15, R11, 0xc0 ;  /* 0x000000c00b0f7836 */ /* 0x000fe20000000000 */
[----:B------:R-:W-:-:S03]  /*13a0*/  LEA R24, R10, R17, 0x18 ;  /* 0x000000110a187211 */ /* 0x000fc600078ec0ff */
[C---:B------:R-:W-:Y:S01]  /*13b0*/  IMAD R16, R7.reuse, 0x4, R16 ;  /* 0x0000000407107824 */ /* 0x040fe200078e0210 */
[----:B0-----:R-:W-:Y:S01]  /*13c0*/  LEA R20, R10, R15, 0x18 ;  /* 0x0000000f0a147211 */ /* 0x001fe200078ec0ff */
[----:B------:R-:W-:-:S03]  /*13d0*/  IMAD R15, R7, 0x4, R24 ;  /* 0x00000004070f7824 */ /* 0x000fc600078e0218 */
[----:B------:R0:W1:Y:S01]  /*13e0*/  @!P3 LDS R18, [R16] ;  /* 0x000000001012b984 */ /* 0x0000620000000800 */
[----:B------:R-:W-:Y:S01]  /*13f0*/  IMAD R17, R7, 0x4, R20 ;  /* 0x0000000407117824 */ /* 0x000fe200078e0214 */
[----:B------:R-:W-:-:S05]  /*1400*/  LEA R20, R10, R19, 0x18 ;  /* 0x000000130a147211 */ /* 0x000fca00078ec0ff */
[----:B0-----:R-:W-:Y:S01]  /*1410*/  IMAD R16, R7, 0x4, R20 ;  /* 0x0000000407107824 */ /* 0x001fe200078e0214 */
[----:B-1----:R-:W-:Y:S04]  /*1420*/  @!P3 STS [R15], R18 ;  /* 0x000000120f00b388 */ /* 0x002fe80000000800 */
[----:B------:R-:W0:Y:S04]  /*1430*/  @!P3 LDS R17, [R17] ;  /* 0x000000001111b984 */ /* 0x000e280000000800 */
[----:B0-----:R-:W-:Y:S04]  /*1440*/  @!P3 STS [R16], R17 ;  /* 0x000000111000b388 */ /* 0x001fe80000000800 */
[----:B------:R-:W0:Y:S04]  /*1450*/  @!P3 LDS R20, [R13] ;  /* 0x000000000d14b984 */ /* 0x000e280000000800 */
[----:B0-----:R0:W-:Y:S01]  /*1460*/  @!P3 STS [R9], R20 ;  /* 0x000000140900b388 */ /* 0x0011e20000000800 */
[----:B------:R-:W-:Y:S05]  /*1470*/  BRA.DIV UR6, `(.L_x_92) ;  /* 0x0000004a06e07947 */ /* 0x000fea000b800000 */
[----:B------:R-:W-:Y:S01]  /*1480*/  NOP ;  /* 0x0000000000007918 */ /* 0x000fe20000000000 */
.L_x_261:
[----:B------:R-:W1:Y:S01]  /*1490*/  LDS R24, [R9] ;  /* 0x0000000009187984 */ /* 0x000e620000000800 */
[----:B------:R-:W2:Y:S01]  /*14a0*/  LDC.64 R18, c[0x0][0x3e8] ;  /* 0x0000fa00ff127b82 */ /* 0x000ea20000000a00 */
[----:B------:R-:W-:Y:S01]  /*14b0*/  MOV R17, 0x400 ;  /* 0x0000040000117802 */ /* 0x000fe20000000f00 */
[----:B------:R-:W-:Y:S01]  /*14c0*/  BSSY.RECONVERGENT B3, `(.L_x_93) ;  /* 0x000002a000037945 */ /* 0x000fe20003800200 */
[----:B0-----:R-:W0:Y:S03]  /*14d0*/  S2R R20, SR_CgaCtaId ;  /* 0x0000000000147919 */ /* 0x001e260000008800 */
[----:B------:R-:W-:Y:S01]  /*14e0*/  VIADD R17, R17, 0x160 ;  /* 0x0000016011117836 */ /* 0x000fe20000000000 */
[----:B------:R-:W3:Y:S01]  /*14f0*/  S2R R26, SR_SWINHI ;  /* 0x00000000001a7919 */ /* 0x000ee20000002f00 */
[----:B--2---:R-:W-:-:S03]  /*1500*/  IMAD.WIDE R18, R8, 0x14, R18 ;  /* 0x0000001408127825 */ /* 0x004fc600078e0212 */
[----:B0-----:R-:W-:Y:S02]  /*1510*/  LEA R17, R20, R17, 0x18 ;  /* 0x0000001114117211 */ /* 0x001fe400078ec0ff */
[----:B-1----:R-:W-:Y:S02]  /*1520*/  ISETP.GE.AND P1, PT, R3, R24, PT ;  /* 0x000000180300720c */ /* 0x002fe40003f26270 */
[----:B------:R-:W-:Y:S02]  /*1530*/  MOV R20, R17 ;  /* 0x0000001100147202 */ /* 0x000fe40000000f00 */
[----:B---3--:R-:W-:Y:S01]  /*1540*/  MOV R21, R26 ;  /* 0x0000001a00157202 */ /* 0x008fe20000000f00 */
[----:B------:R-:W-:Y:S01]  /*1550*/  IMAD R17, R7, 0xf0, RZ ;  /* 0x000000f007117824 */ /* 0x000fe200078e02ff */
[----:B------:R-:W-:-:S03]  /*1560*/  ISETP.GE.AND P0, PT, R24, 0xf1, PT ;  /* 0x000000f11800780c */ /* 0x000fc60003f06270 */
[----:B------:R-:W-:-:S03]  /*1570*/  IMAD.WIDE R20, R17, 0x14, R20 ;  /* 0x0000001411147825 */ /* 0x000fc600078e0214 */
[----:B------:R-:W-:Y:S02]  /*1580*/  SEL R20, R20, R18, !P0 ;  /* 0x0000001214147207 */ /* 0x000fe40004000000 */
[----:B------:R-:W-:Y:S01]  /*1590*/  SEL R21, R21, R19, !P0 ;  /* 0x0000001315157207 */ /* 0x000fe20004000000 */
[----:B------:R-:W-:Y:S06]  /*15a0*/  @P1 BRA `(.L_x_94) ;  /* 0x00000000006c1947 */ /* 0x000fec0003800000 */
[----:B------:R-:W-:Y:S01]  /*15b0*/  BSSY.RECONVERGENT B4, `(.L_x_95) ;  /* 0x0000019000047945 */ /* 0x000fe20003800200 */
[----:B------:R-:W-:-:S07]  /*15c0*/  IMAD.MOV.U32 R17, RZ, RZ, R3 ;  /* 0x000000ffff117224 */ /* 0x000fce00078e0003 */
.L_x_96:
[----:B------:R-:W0:Y:S01]  /*15d0*/  LDS.64 R24, [R12] ;  /* 0x000000000c187984 */ /* 0x000e220000000a00 */
[----:B------:R-:W-:Y:S02]  /*15e0*/  IMAD.U32 R18, RZ, RZ, UR12 ;  /* 0x0000000cff127e24 */ /* 0x000fe4000f8e00ff */
[----:B------:R-:W-:Y:S01]  /*15f0*/  IMAD.U32 R19, RZ, RZ, UR13 ;  /* 0x0000000dff137e24 */ /* 0x000fe2000f8e00ff */
[----:B0-----:R-:W-:-:S04]  /*1600*/  IADD3 R27, P0, PT, R24, R17, RZ ;  /* 0x00000011181b7210 */ /* 0x001fc80007f1e0ff */
[----:B------:R-:W-:Y:S01]  /*1610*/  LEA.HI.X.SX32 R24, R17, R25, 0x1, P0 ;  /* 0x0000001911187211 */ /* 0x000fe200000f0eff */
[----:B------:R-:W-:-:S04]  /*1620*/  IMAD.WIDE.U32 R18, R27, 0x14, R18 ;  /* 0x000000141b127825 */ /* 0x000fc800078e0012 */
[----:B------:R-:W-:-:S04]  /*1630*/  IMAD R25, R24, 0x14, RZ ;  /* 0x0000001418197824 */ /* 0x000fc800078e02ff */
[----:B------:R-:W-:-:S05]  /*1640*/  IMAD.IADD R19, R19, 0x1, R25 ;  /* 0x0000000113137824 */ /* 0x000fca00078e0219 */
[----:B------:R-:W2:Y:S04]  /*1650*/  LDG.E R27, desc[UR8][R18.64] ;  /* 0x00000008121b7981 */ /* 0x000ea8000c1e1900 */
[----:B------:R-:W3:Y:S04]  /*1660*/  LDG.E R29, desc[UR8][R18.64+0x4] ;  /* 0x00000408121d7981 */ /* 0x000ee8000c1e1900 */
[----:B------:R-:W4:Y:S04]  /*1670*/  LDG.E R31, desc[UR8][R18.64+0x8] ;  /* 0x00000808121f7981 */ /* 0x000f28000c1e1900 */
[----:B------:R-:W5:Y:S04]  /*1680*/  LDG.E R33, desc[UR8][R18.64+0xc] ;  /* 0x00000c0812217981 */ /* 0x000f68000c1e1900 */
[----:B------:R-:W5:Y:S01]  /*1690*/  LDG.E R35, desc[UR8][R18.64+0x10] ;  /* 0x0000100812237981 */ /* 0x000f62000c1e1900 */
[----:B------:R-:W-:-:S04]  /*16a0*/  IMAD.WIDE R24, R17, 0x14, R20 ;  /* 0x0000001411187825 */ /* 0x000fc800078e0214 */
[----:B------:R-:W-:Y:S01]  /*16b0*/  VIADD R17, R17, 0x20 ;  /* 0x0000002011117836 */ /* 0x000fe20000000000 */
[----:B--2---:R-:W-:Y:S04]  /*16c0*/  ST.E desc[UR8][R24.64], R27 ;  /* 0x0000001b18007985 */ /* 0x004fe8000c101908 */
[----:B---3--:R-:W-:Y:S04]  /*16d0*/  ST.E desc[UR8][R24.64+0x4], R29 ;  /* 0x0000041d18007985 */ /* 0x008fe8000c101908 */
[----:B----4-:R-:W-:Y:S04]  /*16e0*/  ST.E desc[UR8][R24.64+0x8], R31 ;  /* 0x0000081f18007985 */ /* 0x010fe8000c101908 */
[----:B-----5:R-:W-:Y:S04]  /*16f0*/  ST.E desc[UR8][R24.64+0xc], R33 ;  /* 0x00000c2118007985 */ /* 0x020fe8000c101908 */
[----:B------:R-:W-:Y:S04]  /*1700*/  ST.E desc[UR8][R24.64+0x10], R35 ;  /* 0x0000102318007985 */ /* 0x000fe8000c101908 */
[----:B------:R-:W0:Y:S02]  /*1710*/  LDS R26, [R9] ;  /* 0x00000000091a7984 */ /* 0x000e240000000800 */
[----:B0-----:R-:W-:-:S13]  /*1720*/  ISETP.GE.AND P0, PT, R17, R26, PT ;  /* 0x0000001a1100720c */ /* 0x001fda0003f06270 */
[----:B------:R-:W-:Y:S05]  /*1730*/  @!P0 BRA `(.L_x_96) ;  /* 0xfffffffc00a48947 */ /* 0x000fea000383ffff */
[----:B------:R-:W-:Y:S05]  /*1740*/  BSYNC.RECONVERGENT B4 ;  /* 0x0000000000047941 */ /* 0x000fea0003800200 */
.L_x_95:
[----:B------:R-:W-:-:S07]  /*1750*/  IMAD.MOV.U32 R24, RZ, RZ, R26 ;  /* 0x000000ffff187224 */ /* 0x000fce00078e001a */
.L_x_94:
[----:B------:R-:W-:Y:S05]  /*1760*/  BSYNC.RECONVERGENT B3 ;  /* 0x0000000000037941 */ /* 0x000fea0003800200 */
.L_x_93:
[----:B------:R-:W-:Y:S04]  /*1770*/  BSSY.RECONVERGENT B3, `(.L_x_97) ;  /* 0x000000b000037945 */ /* 0x000fe80003800200 */
[----:B------:R-:W-:Y:S05]  /*1780*/  @P3 BRA `(.L_x_98) ;  /* 0x0000000000243947 */ /* 0x000fea0003800000 */
[----:B------:R-:W-:-:S04]  /*1790*/  IMAD.WIDE R18, R24, 0x14, R20 ;  /* 0x0000001418127825 */ /* 0x000fc800078e0214 */
[----:B------:R-:W-:-:S05]  /*17a0*/  IMAD.MOV.U32 R25, RZ, RZ, 0x1 ;  /* 0x00000001ff197424 */ /* 0x000fca00078e00ff */
[----:B------:R-:W-:Y:S04]  /*17b0*/  ST.E desc[UR8][R18.64+-0x10], R25 ;  /* 0xfffff01912007985 */ /* 0x000fe8000c101908 */
[----:B------:R-:W0:Y:S02]  /*17c0*/  LDS R17, [R15] ;  /* 0x000000000f117984 */ /* 0x000e240000000800 */
[----:B0-----:R-:W-:-:S05]  /*17d0*/  VIADD R24, R17, 0x1 ;  /* 0x0000000111187836 */ /* 0x001fca0000000000 */
[----:B------:R-:W-:Y:S04]  /*17e0*/  STS [R15], R24 ;  /* 0x000000180f007388 */ /* 0x000fe80000000800 */
[----:B------:R-:W0:Y:S02]  /*17f0*/  LDS R17, [R16] ;  /* 0x0000000010117984 */ /* 0x000e240000000800 */
[----:B0-----:R-:W-:-:S05]  /*1800*/  VIADD R17, R17, 0xffffffff ;  /* 0xffffffff11117836 */ /* 0x001fca0000000000 */
[----:B------:R0:W-:Y:S02]  /*1810*/  STS [R16], R17 ;  /* 0x0000001110007388 */ /* 0x0001e40000000800 */
.L_x_98:
[----:B------:R-:W-:Y:S05]  /*1820*/  BSYNC.RECONVERGENT B3 ;  /* 0x0000000000037941 */ /* 0x000fea0003800200 */
.L_x_97:
[----:B------:R-:W-:Y:S01]  /*1830*/  UMOV UR6, 0xffffffff ;  /* 0xffffffff00067882 */ /* 0x000fe20000000000 */
[----:B------:R-:W-:Y:S02]  /*1840*/  SHF.R.S32.HI R31, RZ, 0x1f, R3 ;  /* 0x0000001fff1f7819 */ /* 0x000fe40000011403 */
[----:B------:R-:W-:Y:S05]  /*1850*/  BRA.DIV UR6, `(.L_x_99) ;  /* 0x0000004a06047947 */ /* 0x000fea000b800000 */
[----:B------:R-:W-:Y:S01]  /*1860*/  NOP ;  /* 0x0000000000007918 */ /* 0x000fe20000000000 */
.L_x_264:
[----:B------:R-:W1:Y:S01]  /*1870*/  LDS R19, [R9] ;  /* 0x0000000009137984 */ /* 0x000e620000000800 */
[----:B------:R-:W2:Y:S01]  /*1880*/  LDC.64 R24, c[0x0][0x470] ;  /* 0x00011c00ff187b82 */ /* 0x000ea20000000a00 */
[----:B-1----:R-:W-:-:S05]  /*1890*/  IMAD.WIDE R18, R19, 0x14, R20 ;  /* 0x0000001413127825 */ /* 0x002fca00078e0214 */
[----:B------:R-:W2:Y:S02]  /*18a0*/  LD.E R15, desc[UR8][R18.64+-0x14] ;  /* 0xffffec08120f7980 */ /* 0x000ea4000c101900 */
[----:B--2---:R-:W-:-:S05]  /*18b0*/  IMAD.WIDE R24, R15, 0x8, R24 ;  /* 0x000000080f187825 */ /* 0x004fca00078e0218 */
[----:B------:R-:W2:Y:S04]  /*18c0*/  LDG.E.64 R26, desc[UR8][R24.64] ;  /* 0x00000008181a7981 */ /* 0x000ea8000c1e1b00 */
[----:B0-----:R-:W3:Y:S01]  /*18d0*/  LDG.E.64 R16, desc[UR8][R24.64+0x8] ;  /* 0x0000080818107981 */ /* 0x001ee2000c1e1b00 */
[----:B------:R-:W-:Y:S01]  /*18e0*/  BSSY.RECONVERGENT B3, `(.L_x_100) ;  /* 0x000002d000037945 */ /* 0x000fe20003800200 */
[----:B--2---:R-:W-:-:S05]  /*18f0*/  IADD3 R29, P0, PT, R3, R26, RZ ;  /* 0x0000001a031d7210 */ /* 0x004fca0007f1e0ff */
[----:B------:R-:W-:Y:S01]  /*1900*/  IMAD.X R28, R27, 0x1, R31, P0 ;  /* 0x000000011b1c7824 */ /* 0x000fe200000e061f */
[----:B---3--:R-:W-:-:S04]  /*1910*/  ISETP.GE.U32.AND P0, PT, R29, R16, PT ;  /* 0x000000101d00720c */ /* 0x008fc80003f06070 */
[----:B------:R-:W-:-:S13]  /*1920*/  ISETP.GE.U32.AND.EX P0, PT, R28, R17, PT, P0 ;  /* 0x000000111c00720c */ /* 0x000fda0003f06100 */
[----:B------:R-:W-:Y:S05]  /*1930*/  @P0 BRA `(.L_x_101) ;  /* 0x00000000009c0947 */ /* 0x000fea0003800000 */
.L_x_107:
[----:B0-----:R-:W0:Y:S01]  /*1940*/  LDS R26, [R9] ;  /* 0x00000000091a7984 */ /* 0x001e220000000800 */
[----:B------:R-:W1:Y:S01]  /*1950*/  LDCU.64 UR6, c[0x0][0x468] ;  /* 0x00008d00ff0677ac */ /* 0x000e620008000a00 */
[----:B------:R-:W-:Y:S01]  /*1960*/  BSSY.RECONVERGENT B4, `(.L_x_102) ;  /* 0x0000023000047945 */ /* 0x000fe20003800200 */
[----:B-1----:R-:W-:-:S04]  /*1970*/  LEA R24, P0, R29, UR6, 0x2 ;  /* 0x000000061d187c11 */ /* 0x002fc8000f8010ff */
[C---:B------:R-:W-:Y:S02]  /*1980*/  LEA.HI.X R25, R29.reuse, UR7, R28, 0x2, P0 ;  /* 0x000000071d197c11 */ /* 0x040fe400080f141c */
[----:B------:R-:W-:-:S05]  /*1990*/  IADD3 R29, P0, PT, R29, 0x20, RZ ;  /* 0x000000201d1d7810 */ /* 0x000fca0007f1e0ff */
[----:B------:R-:W-:Y:S01]  /*19a0*/  IMAD.X R28, RZ, RZ, R28, P0 ;  /* 0x000000ffff1c7224 */ /* 0x000fe200000e061c */
[----:B------:R-:W-:-:S04]  /*19b0*/  ISETP.GE.U32.AND P0, PT, R29, R16, PT ;  /* 0x000000101d00720c */ /* 0x000fc80003f06070 */
[----:B------:R-:W-:Y:S02]  /*19c0*/  ISETP.GE.U32.AND.EX P0, PT, R28, R17, PT, P0 ;  /* 0x000000111c00720c */ /* 0x000fe40003f06100 */
[----:B0-----:R-:W-:-:S13]  /*19d0*/  ISETP.GE.AND P1, PT, R26, 0x1, PT ;  /* 0x000000011a00780c */ /* 0x001fda0003f26270 */
[----:B------:R-:W-:Y:S05]  /*19e0*/  @!P1 BRA `(.L_x_103) ;  /* 0x0000000000689947 */ /* 0x000fea0003800000 */
[----:B------:R-:W2:Y:S04]  /*19f0*/  LDG.E R27, desc[UR8][R24.64] ;  /* 0x00000008181b7981 */ /* 0x000ea8000c1e1900 */
[----:B------:R-:W2:Y:S01]  /*1a00*/  LD.E R18, desc[UR8][R20.64] ;  /* 0x0000000814127980 */ /* 0x000ea2000c101900 */
[----:B------:R-:W-:Y:S01]  /*1a10*/  BSSY.RELIABLE B5, `(.L_x_104) ;  /* 0x0000011000057945 */ /* 0x000fe20003800100 */
[----:B------:R-:W-:Y:S01]  /*1a20*/  IMAD.MOV.U32 R19, RZ, RZ, R21 ;  /* 0x000000ffff137224 */ /* 0x000fe200078e0015 */
[----:B--2---:R-:W-:Y:S01]  /*1a30*/  ISETP.NE.AND P1, PT, R18, R27, PT ;  /* 0x0000001b1200720c */ /* 0x004fe20003f25270 */
[----:B------:R-:W-:-:S12]  /*1a40*/  IMAD.MOV.U32 R18, RZ, RZ, R20 ;  /* 0x000000ffff127224 */ /* 0x000fd800078e0014 */
[----:B------:R-:W-:Y:S05]  /*1a50*/  @!P1 BRA `(.L_x_105) ;  /* 0x0000000000309947 */ /* 0x000fea0003800000 */
[----:B------:R-:W-:Y:S01]  /*1a60*/  BSSY.RELIABLE B6, `(.L_x_105) ;  /* 0x000000b000067945 */ /* 0x000fe20003800100 */
[----:B------:R-:W-:-:S07]  /*1a70*/  IMAD.MOV.U32 R25, RZ, RZ, RZ ;  /* 0x000000ffff197224 */ /* 0x000fce00078e00ff */
.L_x_106:
[----:B------:R-:W-:-:S05]  /*1a80*/  VIADD R25, R25, 0x1 ;  /* 0x0000000119197836 */ /* 0x000fca0000000000 */
[----:B------:R-:W-:-:S13]  /*1a90*/  ISETP.NE.AND P1, PT, R25, R26, PT ;  /* 0x0000001a1900720c */ /* 0x000fda0003f25270 */
[----:B------:R-:W-:Y:S05]  /*1aa0*/  @!P1 BREAK.RELIABLE B6 ;  /* 0x0000000000069942 */ /* 0x000fea0003800100 */
[----:B------:R-:W-:Y:S05]  /*1ab0*/  @!P1 BREAK.RELIABLE B5 ;  /* 0x0000000000059942 */ /* 0x000fea0003800100 */
[----:B------:R-:W-:Y:S05]  /*1ac0*/  @!P1 BRA `(.L_x_103) ;  /* 0x0000000000309947 */ /* 0x000fea0003800000 */
[----:B------:R-:W-:-:S05]  /*1ad0*/  IMAD.WIDE.U32 R18, R25, 0x14, R20 ;  /* 0x0000001419127825 */ /* 0x000fca00078e0014 */
[----:B------:R-:W2:Y:S02]  /*1ae0*/  LD.E R24, desc[UR8][R18.64] ;  /* 0x0000000812187980 */ /* 0x000ea4000c101900 */
[----:B--2---:R-:W-:-:S13]  /*1af0*/  ISETP.NE.AND P1, PT, R24, R27, PT ;  /* 0x0000001b1800720c */ /* 0x004fda0003f25270 */
[----:B------:R-:W-:Y:S05]  /*1b00*/  @P1 BRA `(.L_x_106) ;  /* 0xfffffffc00dc1947 */ /* 0x000fea000383ffff */
[----:B------:R-:W-:Y:S05]  /*1b10*/  BSYNC.RELIABLE B6 ;  /* 0x0000000000067941 */ /* 0x000fea0003800100 */
.L_x_105:
[----:B------:R-:W-:Y:S05]  /*1b20*/  BSYNC.RELIABLE B5 ;  /* 0x0000000000057941 */ /* 0x000fea0003800100 */
.L_x_104:
[----:B------:R-:W2:Y:S04]  /*1b30*/  LD.E R24, desc[UR8][R18.64+0xc] ;  /* 0x00000c0812187980 */ /* 0x000ea8000c101900 */
[----:B------:R-:W3:Y:S01]  /*1b40*/  LD.E R26, desc[UR8][R18.64+0x8] ;  /* 0x00000808121a7980 */ /* 0x000ee2000c101900 */
[----:B--2---:R-:W-:Y:S02]  /*1b50*/  VIADD R25, R24, 0xffffffff ;  /* 0xffffffff18197836 */ /* 0x004fe40000000000 */
[----:B---3--:R-:W-:-:S03]  /*1b60*/  VIADD R27, R26, 0x1 ;  /* 0x000000011a1b7836 */ /* 0x008fc60000000000 */
[----:B------:R0:W-:Y:S04]  /*1b70*/  ST.E desc[UR8][R18.64+0xc], R25 ;  /* 0x00000c1912007985 */ /* 0x0001e8000c101908 */
[----:B------:R0:W-:Y:S02]  /*1b80*/  ST.E desc[UR8][R18.64+0x8], R27 ;  /* 0x0000081b12007985 */ /* 0x0001e4000c101908 */
.L_x_103:
[----:B------:R-:W-:Y:S05]  /*1b90*/  BSYNC.RECONVERGENT B4 ;  /* 0x0000000000047941 */ /* 0x000fea0003800200 */
.L_x_102:
[----:B------:R-:W-:Y:S05]  /*1ba0*/  @!P0 BRA `(.L_x_107) ;  /* 0xfffffffc00648947 */ /* 0x000fea000383ffff */
.L_x_101:
[----:B------:R-:W-:Y:S05]  /*1bb0*/  BSYNC.RECONVERGENT B3 ;  /* 0x0000000000037941 */ /* 0x000fea0003800200 */
.L_x_100:
[----:B------:R-:W-:-:S03]  /*1bc0*/  UMOV UR6, 0xffffffff ;  /* 0xffffffff00067882 */ /* 0x000fc60000000000 */
[----:B------:R-:W-:Y:S05]  /*1bd0*/  BRA.DIV UR6, `(.L_x_108) ;  /* 0x0000004606407947 */ /* 0x000fea000b800000 */
[----:B------:R-:W-:Y:S01]  /*1be0*/  NOP ;  /* 0x0000000000007918 */ /* 0x000fe20000000000 */
.L_x_267:
[----:B------:R-:W1:Y:S01]  /*1bf0*/  LDS R26, [R9] ;  /* 0x00000000091a7984 */ /* 0x000e620000000800 */
[----:B------:R-:W-:Y:S01]  /*1c00*/  BSSY B3, `(.L_x_109) ;  /* 0x0000063000037945 */ /* 0x000fe20003800000 */
[----:B-1----:R-:W-:-:S13]  /*1c10*/  ISETP.GE.AND P0, PT, R26, 0x1, PT ;  /* 0x000000011a00780c */ /* 0x002fda0003f06270 */
[----:B------:R-:W-:Y:S05]  /*1c20*/  @!P0 BRA `(.L_x_110) ;  /* 0x0000000400808947 */ /* 0x000fea0003800000 */
[----:B------:R-:W-:Y:S01]  /*1c30*/  BSSY B4, `(.L_x_111) ;  /* 0x000005e000047945 */ /* 0x000fe20003800000 */
[----:B0-----:R-:W-:Y:S02]  /*1c40*/  VIADD R18, R26, 0xffffffff ;  /* 0xffffffff1a127836 */ /* 0x001fe40000000000 */
[----:B------:R-:W-:-:S07]  /*1c50*/  IMAD.MOV.U32 R19, RZ, RZ, RZ ;  /* 0x000000ffff137224 */ /* 0x000fce00078e00ff */
.L_x_121:
[C---:B0-----:R-:W-:Y:S01]  /*1c60*/  LOP3.LUT R16, R19.reuse, 0x1, RZ, 0xc0, !PT ;  /* 0x0000000113107812 */ /* 0x041fe200078ec0ff */
[----:B------:R-:W-:Y:S01]  /*1c70*/  VIADD R19, R19, 0x1 ;  /* 0x0000000113137836 */ /* 0x000fe20000000000 */
[----:B------:R-:W-:Y:S03]  /*1c80*/  BSSY.RECONVERGENT B5, `(.L_x_112) ;  /* 0x0000054000057945 */ /* 0x000fe60003800200 */
[----:B------:R-:W-:Y:S01]  /*1c90*/  IMAD R16, R3, 0x2, R16 ;  /* 0x0000000203107824 */ /* 0x000fe200078e0210 */
[----:B------:R-:W-:-:S04]  /*1ca0*/  ISETP.NE.AND P4, PT, R19, R26, PT ;  /* 0x0000001a1300720c */ /* 0x000fc80003f85270 */
[----:B------:R-:W-:-:S13]  /*1cb0*/  ISETP.GE.AND P0, PT, R16, R18, PT ;  /* 0x000000121000720c */ /* 0x000fda0003f06270 */
[----:B-----5:R-:W-:Y:S05]  /*1cc0*/  @P0 BRA `(.L_x_113) ;  /* 0x00000004003c0947 */ /* 0x020fea0003800000 */
[----:B------:R-:W-:-:S07]  /*1cd0*/  IMAD.MOV.U32 R25, RZ, RZ, R16 ;  /* 0x000000ffff197224 */ /* 0x000fce00078e0010 */
.L_x_119:
[----:B0-----:R-:W-:-:S05]  /*1ce0*/  IMAD.WIDE R16, R25, 0x14, R20 ;  /* 0x0000001419107825 */ /* 0x001fca00078e0214 */
[----:B------:R-:W2:Y:S04]  /*1cf0*/  LD.E R28, desc[UR8][R16.64+0x18] ;  /* 0x00001808101c7980 */ /* 0x000ea8000c101900 */
[----:B------:R-:W3:Y:S04]  /*1d00*/  LD.E R35, desc[UR8][R16.64+0x4] ;  /* 0x0000040810237980 */ /* 0x000ee8000c101900 */
[----:B-----5:R0:W5:Y:S04]  /*1d10*/  LD.E R33, desc[UR8][R16.64] ;  /* 0x0000000810217980 */ /* 0x020168000c101900 */
[----:B------:R0:W5:Y:S01]  /*1d20*/  LD.E R24, desc[UR8][R16.64+0x14] ;  /* 0x0000140810187980 */ /* 0x000162000c101900 */
[----:B------:R-:W-:Y:S01]  /*1d30*/  VIADD R25, R25, 0x40 ;  /* 0x0000004019197836 */ /* 0x000fe20000000000 */
[----:B------:R-:W-:Y:S04]  /*1d40*/  BSSY.RECONVERGENT B6, `(.L_x_114) ;  /* 0x0000046000067945 */ /* 0x000fe80003800200 */
[----:B------:R-:W-:-:S02]  /*1d50*/  ISETP.GE.AND P5, PT, R25, R18, PT ;  /* 0x000000121900720c */ /* 0x000fc40003fa6270 */
[----:B--2---:R-:W-:Y:S02]  /*1d60*/  ISETP.NE.AND P0, PT, R28, 0x1, PT ;  /* 0x000000011c00780c */ /* 0x004fe40003f05270 */
[----:B---3--:R-:W-:-:S13]  /*1d70*/  ISETP.EQ.AND P1, PT, R35, 0x1, PT ;  /* 0x000000012300780c */ /* 0x008fda0003f22270 */
[----:B0-----:R-:W-:Y:S05]  /*1d80*/  @P0 BRA P1, `(.L_x_115) ;  /* 0x0000000400040947 */ /* 0x001fea0000800000 */
[----:B------:R0:W5:Y:S04]  /*1d90*/  LD.E R37, desc[UR8][R16.64+0x8] ;  /* 0x0000080810257980 */ /* 0x000168000c101900 */
[----:B------:R0:W5:Y:S04]  /*1da0*/  LD.E R39, desc[UR8][R16.64+0xc] ;  /* 0x00000c0810277980 */ /* 0x000168000c101900 */
[----:B------:R0:W5:Y:S01]  /*1db0*/  LD.E R41, desc[UR8][R16.64+0x10] ;  /* 0x0000100810297980 */ /* 0x000162000c101900 */
[----:B------:R-:W-:Y:S01]  /*1dc0*/  ISETP.NE.AND P1, PT, R35, 0x1, PT ;  /* 0x000000012300780c */ /* 0x000fe20003f25270 */
[----:B------:R-:W-:Y:S01]  /*1dd0*/  BSSY.RELIABLE B7, `(.L_x_116) ;  /* 0x000002f000077945 */ /* 0x000fe20003800100 */
[----:B------:R-:W-:-:S13]  /*1de0*/  ISETP.EQ.AND P2, PT, R28, 0x1, PT ;  /* 0x000000011c00780c */ /* 0x000fda0003f42270 */
[----:B0-----:R-:W-:Y:S05]  /*1df0*/  @P1 BRA P2, `(.L_x_117) ;  /* 0x0000000000b01947 */ /* 0x001fea0001000000 */
[----:B------:R-:W-:Y:S02]  /*1e00*/  ISETP.NE.AND P1, PT, R28, 0x2, PT ;  /* 0x000000021c00780c */ /* 0x000fe40003f25270 */
[----:B------:R-:W-:-:S13]  /*1e10*/  ISETP.EQ.AND P2, PT, R35, 0x2, PT ;  /* 0x000000022300780c */ /* 0x000fda0003f42270 */
[----:B------:R-:W-:Y:S05]  /*1e20*/  @P1 BREAK.RELIABLE P2, B7 ;  /* 0x0000000000071942 */ /* 0x000fea0001000100 */
[----:B------:R-:W-:Y:S05]  /*1e30*/  @P1 BRA P2, `(.L_x_115) ;  /* 0x0000000000d81947 */ /* 0x000fea0001000000 */
[----:B------:R-:W-:Y:S02]  /*1e40*/  ISETP.NE.AND P1, PT, R28, 0x2, PT ;  /* 0x000000021c00780c */ /* 0x000fe40003f25270 */
[----:B------:R-:W-:-:S13]  /*1e50*/  ISETP.NE.AND P2, PT, R35, 0x2, PT ;  /* 0x000000022300780c */ /* 0x000fda0003f45270 */
[----:B------:R-:W-:Y:S05]  /*1e60*/  @!P1 BRA P2, `(.L_x_117) ;  /* 0x0000000000949947 */ /* 0x000fea0001000000 */
[----:B------:R-:W-:Y:S02]  /*1e70*/  ISETP.NE.AND P1, PT, R28, 0x4, PT ;  /* 0x000000041c00780c */ /* 0x000fe40003f25270 */
[----:B------:R-:W-:-:S13]  /*1e80*/  ISETP.EQ.AND P2, PT, R35, 0x4, PT ;  /* 0x000000042300780c */ /* 0x000fda0003f42270 */
[----:B------:R-:W-:Y:S05]  /*1e90*/  @P1 BREAK.RELIABLE P2, B7 ;  /* 0x0000000000071942 */ /* 0x000fea0001000100 */
[----:B------:R-:W-:Y:S05]  /*1ea0*/  @P1 BRA P2, `(.L_x_115) ;  /* 0x0000000000bc1947 */ /* 0x000fea0001000000 */
[----:B------:R-:W-:Y:S02]  /*1eb0*/  ISETP.NE.AND P1, PT, R28, 0x4, PT ;  /* 0x000000041c00780c */ /* 0x000fe40003f25270 */
[----:B------:R-:W-:-:S13]  /*1ec0*/  ISETP.NE.AND P2, PT, R35, 0x4, PT ;  /* 0x000000042300780c */ /* 0x000fda0003f45270 */
[----:B------:R-:W-:Y:S05]  /*1ed0*/  @!P1 BRA P2, `(.L_x_117) ;  /* 0x0000000000789947 */ /* 0x000fea0001000000 */
[----:B------:R-:W-:Y:S02]  /*1ee0*/  ISETP.NE.AND P1, PT, R28, RZ, PT ;  /* 0x000000ff1c00720c */ /* 0x000fe40003f25270 */
[----:B------:R-:W-:-:S13]  /*1ef0*/  ISETP.EQ.AND P2, PT, R35, RZ, PT ;  /* 0x000000ff2300720c */ /* 0x000fda0003f42270 */
[----:B------:R-:W-:Y:S05]  /*1f00*/  @P1 BREAK.RELIABLE P2, B7 ;  /* 0x0000000000071942 */ /* 0x000fea0001000100 */
[----:B------:R-:W-:Y:S05]  /*1f10*/  @P1 BRA P2, `(.L_x_115) ;  /* 0x0000000000a01947 */ /* 0x000fea0001000000 */
[----:B------:R-:W-:Y:S02]  /*1f20*/  ISETP.NE.AND P1, PT, R28, RZ, PT ;  /* 0x000000ff1c00720c */ /* 0x000fe40003f25270 */
[----:B------:R-:W-:-:S13]  /*1f30*/  ISETP.NE.AND P2, PT, R35, RZ, PT ;  /* 0x000000ff2300720c */ /* 0x000fda0003f45270 */
[----:B------:R-:W-:Y:S05]  /*1f40*/  @!P1 BRA P2, `(.L_x_117) ;  /* 0x00000000005c9947 */ /* 0x000fea0001000000 */
[----:B------:R-:W-:Y:S02]  /*1f50*/  ISETP.NE.AND P1, PT, R28, 0x3, PT ;  /* 0x000000031c00780c */ /* 0x000fe40003f25270 */
[----:B------:R-:W-:-:S13]  /*1f60*/  ISETP.EQ.AND P2, PT, R35, 0x3, PT ;  /* 0x000000032300780c */ /* 0x000fda0003f42270 */
[----:B------:R-:W-:Y:S05]  /*1f70*/  @P1 BREAK.RELIABLE P2, B7 ;  /* 0x0000000000071942 */ /* 0x000fea0001000100 */
[----:B------:R-:W-:Y:S05]  /*1f80*/  @P1 BRA P2, `(.L_x_115) ;  /* 0x0000000000841947 */ /* 0x000fea0001000000 */
[----:B------:R-:W-:Y:S02]  /*1f90*/  ISETP.NE.AND P2, PT, R28, 0x3, PT ;  /* 0x000000031c00780c */ /* 0x000fe40003f45270 */
[C---:B------:R-:W-:Y:S02]  /*1fa0*/  ISETP.EQ.AND P1, PT, R35.reuse, -0x1, P0 ;  /* 0xffffffff2300780c */ /* 0x040fe40000722270 */
[----:B------:R-:W-:-:S04]  /*1fb0*/  ISETP.NE.AND P2, PT, R35, 0x3, !P2 ;  /* 0x000000032300780c */ /* 0x000fc80005745270 */
[----:B------:R-:W-:-:S13]  /*1fc0*/  PLOP3.LUT P1, PT, P2, P1, PT, 0xf8, 0x8f ;  /* 0x00000000008f781c */ /* 0x000fda0001723f70 */
[----:B------:R-:W-:Y:S05]  /*1fd0*/  @P1 BRA `(.L_x_117) ;  /* 0x0000000000381947 */ /* 0x000fea0003800000 */
[----:B------:R-:W-:Y:S02]  /*1fe0*/  ISETP.NE.AND P1, PT, R28, -0x1, PT ;  /* 0xffffffff1c00780c */ /* 0x000fe40003f25270 */
[----:B------:R-:W-:-:S13]  /*1ff0*/  ISETP.NE.AND P2, PT, R35, -0x1, PT ;  /* 0xffffffff2300780c */ /* 0x000fda0003f45270 */
[----:B------:R-:W-:Y:S05]  /*2000*/  @!P1 BREAK.RELIABLE P2, B7 ;  /* 0x0000000000079942 */ /* 0x000fea0001000100 */
[----:B------:R-:W-:Y:S05]  /*2010*/  @!P1 BRA P2, `(.L_x_115) ;  /* 0x0000000000609947 */ /* 0x000fea0001000000 */
[----:B------:R-:W-:-:S13]  /*2020*/  ISETP.NE.OR P0, PT, R35, 0x1, P0 ;  /* 0x000000012300780c */ /* 0x000fda0000705670 */
[----:B------:R-:W-:Y:S05]  /*2030*/  @P0 BRA `(.L_x_118) ;  /* 0x0000000000100947 */ /* 0x000fea0003800000 */
[----:B-----5:R-:W-:-:S13]  /*2040*/  ISETP.GT.AND P0, PT, R33, R24, PT ;  /* 0x000000182100720c */ /* 0x020fda0003f04270 */
[----:B------:R-:W-:Y:S05]  /*2050*/  @!P0 BREAK.RELIABLE B7 ;  /* 0x0000000000078942 */ /* 0x000fea0003800100 */
[----:B------:R-:W-:Y:S05]  /*2060*/  @P0 BRA `(.L_x_117) ;  /* 0x0000000000140947 */ /* 0x000fea0003800000 */
[----:B------:R-:W-:Y:S05]  /*2070*/  BRA `(.L_x_115) ;  /* 0x0000000000487947 */ /* 0x000fea0003800000 */
.L_x_118:
[----:B------:R-:W-:-:S04]  /*2080*/  LOP3.LUT P0, RZ, R35, R28, RZ, 0xfc, !PT ;  /* 0x0000001c23ff7212 */ /* 0x000fc8000780fcff */
[----:B-----5:R-:W-:-:S13]  /*2090*/  ISETP.GE.OR P0, PT, R33, R24, P0 ;  /* 0x000000182100720c */ /* 0x020fda0000706670 */
[----:B------:R-:W-:Y:S05]  /*20a0*/  @P0 BREAK.RELIABLE B7 ;  /* 0x0000000000070942 */ /* 0x000fea0003800100 */
[----:B------:R-:W-:Y:S05]  /*20b0*/  @P0 BRA `(.L_x_115) ;  /* 0x0000000000380947 */ /* 0x000fea0003800000 */
.L_x_117:
[----:B------:R-:W-:Y:S05]  /*20c0*/  BSYNC.RELIABLE B7 ;  /* 0x0000000000077941 */ /* 0x000fea0003800100 */
.L_x_116:
[----:B------:R-:W2:Y:S04]  /*20d0*/  LD.E R27, desc[UR8][R16.64+0x1c] ;  /* 0x00001c08101b7980 */ /* 0x000ea8000c101900 */
[----:B------:R-:W3:Y:S04]  /*20e0*/  LD.E R29, desc[UR8][R16.64+0x20] ;  /* 0x00002008101d7980 */ /* 0x000ee8000c101900 */
[----:B------:R-:W4:Y:S04]  /*20f0*/  LD.E R31, desc[UR8][R16.64+0x24] ;  /* 0x00002408101f7980 */ /* 0x000f28000c101900 */
[----:B-----5:R0:W-:Y:S04]  /*2100*/  ST.E desc[UR8][R16.64], R24 ;  /* 0x0000001810007985 */ /* 0x0201e8000c101908 */
[----:B------:R0:W-:Y:S04]  /*2110*/  ST.E desc[UR8][R16.64+0x4], R28 ;  /* 0x0000041c10007985 */ /* 0x0001e8000c101908 */
[----:B------:R0:W-:Y:S04]  /*2120*/  ST.E desc[UR8][R16.64+0x14], R33 ;  /* 0x0000142110007985 */ /* 0x0001e8000c101908 */
[----:B------:R0:W-:Y:S04]  /*2130*/  ST.E desc[UR8][R16.64+0x18], R35 ;  /* 0x0000182310007985 */ /* 0x0001e8000c101908 */
[----:B------:R0:W-:Y:S04]  /*2140*/  ST.E desc[UR8][R16.64+0x1c], R37 ;  /* 0x00001c2510007985 */ /* 0x0001e8000c101908 */
[----:B------:R0:W-:Y:S04]  /*2150*/  ST.E desc[UR8][R16.64+0x20], R39 ;  /* 0x0000202710007985 */ /* 0x0001e8000c101908 */
[----:B------:R0:W-:Y:S04]  /*2160*/  ST.E desc[UR8][R16.64+0x24], R41 ;  /* 0x0000242910007985 */ /* 0x0001e8000c101908 */
[----:B--2---:R0:W-:Y:S04]  /*2170*/  ST.E desc[UR8][R16.64+0x8], R27 ;  /* 0x0000081b10007985 */ /* 0x0041e8000c101908 */
[----:B---3--:R0:W-:Y:S04]  /*2180*/  ST.E desc[UR8][R16.64+0xc], R29 ;  /* 0x00000c1d10007985 */ /* 0x0081e8000c101908 */
[----:B----4-:R0:W-:Y:S02]  /*2190*/  ST.E desc[UR8][R16.64+0x10], R31 ;  /* 0x0000101f10007985 */ /* 0x0101e4000c101908 */
.L_x_115:
[----:B------:R-:W-:Y:S05]  /*21a0*/  BSYNC.RECONVERGENT B6 ;  /* 0x0000000000067941 */ /* 0x000fea0003800200 */
.L_x_114:
[----:B------:R-:W-:Y:S05]  /*21b0*/  @!P5 BRA `(.L_x_119) ;  /* 0xfffffff800c8d947 */ /* 0x000fea000383ffff */
.L_x_113:
[----:B------:R-:W-:Y:S05]  /*21c0*/  BSYNC.RECONVERGENT B5 ;  /* 0x0000000000057941 */ /* 0x000fea0003800200 */
.L_x_112:
[----:B------:R-:W-:-:S03]  /*21d0*/  UMOV UR6, 0xffffffff ;  /* 0xffffffff00067882 */ /* 0x000fc60000000000 */
[----:B------:R-:W-:Y:S05]  /*21e0*/  BRA.DIV UR6, `(.L_x_120) ;  /* 0x0000003e06d87947 */ /* 0x000fea000b800000 */
[----:B------:R-:W-:Y:S01]  /*21f0*/  NOP ;  /* 0x0000000000007918 */ /* 0x000fe20000000000 */
.L_x_270:
[----:B------:R-:W-:Y:S05]  /*2200*/  @P4 BRA `(.L_x_121) ;  /* 0xfffffff800944947 */ /* 0x000fea000383ffff */
[----:B------:R-:W-:Y:S05]  /*2210*/  BSYNC B4 ;  /* 0x0000000000047941 */ /* 0x000fea0003800000 */
.L_x_111:
[----:B------:R1:W2:Y:S02]  /*2220*/  LDS R26, [R9] ;  /* 0x00000000091a7984 */ /* 0x0002a40000000800 */
.L_x_110:
[----:B------:R-:W-:Y:S05]  /*2230*/  BSYNC B3 ;  /* 0x0000000000037941 */ /* 0x000fea0003800000 */
.L_x_109:
[----:B0-----:R-:W-:Y:S01]  /*2240*/  VIADD R17, R11, 0x100 ;  /* 0x000001000b117836 */ /* 0x001fe20000000000 */
[----:B------:R-:W-:Y:S01]  /*2250*/  BSSY.RECONVERGENT B3, `(.L_x_122) ;  /* 0x0000028000037945 */ /* 0x000fe20003800200 */
[----:B------:R-:W-:-:S03]  /*2260*/  IMAD.MOV.U32 R28, RZ, RZ, RZ ;  /* 0x000000ffff1c7224 */ /* 0x000fc600078e00ff */
[----:B------:R-:W-:-:S05]  /*2270*/  LEA R16, R10, R17, 0x18 ;  /* 0x000000110a107211 */ /* 0x000fca00078ec0ff */
[----:B------:R-:W-:Y:S02]  /*2280*/  IMAD R27, R7, 0x4, R16 ;  /* 0x00000004071b7824 */ /* 0x000fe400078e0210 */
[----:B------:R-:W0:Y:S03]  /*2290*/  LDC.64 R16, c[0x0][0x480] ;  /* 0x00012000ff107b82 */ /* 0x000e260000000a00 */
[----:B------:R-:W3:Y:S02]  /*22a0*/  LDS R18, [R27] ;  /* 0x000000001b127984 */ /* 0x000ee40000000800 */
[----:B---3--:R-:W-:Y:S02]  /*22b0*/  IMAD.IADD R25, R3, 0x1, R18 ;  /* 0x0000000103197824 */ /* 0x008fe400078e0212 */
[----:B0-----:R-:W-:-:S03]  /*22c0*/  IMAD.WIDE R18, R15, 0x8, R16 ;  /* 0x000000080f127825 */ /* 0x001fc600078e0210 */
[----:B--2---:R-:W-:-:S13]  /*22d0*/  ISETP.GE.AND P0, PT, R25, R26, PT ;  /* 0x0000001a1900720c */ /* 0x004fda0003f06270 */
[----:B------:R-:W-:Y:S05]  /*22e0*/  @P0 BRA `(.L_x_123) ;  /* 0x0000000000780947 */ /* 0x000fea0003800000 */
[----:B------:R-:W2:Y:S04]  /*22f0*/  LDG.E R29, desc[UR8][R18.64+0x8] ;  /* 0x00000808121d7981 */ /* 0x000ea8000c1e1900 */
[----:B------:R-:W2:Y:S01]  /*2300*/  LDG.E.64 R16, desc[UR8][R18.64] ;  /* 0x0000000812107981 */ /* 0x000ea2000c1e1b00 */
[----:B------:R-:W-:Y:S02]  /*2310*/  IMAD.MOV.U32 R15, RZ, RZ, R25 ;  /* 0x000000ffff0f7224 */ /* 0x000fe400078e0019 */
[----:B------:R-:W-:Y:S02]  /*2320*/  IMAD.MOV.U32 R28, RZ, RZ, RZ ;  /* 0x000000ffff1c7224 */ /* 0x000fe400078e00ff */
[----:B--2---:R-:W-:-:S07]  /*2330*/  IMAD.IADD R32, R29, 0x1, -R16 ;  /* 0x000000011d207824 */ /* 0x004fce00078e0a10 */
.L_x_128:
[----:B------:R-:W-:Y:S01]  /*2340*/  ISETP.GE.AND P0, PT, R32, 0x1, PT ;  /* 0x000000012000780c */ /* 0x000fe20003f06270 */
[----:B------:R-:W-:Y:S01]  /*2350*/  BSSY.RECONVERGENT B4, `(.L_x_124) ;  /* 0x0000014000047945 */ /* 0x000fe20003800200 */
[----:B0-2---:R-:W-:-:S11]  /*2360*/  IMAD.WIDE R18, R15, 0x14, R20 ;  /* 0x000000140f127825 */ /* 0x005fd600078e0214 */
[----:B------:R-:W-:Y:S05]  /*2370*/  @!P0 BRA `(.L_x_125) ;  /* 0x0000000000348947 */ /* 0x000fea0003800000 */
[----:B------:R0:W5:Y:S01]  /*2380*/  LD.E R31, desc[UR8][R18.64] ;  /* 0x00000008121f7980 */ /* 0x000162000c101900 */
[----:B------:R-:W-:-:S07]  /*2390*/  IMAD.MOV.U32 R29, RZ, RZ, RZ ;  /* 0x000000ffff1d7224 */ /* 0x000fce00078e00ff */
.L_x_127:
[----:B------:R-:W2:Y:S01]  /*23a0*/  LDCU.64 UR6, c[0x0][0x478] ;  /* 0x00008f00ff0677ac */ /* 0x000ea20008000a00 */
[----:B------:R-:W-:-:S05]  /*23b0*/  IADD3 R25, P0, PT, R16, R29, RZ ;  /* 0x0000001d10197210 */ /* 0x000fca0007f1e0ff */
[----:B------:R-:W-:Y:S01]  /*23c0*/  IMAD.X R30, RZ, RZ, R17, P0 ;  /* 0x000000ffff1e7224 */ /* 0x000fe200000e0611 */
[----:B--2--5:R-:W-:-:S04]  /*23d0*/  LEA R24, P0, R25, UR6, 0x2 ;  /* 0x0000000619187c11 */ /* 0x024fc8000f8010ff */
[----:B------:R-:W-:-:S05]  /*23e0*/  LEA.HI.X R25, R25, UR7, R30, 0x2, P0 ;  /* 0x0000000719197c11 */ /* 0x000fca00080f141e */
[----:B------:R-:W2:Y:S02]  /*23f0*/  LDG.E R24, desc[UR8][R24.64] ;  /* 0x0000000818187981 */ /* 0x000ea4000c1e1900 */
[----:B--2---:R-:W-:-:S13]  /*2400*/  ISETP.NE.AND P0, PT, R24, R31, PT ;  /* 0x0000001f1800720c */ /* 0x004fda0003f05270 */
[----:B------:R-:W-:Y:S05]  /*2410*/  @!P0 BRA `(.L_x_126) ;  /* 0x00000000001c8947 */ /* 0x000fea0003800000 */
[----:B------:R-:W-:-:S05]  /*2420*/  VIADD R29, R29, 0x1 ;  /* 0x000000011d1d7836 */ /* 0x000fca0000000000 */
[----:B------:R-:W-:-:S13]  /*2430*/  ISETP.NE.AND P0, PT, R29, R32, PT ;  /* 0x000000201d00720c */ /* 0x000fda0003f05270 */
[----:B------:R-:W-:Y:S05]  /*2440*/  @P0 BRA `(.L_x_127) ;  /* 0xfffffffc00d40947 */ /* 0x000fea000383ffff */
.L_x_125:
[----:B------:R-:W-:Y:S02]  /*2450*/  IMAD.MOV.U32 R25, RZ, RZ, -0x1 ;  /* 0xffffffffff197424 */ /* 0x000fe400078e00ff */
[----:B------:R-:W-:-:S03]  /*2460*/  VIADD R28, R28, 0x1 ;  /* 0x000000011c1c7836 */ /* 0x000fc60000000000 */
[----:B------:R2:W-:Y:S04]  /*2470*/  ST.E desc[UR8][R18.64+0x4], R25 ;  /* 0x0000041912007985 */ /* 0x0005e8000c101908 */
[----:B------:R2:W3:Y:S02]  /*2480*/  LDS R26, [R9] ;  /* 0x00000000091a7984 */ /* 0x0004e40000000800 */
.L_x_126:
[----:B------:R-:W-:Y:S05]  /*2490*/  BSYNC.RECONVERGENT B4 ;  /* 0x0000000000047941 */ /* 0x000fea0003800200 */
.L_x_124:
[----:B------:R-:W-:-:S05]  /*24a0*/  VIADD R15, R15, 0x20 ;  /* 0x000000200f0f7836 */ /* 0x000fca0000000000 */
[----:B---3--:R-:W-:-:S13]  /*24b0*/  ISETP.GE.AND P0, PT, R15, R26, PT ;  /* 0x0000001a0f00720c */ /* 0x008fda0003f06270 */
[----:B------:R-:W-:Y:S05]  /*24c0*/  @!P0 BRA `(.L_x_128) ;  /* 0xfffffffc009c8947 */ /* 0x000fea000383ffff */
.L_x_123:
[----:B------:R-:W-:Y:S05]  /*24d0*/  BSYNC.RECONVERGENT B3 ;  /* 0x0000000000037941 */ /* 0x000fea0003800200 */
.L_x_122:
[----:B------:R-:W-:Y:S01]  /*24e0*/  VIADD R15, R11, 0x120 ;  /* 0x000001200b0f7836 */ /* 0x000fe20000000000 */
[----:B------:R-:W-:-:S04]  /*24f0*/  UMOV UR6, 0xffffffff ;  /* 0xffffffff00067882 */ /* 0x000fc80000000000 */
[----:B------:R-:W-:-:S05]  /*2500*/  LEA R16, R10, R15, 0x18 ;  /* 0x0000000f0a107211 */ /* 0x000fca00078ec0ff */
[----:B--2---:R-:W-:Y:S01]  /*2510*/  IMAD R25, R7, 0x4, R16 ;  /* 0x0000000407197824 */ /* 0x004fe200078e0210 */
[----:B------:R-:W-:Y:S06]  /*2520*/  BRA.DIV UR6, `(.L_x_129) ;  /* 0x0000003e06247947 */ /* 0x000fec000b800000 */
[----:B------:R-:W2:Y:S01]  /*2530*/  SHFL.BFLY PT, R15, R28, 0x1, 0x1f ;  /* 0x0c201f001c0f7f89 */ /* 0x000ea200000e0000 */
[----:B------:R-:W-:Y:S01]  /*2540*/  NOP ;  /* 0x0000000000007918 */ /* 0x000fe20000000000 */
[----:B--2---:R-:W-:-:S05]  /*2550*/  IMAD.IADD R15, R15, 0x1, R28 ;  /* 0x000000010f0f7824 */ /* 0x004fca00078e021c */
[----:B------:R-:W2:Y:S02]  /*2560*/  SHFL.BFLY PT, R16, R15, 0x2, 0x1f ;  /* 0x0c401f000f107f89 */ /* 0x000ea400000e0000 */
[----:B--2---:R-:W-:-:S05]  /*2570*/  IMAD.IADD R16, R15, 0x1, R16 ;  /* 0x000000010f107824 */ /* 0x004fca00078e0210 */
[----:B------:R-:W2:Y:S02]  /*2580*/  SHFL.BFLY PT, R17, R16, 0x4, 0x1f ;  /* 0x0c801f0010117f89 */ /* 0x000ea400000e0000 */
[----:B--2---:R-:W-:-:S05]  /*2590*/  IMAD.IADD R17, R16, 0x1, R17 ;  /* 0x0000000110117824 */ /* 0x004fca00078e0211 */
[----:B0-----:R-:W0:Y:S02]  /*25a0*/  SHFL.BFLY PT, R18, R17, 0x8, 0x1f ;  /* 0x0d001f0011127f89 */ /* 0x001e2400000e0000 */
[----:B0-----:R-:W-:-:S05]  /*25b0*/  IMAD.IADD R18, R17, 0x1, R18 ;  /* 0x0000000111127824 */ /* 0x001fca00078e0212 */
[----:B------:R0:W2:Y:S02]  /*25c0*/  SHFL.BFLY PT, R19, R18, 0x10, 0x1f ;  /* 0x0e001f0012137f89 */ /* 0x0000a400000e0000 */
.L_x_278:
[----:B------:R-:W3:Y:S01]  /*25d0*/  LDS R15, [R25] ;  /* 0x00000000190f7984 */ /* 0x000ee20000000800 */
[----:B------:R-:W-:Y:S01]  /*25e0*/  BSSY B3, `(.L_x_130) ;  /* 0x0000069000037945 */ /* 0x000fe20003800000 */
[----:B--2---:R-:W-:Y:S01]  /*25f0*/  IMAD.IADD R19, R18, 0x1, R19 ;  /* 0x0000000112137824 */ /* 0x004fe200078e0213 */
[----:B---3--:R-:W-:-:S13]  /*2600*/  ISETP.GE.AND P0, PT, R15, 0x1, PT ;  /* 0x000000010f00780c */ /* 0x008fda0003f06270 */
[----:B------:R-:W-:Y:S05]  /*2610*/  @!P0 BRA `(.L_x_131) ;  /* 0x0000000400948947 */ /* 0x000fea0003800000 */
[----:B------:R-:W0:Y:S01]  /*2620*/  LDS R27, [R27] ;  /* 0x000000001b1b7984 */ /* 0x000e220000000800 */
[----:B------:R-:W-:Y:S02]  /*2630*/  VIADD R25, R15, 0xffffffff ;  /* 0xffffffff0f197836 */ /* 0x000fe40000000000 */
[----:B------:R-:W-:Y:S01]  /*2640*/  IMAD.MOV.U32 R26, RZ, RZ, RZ ;  /* 0x000000ffff1a7224 */ /* 0x000fe200078e00ff */
[----:B0-----:R-:W-:-:S07]  /*2650*/  SHF.R.S32.HI R18, RZ, 0x1f, R27 ;  /* 0x0000001fff127819 */ /* 0x001fce000001141b */
.L_x_141:
[C---:B0-----:R-:W-:Y:S01]  /*2660*/  LOP3.LUT R16, R26.reuse, 0x1, RZ, 0xc0, !PT ;  /* 0x000000011a107812 */ /* 0x041fe200078ec0ff */
[----:B------:R-:W-:Y:S01]  /*2670*/  VIADD R26, R26, 0x1 ;  /* 0x000000011a1a7836 */ /* 0x000fe20000000000 */
[----:B------:R-:W-:Y:S03]  /*2680*/  BSSY.RECONVERGENT B4, `(.L_x_132) ;  /* 0x000005a000047945 */ /* 0x000fe60003800200 */
[----:B------:R-:W-:Y:S01]  /*2690*/  IMAD R16, R3, 0x2, R16 ;  /* 0x0000000203107824 */ /* 0x000fe200078e0210 */
[----:B------:R-:W-:-:S04]  /*26a0*/  ISETP.NE.AND P4, PT, R26, R15, PT ;  /* 0x0000000f1a00720c */ /* 0x000fc80003f85270 */
[----:B------:R-:W-:-:S13]  /*26b0*/  ISETP.GE.AND P0, PT, R16, R25, PT ;  /* 0x000000191000720c */ /* 0x000fda0003f06270 */
[----:B-----5:R-:W-:Y:S05]  /*26c0*/  @P0 BRA `(.L_x_133) ;  /* 0x0000000400540947 */ /* 0x020fea0003800000 */
[----:B-----5:R-:W-:-:S07]  /*26d0*/  IMAD.MOV.U32 R24, RZ, RZ, R16 ;  /* 0x000000ffff187224 */ /* 0x020fce00078e0010 */
.L_x_139:
[----:B0-----:R-:W-:Y:S01]  /*26e0*/  IADD3 R29, P0, PT, R27, R24, RZ ;  /* 0x000000181b1d7210 */ /* 0x001fe20007f1e0ff */
[----:B------:R-:W-:Y:S02]  /*26f0*/  IMAD.MOV.U32 R16, RZ, RZ, R20 ;  /* 0x000000ffff107224 */ /* 0x000fe400078e0014 */
[----:B------:R-:W-:Y:S01]  /*2700*/  IMAD.MOV.U32 R17, RZ, RZ, R21 ;  /* 0x000000ffff117224 */ /* 0x000fe200078e0015 */
[----:B-----5:R-:W-:Y:S01]  /*2710*/  LEA.HI.X.SX32 R28, R24, R18, 0x1, P0 ;  /* 0x00000012181c7211 */ /* 0x020fe200000f0eff */
[----:B------:R-:W-:-:S04]  /*2720*/  IMAD.WIDE.U32 R16, R29, 0x14, R16 ;  /* 0x000000141d107825 */ /* 0x000fc800078e0010 */
[----:B------:R-:W-:-:S04]  /*2730*/  IMAD R29, R28, 0x14, RZ ;  /* 0x000000141c1d7824 */ /* 0x000fc800078e02ff */
[----:B------:R-:W-:-:S05]  /*2740*/  IMAD.IADD R17, R17, 0x1, R29 ;  /* 0x0000000111117824 */ /* 0x000fca00078e021d */
[----:B------:R-:W2:Y:S04]  /*2750*/  LD.E R30, desc[UR8][R16.64+0x18] ;  /* 0x00001808101e7980 */ /* 0x000ea8000c101900 */
[----:B------:R-:W3:Y:S04]  /*2760*/  LD.E R37, desc[UR8][R16.64+0x4] ;  /* 0x0000040810257980 */ /* 0x000ee8000c101900 */
[----:B------:R0:W5:Y:S04]  /*2770*/  LD.E R35, desc[UR8][R16.64] ;  /* 0x0000000810237980 */ /* 0x000168000c101900 */
        /* <DEDUP_REMOVED lines=54> */
.L_x_138:
[----:B------:R-:W-:-:S04]  /*2ae0*/  LOP3.LUT P0, RZ, R37, R30, RZ, 0xfc, !PT ;  /* 0x0000001e25ff7212 */ /* 0x000fc8000780fcff */
[----:B-----5:R-:W-:-:S13]  /*2af0*/  ISETP.GE.OR P0, PT, R35, R28, P0 ;  /* 0x0000001c2300720c */ /* 0x020fda0000706670 */
[----:B------:R-:W-:Y:S05]  /*2b00*/  @P0 BREAK.RELIABLE B6 ;  /* 0x0000000000060942 */ /* 0x000fea0003800100 */
[----:B------:R-:W-:Y:S05]  /*2b10*/  @P0 BRA `(.L_x_135) ;  /* 0x0000000000380947 */ /* 0x000fea0003800000 */
.L_x_137:
[----:B------:R-:W-:Y:S05]  /*2b20*/  BSYNC.RELIABLE B6 ;  /* 0x0000000000067941 */ /* 0x000fea0003800100 */
.L_x_136:
        /* <DEDUP_REMOVED lines=13> */
.L_x_135:
[----:B------:R-:W-:Y:S05]  /*2c00*/  BSYNC.RECONVERGENT B5 ;  /* 0x0000000000057941 */ /* 0x000fea0003800200 */
.L_x_134:
[----:B------:R-:W-:Y:S05]  /*2c10*/  @!P5 BRA `(.L_x_139) ;  /* 0xfffffff800b0d947 */ /* 0x000fea000383ffff */
.L_x_133:
[----:B------:R-:W-:Y:S05]  /*2c20*/  BSYNC.RECONVERGENT B4 ;  /* 0x0000000000047941 */ /* 0x000fea0003800200 */
.L_x_132:
[----:B------:R-:W-:-:S03]  /*2c30*/  UMOV UR6, 0xffffffff ;  /* 0xffffffff00067882 */ /* 0x000fc60000000000 */
[----:B------:R-:W-:Y:S05]  /*2c40*/  BRA.DIV UR6, `(.L_x_140) ;  /* 0x0000003a06087947 */ /* 0x000fea000b800000 */
[----:B------:R-:W-:Y:S01]  /*2c50*/  NOP ;  /* 0x0000000000007918 */ /* 0x000fe20000000000 */
.L_x_281:
[----:B------:R-:W-:Y:S05]  /*2c60*/  @P4 BRA `(.L_x_141) ;  /* 0xfffffff8007c4947 */ /* 0x000fea000383ffff */
.L_x_131:
[----:B------:R-:W-:Y:S05]  /*2c70*/  BSYNC B3 ;  /* 0x0000000000037941 */ /* 0x000fea0003800000 */
.L_x_130:
[----:B-----5:R2:W3:Y:S01]  /*2c80*/  LDS R24, [R9] ;  /* 0x0000000009187984 */ /* 0x0204e20000000800 */
[----:B------:R-:W-:Y:S01]  /*2c90*/  ISETP.GE.AND P0, PT, R19, 0x1, PT ;  /* 0x000000011300780c */ /* 0x000fe20003f06270 */
[----:B------:R-:W-:-:S12]  /*2ca0*/  BSSY B4, `(.L_x_142) ;  /* 0x0000071000047945 */ /* 0x000fd80003800000 */
[----:B--2---:R-:W-:Y:S05]  /*2cb0*/  @!P0 BRA `(.L_x_143) ;  /* 0x0000000400bc8947 */ /* 0x004fea0003800000 */
[----:B------:R-:W-:Y:S01]  /*2cc0*/  BSSY B3, `(.L_x_143) ;  /* 0x000006e000037945 */ /* 0x000fe20003800000 */
[----:B---3--:R-:W-:-:S07]  /*2cd0*/  IMAD.IADD R15, R24, 0x1, -R19 ;  /* 0x00000001180f7824 */ /* 0x008fce00078e0a13 */
.L_x_161:
[----:B0-----:R-:W-:Y:S01]  /*2ce0*/  IMAD.WIDE R28, R15, 0x14, R20 ;  /* 0x000000140f1c7825 */ /* 0x001fe200078e0214 */
[----:B------:R-:W0:Y:S04]  /*2cf0*/  LDC.64 R30, c[0x0][0x470] ;  /* 0x00011c00ff1e7b82 */ /* 0x000e280000000a00 */
[----:B------:R-:W0:Y:S02]  /*2d00*/  LD.E R18, desc[UR8][R28.64] ;  /* 0x000000081c127980 */ /* 0x000e24000c101900 */
[----:B0-----:R-:W-:-:S05]  /*2d10*/  IMAD.WIDE R30, R18, 0x8, R30 ;  /* 0x00000008121e7825 */ /* 0x001fca00078e021e */
[----:B------:R-:W2:Y:S04]  /*2d20*/  LDG.E.64 R24, desc[UR8][R30.64] ;  /* 0x000000081e187981 */ /* 0x000ea8000c1e1b00 */
[----:B------:R-:W3:Y:S01]  /*2d30*/  LDG.E.64 R16, desc[UR8][R30.64+0x8] ;  /* 0x000008081e107981 */ /* 0x000ee2000c1e1b00 */
[----:B------:R-:W-:Y:S01]  /*2d40*/  SHF.R.S32.HI R27, RZ, 0x1f, R3 ;  /* 0x0000001fff1b7819 */ /* 0x000fe20000011403 */
        /* <DEDUP_REMOVED lines=8> */
.L_x_151:
[----:B0-----:R-:W0:Y:S01]  /*2dd0*/  LDS R32, [R9] ;  /* 0x0000000009207984 */ /* 0x001e220000000800 */
[----:B------:R-:W2:Y:S01]  /*2de0*/  LDCU.64 UR6, c[0x0][0x468] ;  /* 0x00008d00ff0677ac */ /* 0x000ea20008000a00 */
[----:B------:R-:W-:Y:S01]  /*2df0*/  BSSY.RECONVERGENT B6, `(.L_x_146) ;  /* 0x0000020000067945 */ /* 0x000fe20003800200 */
[----:B--2---:R-:W-:-:S04]  /*2e00*/  LEA R28, P0, R31, UR6, 0x2 ;  /* 0x000000061f1c7c11 */ /* 0x004fc8000f8010ff */
        /* <DEDUP_REMOVED lines=16> */
.L_x_150:
        /* <DEDUP_REMOVED lines=10> */
.L_x_149:
[----:B------:R-:W-:Y:S05]  /*2fb0*/  BSYNC.RELIABLE B7 ;  /* 0x0000000000077941 */ /* 0x000fea0003800100 */
.L_x_148:
[----:B------:R-:W2:Y:S02]  /*2fc0*/  LD.E R26, desc[UR8][R24.64+0xc] ;  /* 0x00000c08181a7980 */ /* 0x000ea4000c101900 */
[----:B--2---:R-:W-:-:S05]  /*2fd0*/  VIADD R29, R26, 0xffffffff ;  /* 0xffffffff1a1d7836 */ /* 0x004fca0000000000 */
[----:B------:R0:W-:Y:S02]  /*2fe0*/  ST.E desc[UR8][R24.64+0xc], R29 ;  /* 0x00000c1d18007985 */ /* 0x0001e4000c101908 */
.L_x_147:
[----:B------:R-:W-:Y:S05]  /*2ff0*/  BSYNC.RECONVERGENT B6 ;  /* 0x0000000000067941 */ /* 0x000fea0003800200 */
.L_x_146:
[----:B------:R-:W-:Y:S05]  /*3000*/  @!P0 BRA `(.L_x_151) ;  /* 0xfffffffc00708947 */ /* 0x000fea000383ffff */
.L_x_145:
[----:B------:R-:W-:Y:S05]  /*3010*/  BSYNC.RECONVERGENT B5 ;  /* 0x0000000000057941 */ /* 0x000fea0003800200 */
.L_x_144:
        /* <DEDUP_REMOVED lines=12> */
.L_x_159:
        /* <DEDUP_REMOVED lines=14> */
[----:B------:R-:W-:Y:S02]  /*31c0*/  IMAD.MOV.U32 R24, RZ, RZ, R20 ;  /* 0x000000ffff187224 */ /* 0x000fe400078e0014 */
[----:B------:R-:W-:Y:S01]  /*31d0*/  IMAD.MOV.U32 R25, RZ, RZ, R21 ;  /* 0x000000ffff197224 */ /* 0x000fe200078e0015 */
[----:B--2---:R-:W-:-:S13]  /*31e0*/  ISETP.NE.AND P1, PT, R18, R31, PT ;  /* 0x0000001f1200720c */ /* 0x004fda0003f25270 */
[----:B------:R-:W-:Y:S05]  /*31f0*/  @!P1 BRA `(.L_x_157) ;  /* 0x0000000000309947 */ /* 0x000fea0003800000 */
[----:B------:R-:W-:Y:S01]  /*3200*/  BSSY.RELIABLE B8, `(.L_x_157) ;  /* 0x000000b000087945 */ /* 0x000fe20003800100 */
[----:B------:R-:W-:-:S07]  /*3210*/  IMAD.MOV.U32 R27, RZ, RZ, RZ ;  /* 0x000000ffff1b7224 */ /* 0x000fce00078e00ff */
.L_x_158:
        /* <DEDUP_REMOVED lines=10> */
.L_x_157:
[----:B------:R-:W-:Y:S05]  /*32c0*/  BSYNC.RELIABLE B7 ;  /* 0x0000000000077941 */ /* 0x000fea0003800100 */
.L_x_156:
[----:B------:R-:W2:Y:S02]  /*32d0*/  LD.E R18, desc[UR8][R24.64+0x10] ;  /* 0x0000100818127980 */ /* 0x000ea4000c101900 */
[----:B--2---:R-:W-:-:S05]  /*32e0*/  VIADD R27, R18, 0xffffffff ;  /* 0xffffffff121b7836 */ /* 0x004fca0000000000 */
[----:B------:R0:W-:Y:S02]  /*32f0*/  ST.E desc[UR8][R24.64+0x10], R27 ;  /* 0x0000101b18007985 */ /* 0x0001e4000c101908 */
.L_x_155:
[----:B------:R-:W-:Y:S05]  /*3300*/  BSYNC.RECONVERGENT B6 ;  /* 0x0000000000067941 */ /* 0x000fea0003800200 */
.L_x_154:
[----:B------:R-:W-:Y:S05]  /*3310*/  @!P0 BRA `(.L_x_159) ;  /* 0xfffffffc00708947 */ /* 0x000fea000383ffff */
.L_x_153:
[----:B------:R-:W-:Y:S05]  /*3320*/  BSYNC.RECONVERGENT B5 ;  /* 0x0000000000057941 */ /* 0x000fea0003800200 */
.L_x_152:
[----:B------:R-:W-:-:S03]  /*3330*/  UMOV UR6, 0xffffffff ;  /* 0xffffffff00067882 */ /* 0x000fc60000000000 */
[----:B------:R-:W-:Y:S05]  /*3340*/  BRA.DIV UR6, `(.L_x_160) ;  /* 0x0000003206647947 */ /* 0x000fea000b800000 */
[----:B------:R-:W-:Y:S01]  /*3350*/  NOP ;  /* 0x0000000000007918 */ /* 0x000fe20000000000 */
.L_x_284:
[----:B0-----:R-:W0:Y:S01]  /*3360*/  LDS R24, [R9] ;  /* 0x0000000009187984 */ /* 0x001e220000000800 */
[----:B------:R-:W-:-:S05]  /*3370*/  VIADD R15, R15, 0x1 ;  /* 0x000000010f0f7836 */ /* 0x000fca0000000000 */
[----:B0-----:R-:W-:-:S13]  /*3380*/  ISETP.GE.AND P0, PT, R15, R24, PT ;  /* 0x000000180f00720c */ /* 0x001fda0003f06270 */
[----:B------:R-:W-:Y:S05]  /*3390*/  @!P0 BRA `(.L_x_161) ;  /* 0xfffffff800508947 */ /* 0x000fea000383ffff */
[----:B------:R-:W-:Y:S05]  /*33a0*/  BSYNC B3 ;  /* 0x0000000000037941 */ /* 0x000fea0003800000 */
.L_x_143:
[----:B------:R-:W-:Y:S05]  /*33b0*/  BSYNC B4 ;  /* 0x0000000000047941 */ /* 0x000fea0003800000 */
.L_x_142:
[----:B------:R-:W2:Y:S01]  /*33c0*/  S2R R15, SR_CgaCtaId ;  /* 0x00000000000f7919 */ /* 0x000ea20000008800 */
[----:B0-----:R-:W-:Y:S01]  /*33d0*/  MOV R16, 0x400 ;  /* 0x0000040000107802 */ /* 0x001fe20000000f00 */
[----:B---3--:R-:W-:Y:S01]  /*33e0*/  @!P3 IMAD.IADD R24, R24, 0x1, -R19 ;  /* 0x000000011818b824 */ /* 0x008fe200078e0a13 */
[----:B------:R-:W-:-:S03]  /*33f0*/  UMOV UR6, 0xffffffff ;  /* 0xffffffff00067882 */ /* 0x000fc60000000000 */
[----:B------:R-:W-:Y:S01]  /*3400*/  VIADD R18, R16, 0x120 ;  /* 0x0000012010127836 */ /* 0x000fe20000000000 */
[----:B------:R-:W-:Y:S04]  /*3410*/  @!P3 STS [R9], R24 ;  /* 0x000000180900b388 */ /* 0x000fe80000000800 */
[----:B--2---:R-:W-:-:S05]  /*3420*/  LEA R18, R15, R18, 0x18 ;  /* 0x000000120f127211 */ /* 0x004fca00078ec0ff */
[----:B------:R-:W-:-:S05]  /*3430*/  IMAD R17, R7, 0x4, R18 ;  /* 0x0000000407117824 */ /* 0x000fca00078e0212 */
[----:B------:R-:W0:Y:S02]  /*3440*/  @!P3 LDS R26, [R17] ;  /* 0x00000000111ab984 */ /* 0x000e240000000800 */
[----:B0-----:R-:W-:-:S05]  /*3450*/  @!P3 IMAD.IADD R26, R26, 0x1, -R19 ;  /* 0x000000011a1ab824 */ /* 0x001fca00078e0a13 */
[----:B------:R0:W-:Y:S01]  /*3460*/  @!P3 STS [R17], R26 ;  /* 0x0000001a1100b388 */ /* 0x0001e20000000800 */
[----:B------:R-:W-:Y:S05]  /*3470*/  BRA.DIV UR6, `(.L_x_162) ;  /* 0x0000003206347947 */ /* 0x000fea000b800000 */
[----:B------:R-:W-:Y:S01]  /*3480*/  NOP ;  /* 0x0000000000007918 */ /* 0x000fe20000000000 */
.L_x_287:
[----:B------:R-:W2:Y:S01]  /*3490*/  LDC.64 R24, c[0x0][0x410] ;  /* 0x00010400ff187b82 */ /* 0x000ea20000000a00 */
[----:B------:R-:W3:Y:S04]  /*34a0*/  LDS R19, [R9] ;  /* 0x0000000009137984 */ /* 0x000ee80000000800 */
[----:B--2---:R-:W3:Y:S01]  /*34b0*/  LDG.E R24, desc[UR8][R24.64] ;  /* 0x0000000818187981 */ /* 0x004ee2000c1e1900 */
[----:B------:R-:W-:Y:S01]  /*34c0*/  BSSY B4, `(.L_x_163) ;  /* 0x00001b3000047945 */ /* 0x000fe20003800000 */
[----:B---3--:R-:W-:-:S13]  /*34d0*/  ISETP.GE.AND P0, PT, R19, R24, PT ;  /* 0x000000181300720c */ /* 0x008fda0003f06270 */
[----:B------:R-:W-:Y:S05]  /*34e0*/  @!P0 BRA `(.L_x_164) ;  /* 0x0000001800c08947 */ /* 0x000fea0003800000 */
[----:B------:R-:W-:Y:S01]  /*34f0*/  BSSY B3, `(.L_x_165) ;  /* 0x0000156000037945 */ /* 0x000fe20003800000 */
.L_x_216:
[----:B------:R-:W-:Y:S01]  /*3500*/  VIADD R24, R16, 0x100 ;  /* 0x0000010010187836 */ /* 0x000fe20000000000 */
[----:B------:R-:W-:Y:S01]  /*3510*/  BSSY.RECONVERGENT B5, `(.L_x_166) ;  /* 0x0000027000057945 */ /* 0x000fe20003800200 */
[----:B------:R-:W-:-:S03]  /*3520*/  PLOP3.LUT P0, PT, PT, PT, PT, 0x8, 0x80 ;  /* 0x000000000080781c */ /* 0x000fc60003f0e170 */
[----:B------:R-:W-:-:S05]  /*3530*/  LEA R24, R15, R24, 0x18 ;  /* 0x000000180f187211 */ /* 0x000fca00078ec0ff */
[----:B--2---:R-:W-:-:S05]  /*3540*/  IMAD R19, R7, 0x4, R24 ;  /* 0x0000000407137824 */ /* 0x004fca00078e0218 */
[----:B0-----:R-:W2:Y:S02]  /*3550*/  LDS R28, [R19] ;  /* 0x00000000131c7984 */ /* 0x001ea40000000800 */
[----:B--2---:R-:W-:-:S13]  /*3560*/  ISETP.GE.AND P1, PT, R3, R28, PT ;  /* 0x0000001c0300720c */ /* 0x004fda0003f26270 */
[----:B-----5:R-:W-:Y:S05]  /*3570*/  @P1 BRA `(.L_x_167) ;  /* 0x0000000000801947 */ /* 0x020fea0003800000 */
[----:B0-----:R-:W0:Y:S08]  /*3580*/  LDC.64 R26, c[0x0][0x410] ;  /* 0x00010400ff1a7b82 */ /* 0x001e300000000a00 */
[----:B------:R-:W2:Y:S01]  /*3590*/  LDC.64 R24, c[0x0][0x408] ;  /* 0x00010200ff187b82 */ /* 0x000ea20000000a00 */
[----:B0-----:R-:W2:Y:S02]  /*35a0*/  LDG.E R27, desc[UR8][R26.64] ;  /* 0x000000081a1b7981 */ /* 0x001ea4000c1e1900 */
[----:B--2---:R-:W-:-:S05]  /*35b0*/  IMAD.WIDE R24, R27, 0x4, R24 ;  /* 0x000000041b187825 */ /* 0x004fca00078e0218 */
[----:B------:R0:W5:Y:S01]  /*35c0*/  LDG.E R17, desc[UR8][R24.64] ;  /* 0x0000000818117981 */ /* 0x000162000c1e1900 */
[----:B------:R-:W-:-:S07]  /*35d0*/  IMAD.MOV.U32 R29, RZ, RZ, R3 ;  /* 0x000000ffff1d7224 */ /* 0x000fce00078e0003 */
.L_x_170:
[----:B0-----:R-:W-:-:S05]  /*35e0*/  IMAD.WIDE R24, R29, 0x14, R20 ;  /* 0x000000141d187825 */ /* 0x001fca00078e0214 */
[----:B------:R-:W2:Y:S04]  /*35f0*/  LD.E R26, desc[UR8][R24.64+0x8] ;  /* 0x00000808181a7980 */ /* 0x000ea8000c101900 */
[----:B------:R-:W2:Y:S01]  /*3600*/  LD.E R33, desc[UR8][R24.64+0xc] ;  /* 0x00000c0818217980 */ /* 0x000ea2000c101900 */
[----:B------:R-:W-:Y:S01]  /*3610*/  PLOP3.LUT P0, PT, PT, PT, PT, 0x80, 0x8 ;  /* 0x000000000008781c */ /* 0x000fe20003f0f070 */
[----:B--2---:R-:W-:-:S05]  /*3620*/  IMAD.IADD R26, R26, 0x1, R33 ;  /* 0x000000011a1a7824 */ /* 0x004fca00078e0221 */
[----:B-----5:R-:W-:-:S13]  /*3630*/  ISETP.GE.AND P1, PT, R26, R17, PT ;  /* 0x000000111a00720c */ /* 0x020fda0003f26270 */
[----:B------:R-:W-:Y:S05]  /*3640*/  @!P1 BRA `(.L_x_167) ;  /* 0x00000000004c9947 */ /* 0x000fea0003800000 */
[----:B------:R-:W2:Y:S01]  /*3650*/  LD.E R24, desc[UR8][R24.64+0x10] ;  /* 0x0000100818187980 */ /* 0x000ea2000c101900 */
[----:B------:R-:W-:-:S05]  /*3660*/  VIADD R31, R27, 0xffffffff ;  /* 0xffffffff1b1f7836 */ /* 0x000fca0000000000 */
[----:B--2---:R-:W-:-:S13]  /*3670*/  ISETP.GE.AND P1, PT, R24, R31, PT ;  /* 0x0000001f1800720c */ /* 0x004fda0003f26270 */
[----:B------:R-:W-:Y:S05]  /*3680*/  @!P1 BRA `(.L_x_167) ;  /* 0x00000000003c9947 */ /* 0x000fea0003800000 */
[----:B------:R-:W-:Y:S01]  /*3690*/  IMAD.IADD R33, R28, 0x1, R33 ;  /* 0x000000011c217824 */ /* 0x000fe200078e0221 */
[----:B------:R-:W-:Y:S01]  /*36a0*/  BSSY.RECONVERGENT B6, `(.L_x_168) ;  /* 0x0000007000067945 */ /* 0x000fe20003800200 */
[----:B------:R-:W-:-:S03]  /*36b0*/  IMAD.MOV.U32 R24, RZ, RZ, R17 ;  /* 0x000000ffff187224 */ /* 0x000fc600078e0011 */
[----:B------:R-:W-:-:S13]  /*36c0*/  ISETP.GE.AND P1, PT, R33, R27, PT ;  /* 0x0000001b2100720c */ /* 0x000fda0003f26270 */
[----:B------:R-:W-:Y:S05]  /*36d0*/  @!P1 BRA `(.L_x_169) ;  /* 0x00000000000c9947 */ /* 0x000fea0003800000 */
[----:B------:R-:W0:Y:S02]  /*36e0*/  LDC.64 R24, c[0x0][0x408] ;  /* 0x00010200ff187b82 */ /* 0x000e240000000a00 */
[----:B0-----:R-:W-:-:S06]  /*36f0*/  IMAD.WIDE R24, R33, 0x4, R24 ;  /* 0x0000000421187825 */ /* 0x001fcc00078e0218 */
[----:B------:R0:W5:Y:S02]  /*3700*/  LDG.E R24, desc[UR8][R24.64] ;  /* 0x0000000818187981 */ /* 0x000164000c1e1900 */
.L_x_169:
[----:B------:R-:W-:Y:S05]  /*3710*/  BSYNC.RECONVERGENT B6 ;  /* 0x0000000000067941 */ /* 0x000fea0003800200 */
.L_x_168:
[----:B-----5:R-:W-:-:S13]  /*3720*/  ISETP.GE.AND P1, PT, R26, R24, PT ;  /* 0x000000181a00720c */ /* 0x020fda0003f26270 */
[----:B------:R-:W-:Y:S05]  /*3730*/  @!P1 BRA `(.L_x_167) ;  /* 0x0000000000109947 */ /* 0x000fea0003800000 */
[----:B------:R-:W-:-:S05]  /*3740*/  VIADD R29, R29, 0x20 ;  /* 0x000000201d1d7836 */ /* 0x000fca0000000000 */
[----:B------:R-:W-:-:S13]  /*3750*/  ISETP.GE.AND P0, PT, R29, R28, PT ;  /* 0x0000001c1d00720c */ /* 0x000fda0003f06270 */
[----:B------:R-:W-:Y:S05]  /*3760*/  @!P0 BRA `(.L_x_170) ;  /* 0xfffffffc009c8947 */ /* 0x000fea000383ffff */
[----:B------:R-:W-:-:S13]  /*3770*/  PLOP3.LUT P0, PT, PT, PT, PT, 0x8, 0x80 ;  /* 0x000000000080781c */ /* 0x000fda0003f0e170 */
.L_x_167:
[----:B------:R-:W-:Y:S05]  /*3780*/  BSYNC.RECONVERGENT B5 ;  /* 0x0000000000057941 */ /* 0x000fea0003800200 */
.L_x_166:
[----:B------:R-:W-:-:S03]  /*3790*/  UMOV UR6, 0xffffffff ;  /* 0xffffffff00067882 */ /* 0x000fc60000000000 */
[----:B------:R-:W-:Y:S05]  /*37a0*/  BRA.DIV UR6, `(.L_x_171) ;  /* 0x0000002e06847947 */ /* 0x000fea000b800000 */
[----:B------:R-:W-:Y:S01]  /*37b0*/  VOTE.ANY P0, P0 ;  /* 0x0000000000ff7806 */ /* 0x000fe20000000100 */
[----:B------:R-:W-:-:S12]  /*37c0*/  NOP ;  /* 0x0000000000007918 */ /* 0x000fd80000000000 */
.L_x_291:
[----:B------:R-:W-:Y:S05]  /*37d0*/  @P0 BRA `(.L_x_172) ;  /* 0x00000010009c0947 */ /* 0x000fea0003800000 */
[----:B------:R-:W2:Y:S01]  /*37e0*/  LDS R24, [R19] ;  /* 0x0000000013187984 */ /* 0x000ea20000000800 */
[----:B------:R-:W-:Y:S01]  /*37f0*/  BSSY.RECONVERGENT B5, `(.L_x_173) ;  /* 0x000002d000057945 */ /* 0x000fe20003800200 */
[----:B0-----:R-:W-:Y:S02]  /*3800*/  IMAD.MOV.U32 R17, RZ, RZ, RZ ;  /* 0x000000ffff117224 */ /* 0x001fe400078e00ff */
[----:B------:R-:W0:Y:S01]  /*3810*/  LDS R26, [R9] ;  /* 0x00000000091a7984 */ /* 0x000e220000000800 */
[----:B--2---:R-:W-:-:S05]  /*3820*/  IMAD.IADD R33, R3, 0x1, R24 ;  /* 0x0000000103217824 */ /* 0x004fca00078e0218 */
[----:B0-----:R-:W-:-:S13]  /*3830*/  ISETP.GE.AND P1, PT, R33, R26, PT ;  /* 0x0000001a2100720c */ /* 0x001fda0003f26270 */
[----:B------:R-:W-:Y:S05]  /*3840*/  @P1 BRA `(.L_x_174) ;  /* 0x00000000009c1947 */ /* 0x000fea0003800000 */
[----:B------:R-:W0:Y:S01]  /*3850*/  LDC.64 R24, c[0x0][0x410] ;  /* 0x00010400ff187b82 */ /* 0x000e220000000a00 */
[----:B------:R-:W-:Y:S02]  /*3860*/  IMAD.MOV.U32 R32, RZ, RZ, R26 ;  /* 0x000000ffff207224 */ /* 0x000fe400078e001a */
[----:B------:R-:W-:-:S07]  /*3870*/  IMAD.MOV.U32 R17, RZ, RZ, RZ ;  /* 0x000000ffff117224 */ /* 0x000fce00078e00ff */
.L_x_181:
[----:B0-2---:R-:W2:Y:S01]  /*3880*/  LDG.E R35, desc[UR8][R24.64] ;  /* 0x0000000818237981 */ /* 0x005ea2000c1e1900 */
[----:B------:R-:W2:Y:S01]  /*3890*/  LDC.64 R26, c[0x0][0x408] ;  /* 0x00010200ff1a7b82 */ /* 0x000ea20000000a00 */
[----:B------:R-:W-:-:S05]  /*38a0*/  IMAD.WIDE R28, R33, 0x14, R20 ;  /* 0x00000014211c7825 */ /* 0x000fca00078e0214 */
[----:B------:R-:W3:Y:S04]  /*38b0*/  LD.E R34, desc[UR8][R28.64+0x8] ;  /* 0x000008081c227980 */ /* 0x000ee8000c101900 */
[----:B------:R-:W3:Y:S01]  /*38c0*/  LD.E R36, desc[UR8][R28.64+0xc] ;  /* 0x00000c081c247980 */ /* 0x000ee2000c101900 */
[----:B--2---:R-:W-:-:S06]  /*38d0*/  IMAD.WIDE R30, R35, 0x4, R26 ;  /* 0x00000004231e7825 */ /* 0x004fcc00078e021a */
[----:B------:R-:W2:Y:S01]  /*38e0*/  LDG.E R30, desc[UR8][R30.64] ;  /* 0x000000081e1e7981 */ /* 0x000ea2000c1e1900 */
[----:B---3--:R-:W-:Y:S01]  /*38f0*/  IMAD.IADD R37, R34, 0x1, R36 ;  /* 0x0000000122257824 */ /* 0x008fe200078e0224 */
[----:B------:R-:W-:Y:S04]  /*3900*/  BSSY.RECONVERGENT B6, `(.L_x_175) ;  /* 0x0000018000067945 */ /* 0x000fe80003800200 */
[----:B------:R-:W-:Y:S01]  /*3910*/  BSSY.RELIABLE B7, `(.L_x_176) ;  /* 0x0000012000077945 */ /* 0x000fe20003800100 */
[----:B--2---:R-:W-:-:S13]  /*3920*/  ISETP.GE.AND P1, PT, R37, R30, PT ;  /* 0x0000001e2500720c */ /* 0x004fda0003f26270 */
[----:B------:R-:W-:Y:S05]  /*3930*/  @!P1 BRA `(.L_x_177) ;  /* 0x00000000003c9947 */ /* 0x000fea0003800000 */
[----:B------:R-:W2:Y:S01]  /*3940*/  LD.E R31, desc[UR8][R28.64+0x10] ;  /* 0x000010081c1f7980 */ /* 0x000ea2000c101900 */
[----:B------:R-:W-:-:S05]  /*3950*/  VIADD R34, R35, 0xffffffff ;  /* 0xffffffff23227836 */ /* 0x000fca0000000000 */
[----:B--2---:R-:W-:-:S13]  /*3960*/  ISETP.GE.AND P1, PT, R31, R34, PT ;  /* 0x000000221f00720c */ /* 0x004fda0003f26270 */
[----:B------:R-:W-:Y:S05]  /*3970*/  @!P1 BRA `(.L_x_177) ;  /* 0x00000000002c9947 */ /* 0x000fea0003800000 */
[----:B------:R-:W0:Y:S01]  /*3980*/  LDS R31, [R19] ;  /* 0x00000000131f7984 */ /* 0x000e220000000800 */
[----:B------:R-:W-:Y:S01]  /*3990*/  BSSY.RECONVERGENT B8, `(.L_x_178) ;  /* 0x0000006000087945 */ /* 0x000fe20003800200 */
[----:B0-----:R-:W-:-:S04]  /*39a0*/  IADD3 R31, PT, PT, R31, 0x1, R36 ;  /* 0x000000011f1f7810 */ /* 0x001fc80007ffe024 */
[----:B------:R-:W-:-:S13]  /*39b0*/  ISETP.GE.AND P1, PT, R31, R35, PT ;  /* 0x000000231f00720c */ /* 0x000fda0003f26270 */
[----:B------:R-:W-:Y:S05]  /*39c0*/  @!P1 BRA `(.L_x_179) ;  /* 0x0000000000089947 */ /* 0x000fea0003800000 */
[----:B------:R-:W-:-:S05]  /*39d0*/  IMAD.WIDE R26, R31, 0x4, R26 ;  /* 0x000000041f1a7825 */ /* 0x000fca00078e021a */
[----:B------:R0:W5:Y:S02]  /*39e0*/  LDG.E R30, desc[UR8][R26.64] ;  /* 0x000000081a1e7981 */ /* 0x000164000c1e1900 */
.L_x_179:
[----:B------:R-:W-:Y:S05]  /*39f0*/  BSYNC.RECONVERGENT B8 ;  /* 0x0000000000087941 */ /* 0x000fea0003800200 */
.L_x_178:
[----:B-----5:R-:W-:-:S13]  /*3a00*/  ISETP.GE.AND P1, PT, R37, R30, PT ;  /* 0x0000001e2500720c */ /* 0x020fda0003f26270 */
[----:B------:R-:W-:Y:S05]  /*3a10*/  @P1 BREAK.RELIABLE B7 ;  /* 0x0000000000071942 */ /* 0x000fea0003800100 */
[----:B------:R-:W-:Y:S05]  /*3a20*/  @P1 BRA `(.L_x_180) ;  /* 0x0000000000141947 */ /* 0x000fea0003800000 */
.L_x_177:
[----:B------:R-:W-:Y:S05]  /*3a30*/  BSYNC.RELIABLE B7 ;  /* 0x0000000000077941 */ /* 0x000fea0003800100 */
.L_x_176:
[----:B0-----:R-:W-:Y:S02]  /*3a40*/  IMAD.MOV.U32 R27, RZ, RZ, -0x1 ;  /* 0xffffffffff1b7424 */ /* 0x001fe400078e00ff */
[----:B------:R-:W-:-:S03]  /*3a50*/  VIADD R17, R17, 0x1 ;  /* 0x0000000111117836 */ /* 0x000fc60000000000 */
[----:B------:R2:W-:Y:S04]  /*3a60*/  ST.E desc[UR8][R28.64+0x4], R27 ;  /* 0x0000041b1c007985 */ /* 0x0005e8000c101908 */
[----:B------:R2:W3:Y:S02]  /*3a70*/  LDS R32, [R9] ;  /* 0x0000000009207984 */ /* 0x0004e40000000800 */
.L_x_180:
[----:B------:R-:W-:Y:S05]  /*3a80*/  BSYNC.RECONVERGENT B6 ;  /* 0x0000000000067941 */ /* 0x000fea0003800200 */
.L_x_175:
[----:B------:R-:W-:-:S05]  /*3a90*/  VIADD R33, R33, 0x20 ;  /* 0x0000002021217836 */ /* 0x000fca0000000000 */
[----:B---3--:R-:W-:-:S13]  /*3aa0*/  ISETP.GE.AND P1, PT, R33, R32, PT ;  /* 0x000000202100720c */ /* 0x008fda0003f26270 */
[----:B------:R-:W-:Y:S05]  /*3ab0*/  @!P1 BRA `(.L_x_181) ;  /* 0xfffffffc00709947 */ /* 0x000fea000383ffff */
.L_x_174:
[----:B------:R-:W-:Y:S05]  /*3ac0*/  BSYNC.RECONVERGENT B5 ;  /* 0x0000000000057941 */ /* 0x000fea0003800200 */
.L_x_173:
[----:B------:R-:W-:Y:S01]  /*3ad0*/  UMOV UR6, 0xffffffff ;  /* 0xffffffff00067882 */ /* 0x000fe20000000000 */
[----:B--2---:R-:W-:Y:S02]  /*3ae0*/  IMAD R29, R7, 0x4, R18 ;  /* 0x00000004071d7824 */ /* 0x004fe400078e0212 */
[----:B------:R-:W-:Y:S05]  /*3af0*/  BRA.DIV UR6, `(.L_x_182) ;  /* 0x0000002a06dc7947 */ /* 0x000fea000b800000 */
[----:B0-----:R-:W0:Y:S01]  /*3b00*/  SHFL.BFLY PT, R26, R17, 0x1, 0x1f ;  /* 0x0c201f00111a7f89 */ /* 0x001e2200000e0000 */
[----:B------:R-:W-:Y:S01]  /*3b10*/  NOP ;  /* 0x0000000000007918 */ /* 0x000fe20000000000 */
[----:B0-----:R-:W-:-:S05]  /*3b20*/  IMAD.IADD R26, R26, 0x1, R17 ;  /* 0x000000011a1a7824 */ /* 0x001fca00078e0211 */
[----:B------:R-:W0:Y:S02]  /*3b30*/  SHFL.BFLY PT, R25, R26, 0x2, 0x1f ;  /* 0x0c401f001a197f89 */ /* 0x000e2400000e0000 */
[----:B0-----:R-:W-:-:S05]  /*3b40*/  IMAD.IADD R25, R26, 0x1, R25 ;  /* 0x000000011a197824 */ /* 0x001fca00078e0219 */
[----:B------:R-:W0:Y:S02]  /*3b50*/  SHFL.BFLY PT, R28, R25, 0x4, 0x1f ;  /* 0x0c801f00191c7f89 */ /* 0x000e2400000e0000 */
[----:B0-----:R-:W-:-:S05]  /*3b60*/  IMAD.IADD R28, R25, 0x1, R28 ;  /* 0x00000001191c7824 */ /* 0x001fca00078e021c */
[----:B------:R-:W0:Y:S02]  /*3b70*/  SHFL.BFLY PT, R27, R28, 0x8, 0x1f ;  /* 0x0d001f001c1b7f89 */ /* 0x000e2400000e0000 */
[----:B0-----:R-:W-:-:S05]  /*3b80*/  IMAD.IADD R27, R28, 0x1, R27 ;  /* 0x000000011c1b7824 */ /* 0x001fca00078e021b */
[----:B------:R0:W2:Y:S02]  /*3b90*/  SHFL.BFLY PT, R30, R27, 0x10, 0x1f ;  /* 0x0e001f001b1e7f89 */ /* 0x0000a400000e0000 */
.L_x_299:
        /* <DEDUP_REMOVED lines=9> */
.L_x_194:
[C---:B0-----:R-:W-:Y:S01]  /*3c30*/  LOP3.LUT R24, R29.reuse, 0x1, RZ, 0xc0, !PT ;  /* 0x000000011d187812 */ /* 0x041fe200078ec0ff */
[----:B------:R-:W-:Y:S01]  /*3c40*/  VIADD R29, R29, 0x1 ;  /* 0x000000011d1d7836 */ /* 0x000fe20000000000 */
[----:B------:R-:W-:Y:S03]  /*3c50*/  BSSY.RECONVERGENT B6, `(.L_x_185) ;  /* 0x0000059000067945 */ /* 0x000fe60003800200 */
[----:B------:R-:W-:Y:S01]  /*3c60*/  IMAD R30, R3, 0x2, R24 ;  /* 0x00000002031e7824 */ /* 0x000fe200078e0218 */
[----:B------:R-:W-:-:S04]  /*3c70*/  ISETP.NE.AND P4, PT, R29, R26, PT ;  /* 0x0000001a1d00720c */ /* 0x000fc80003f85270 */
[----:B------:R-:W-:-:S13]  /*3c80*/  ISETP.GE.AND P1, PT, R30, R28, PT ;  /* 0x0000001c1e00720c */ /* 0x000fda0003f26270 */
[----:B-----5:R-:W-:Y:S05]  /*3c90*/  @P1 BRA `(.L_x_186) ;  /* 0x0000000400501947 */ /* 0x020fea0003800000 */
.L_x_192:
        /* <DEDUP_REMOVED lines=64> */
.L_x_191:
[----:B------:R-:W-:-:S04]  /*40a0*/  LOP3.LUT P1, RZ, R39, R34, RZ, 0xfc, !PT ;  /* 0x0000002227ff7212 */ /* 0x000fc8000782fcff */
[----:B-----5:R-:W-:-:S13]  /*40b0*/  ISETP.GE.OR P1, PT, R37, R32, P1 ;  /* 0x000000202500720c */ /* 0x020fda0000f26670 */
[----:B------:R-:W-:Y:S05]  /*40c0*/  @P1 BREAK.RELIABLE B8 ;  /* 0x0000000000081942 */ /* 0x000fea0003800100 */
[----:B------:R-:W-:Y:S05]  /*40d0*/  @P1 BRA `(.L_x_188) ;  /* 0x0000000000381947 */ /* 0x000fea0003800000 */
.L_x_190:
[----:B------:R-:W-:Y:S05]  /*40e0*/  BSYNC.RELIABLE B8 ;  /* 0x0000000000087941 */ /* 0x000fea0003800100 */
.L_x_189:
        /* <DEDUP_REMOVED lines=13> */
.L_x_188:
[----:B------:R-:W-:Y:S05]  /*41c0*/  BSYNC.RECONVERGENT B7 ;  /* 0x0000000000077941 */ /* 0x000fea0003800200 */
.L_x_187:
[----:B------:R-:W-:Y:S05]  /*41d0*/  @!P5 BRA `(.L_x_192) ;  /* 0xfffffff800b0d947 */ /* 0x000fea000383ffff */
.L_x_186:
[----:B------:R-:W-:Y:S05]  /*41e0*/  BSYNC.RECONVERGENT B6 ;  /* 0x0000000000067941 */ /* 0x000fea0003800200 */
.L_x_185:
[----:B------:R-:W-:-:S03]  /*41f0*/  UMOV UR6, 0xffffffff ;  /* 0xffffffff00067882 */ /* 0x000fc60000000000 */
[----:B------:R-:W-:Y:S05]  /*4200*/  BRA.DIV UR6, `(.L_x_193) ;  /* 0x0000002606c07947 */ /* 0x000fea000b800000 */
[----:B------:R-:W-:Y:S01]  /*4210*/  NOP ;  /* 0x0000000000007918 */ /* 0x000fe20000000000 */
.L_x_302:
[----:B------:R-:W-:Y:S05]  /*4220*/  @P4 BRA `(.L_x_194) ;  /* 0xfffffff800804947 */ /* 0x000fea000383ffff */
.L_x_184:
[----:B------:R-:W-:Y:S05]  /*4230*/  BSYNC B5 ;  /* 0x0000000000057941 */ /* 0x000fea0003800000 */
.L_x_183:
[----:B0-----:R0:W2:Y:S01]  /*4240*/  LDS R24, [R9] ;  /* 0x0000000009187984 */ /* 0x0010a20000000800 */
[----:B------:R-:W-:Y:S01]  /*4250*/  ISETP.GE.AND P1, PT, R17, 0x1, PT ;  /* 0x000000011100780c */ /* 0x000fe20003f26270 */
[----:B------:R-:W-:-:S12]  /*4260*/  BSSY B6, `(.L_x_195) ;  /* 0x000006e000067945 */ /* 0x000fd80003800000 */
[----:B0-----:R-:W-:Y:S05]  /*4270*/  @!P1 BRA `(.L_x_196) ;  /* 0x0000000400b09947 */ /* 0x001fea0003800000 */
[----:B------:R-:W-:Y:S01]  /*4280*/  BSSY B5, `(.L_x_196) ;  /* 0x000006b000057945 */ /* 0x000fe20003800000 */
[----:B--2---:R-:W-:-:S07]  /*4290*/  IMAD.IADD R19, R24, 0x1, -R17 ;  /* 0x0000000118137824 */ /* 0x004fce00078e0a11 */
.L_x_214:
[----:B-----5:R-:W-:Y:S01]  /*42a0*/  IMAD.WIDE R32, R19, 0x14, R20 ;  /* 0x0000001413207825 */ /* 0x020fe200078e0214 */
[----:B0-----:R-:W0:Y:S05]  /*42b0*/  LDC.64 R28, c[0x0][0x470] ;  /* 0x00011c00ff1c7b82 */ /* 0x001e2a0000000a00 */
        /* <DEDUP_REMOVED lines=11> */
.L_x_204:
        /* <DEDUP_REMOVED lines=20> */
.L_x_203:
        /* <DEDUP_REMOVED lines=10> */
.L_x_202:
[----:B------:R-:W-:Y:S05]  /*4550*/  BSYNC.RELIABLE B9 ;  /* 0x0000000000097941 */ /* 0x000fea0003800100 */
.L_x_201:
[----:B------:R-:W2:Y:S02]  /*4560*/  LD.E R26, desc[UR8][R28.64+0xc] ;  /* 0x00000c081c1a7980 */ /* 0x000ea4000c101900 */
[----:B--2---:R-:W-:-:S05]  /*4570*/  VIADD R27, R26, 0xffffffff ;  /* 0xffffffff1a1b7836 */ /* 0x004fca0000000000 */
[----:B------:R0:W-:Y:S02]  /*4580*/  ST.E desc[UR8][R28.64+0xc], R27 ;  /* 0x00000c1b1c007985 */ /* 0x0001e4000c101908 */
.L_x_200:
[----:B------:R-:W-:Y:S05]  /*4590*/  BSYNC.RECONVERGENT B8 ;  /* 0x0000000000087941 */ /* 0x000fea0003800200 */
.L_x_199:
[----:B------:R-:W-:Y:S05]  /*45a0*/  @!P1 BRA `(.L_x_204) ;  /* 0xfffffffc00709947 */ /* 0x000fea000383ffff */
.L_x_198:
[----:B------:R-:W-:Y:S05]  /*45b0*/  BSYNC.RECONVERGENT B7 ;  /* 0x0000000000077941 */ /* 0x000fea0003800200 */
.L_x_197:
        /* <DEDUP_REMOVED lines=10> */
[----:B------:R-:W-:-:S07]  /*4660*/  IMAD.MOV.U32 R31, RZ, RZ, R33 ;  /* 0x000000ffff1f7224 */ /* 0x000fce00078e0021 */
.L_x_212:
        /* <DEDUP_REMOVED lines=20> */
.L_x_211:
        /* <DEDUP_REMOVED lines=10> */
.L_x_210:
[----:B------:R-:W-:Y:S05]  /*4850*/  BSYNC.RELIABLE B9 ;  /* 0x0000000000097941 */ /* 0x000fea0003800100 */
.L_x_209:
[----:B------:R-:W2:Y:S02]  /*4860*/  LD.E R26, desc[UR8][R28.64+0x10] ;  /* 0x000010081c1a7980 */ /* 0x000ea4000c101900 */
[----:B--2---:R-:W-:-:S05]  /*4870*/  VIADD R27, R26, 0xffffffff ;  /* 0xffffffff1a1b7836 */ /* 0x004fca0000000000 */
[----:B------:R0:W-:Y:S02]  /*4880*/  ST.E desc[UR8][R28.64+0x10], R27 ;  /* 0x0000101b1c007985 */ /* 0x0001e4000c101908 */
.L_x_208:
[----:B------:R-:W-:Y:S05]  /*4890*/  BSYNC.RECONVERGENT B8 ;  /* 0x0000000000087941 */ /* 0x000fea0003800200 */
.L_x_207:
[----:B------:R-:W-:Y:S05]  /*48a0*/  @!P1 BRA `(.L_x_212) ;  /* 0xfffffffc00709947 */ /* 0x000fea000383ffff */
.L_x_206:
[----:B------:R-:W-:Y:S05]  /*48b0*/  BSYNC.RECONVERGENT B7 ;  /* 0x0000000000077941 */ /* 0x000fea0003800200 */
.L_x_205:
[----:B------:R-:W-:-:S03]  /*48c0*/  UMOV UR6, 0xffffffff ;  /* 0xffffffff00067882 */ /* 0x000fc60000000000 */
[----:B------:R-:W-:Y:S05]  /*48d0*/  BRA.DIV UR6, `(.L_x_213) ;  /* 0x0000002206287947 */ /* 0x000fea000b800000 */
[----:B------:R-:W-:Y:S01]  /*48e0*/  NOP ;  /* 0x0000000000007918 */ /* 0x000fe20000000000 */
.L_x_305:
[----:B------:R-:W2:Y:S01]  /*48f0*/  LDS R24, [R9] ;  /* 0x0000000009187984 */ /* 0x000ea20000000800 */
[----:B------:R-:W-:-:S05]  /*4900*/  VIADD R19, R19, 0x1 ;  /* 0x0000000113137836 */ /* 0x000fca0000000000 */
[----:B--2---:R-:W-:-:S13]  /*4910*/  ISETP.GE.AND P1, PT, R19, R24, PT ;  /* 0x000000181300720c */ /* 0x004fda0003f26270 */
[----:B------:R-:W-:Y:S05]  /*4920*/  @!P1 BRA `(.L_x_214) ;  /* 0xfffffff8005c9947 */ /* 0x000fea000383ffff */
[----:B------:R-:W-:Y:S05]  /*4930*/  BSYNC B5 ;  /* 0x0000000000057941 */ /* 0x000fea0003800000 */
.L_x_196:
[----:B------:R-:W-:Y:S05]  /*4940*/  BSYNC B6 ;  /* 0x0000000000067941 */ /* 0x000fea0003800000 */
.L_x_195:
[----:B------:R-:W3:Y:S01]  /*4950*/  S2UR UR7, SR_CgaCtaId ;  /* 0x00000000000779c3 */ /* 0x000ee20000008800 */
[----:B------:R-:W-:Y:S01]  /*4960*/  ISETP.NE.AND P1, PT, R3, RZ, PT ;  /* 0x000000ff0300720c */ /* 0x000fe20003f25270 */
[----:B------:R-:W-:Y:S02]  /*4970*/  UMOV UR6, 0x400 ;  /* 0x0000040000067882 */ /* 0x000fe40000000000 */
[----:B------:R-:W-:-:S10]  /*4980*/  UIADD3 UR6, UPT, UPT, UR6, 0x120, URZ ;  /* 0x0000012006067890 */ /* 0x000fd4000fffe0ff */
[----:B--2---:R-:W-:-:S05]  /*4990*/  @!P1 IMAD.IADD R24, R24, 0x1, -R17 ;  /* 0x0000000118189824 */ /* 0x004fca00078e0a11 */
[----:B------:R-:W-:Y:S01]  /*49a0*/  @!P1 STS [R9], R24 ;  /* 0x0000001809009388 */ /* 0x000fe20000000800 */
[----:B---3--:R-:W-:-:S06]  /*49b0*/  ULEA UR6, UR7, UR6, 0x18 ;  /* 0x0000000607067291 */ /* 0x008fcc000f8ec0ff */
[----:B------:R-:W-:Y:S01]  /*49c0*/  LEA R19, R7, UR6, 0x2 ;  /* 0x0000000607137c11 */ /* 0x000fe2000f8e10ff */
[----:B------:R-:W-:-:S04]  /*49d0*/  UMOV UR6, 0xffffffff ;  /* 0xffffffff00067882 */ /* 0x000fc80000000000 */
[----:B------:R-:W2:Y:S02]  /*49e0*/  @!P1 LDS R26, [R19] ;  /* 0x00000000131a9984 */ /* 0x000ea40000000800 */
[----:B--2---:R-:W-:-:S05]  /*49f0*/  @!P1 IMAD.IADD R26, R26, 0x1, -R17 ;  /* 0x000000011a1a9824 */ /* 0x004fca00078e0a11 */
[----:B------:R2:W-:Y:S01]  /*4a00*/  @!P1 STS [R19], R26 ;  /* 0x0000001a13009388 */ /* 0x0005e20000000800 */
[----:B------:R-:W-:Y:S01]  /*4a10*/  ISETP.GT.AND P1, PT, R17, RZ, PT ;  /* 0x000000ff1100720c */ /* 0x000fe20003f24270 */
[----:B------:R-:W-:-:S12]  /*4a20*/  BRA.DIV UR6, `(.L_x_215) ;  /* 0x0000001e06f07947 */ /* 0x000fd8000b800000 */
[----:B------:R-:W-:Y:S01]  /*4a30*/  NOP ;  /* 0x0000000000007918 */ /* 0x000fe20000000000 */
.L_x_308:
[----:B------:R-:W-:Y:S05]  /*4a40*/  @P1 BRA `(.L_x_216) ;  /* 0xffffffe800ac1947 */ /* 0x000fea000383ffff */
.L_x_172:
[----:B------:R-:W-:Y:S05]  /*4a50*/  BSYNC B3 ;  /* 0x0000000000037941 */ /* 0x000fea0003800000 */
.L_x_165:
[----:B0-----:R-:W0:Y:S01]  /*4a60*/  LDC.64 R16, c[0x0][0x410] ;  /* 0x00010400ff107b82 */ /* 0x001e220000000a00 */
[----:B--2---:R-:W2:Y:S04]  /*4a70*/  LDS R19, [R9] ;  /* 0x0000000009137984 */ /* 0x004ea80000000800 */
[----:B0-----:R-:W2:Y:S02]  /*4a80*/  LDG.E R24, desc[UR8][R16.64] ;  /* 0x0000000810187981 */ /* 0x001ea4000c1e1900 */
[----:B--2---:R-:W-:-:S13]  /*4a90*/  ISETP.LT.OR P0, PT, R19, R24, !P0 ;  /* 0x000000181300720c */ /* 0x004fda0004701670 */
[----:B------:R-:W-:Y:S05]  /*4aa0*/  @P0 BRA `(.L_x_164) ;  /* 0x0000000400500947 */ /* 0x000fea0003800000 */
[----:B------:R-:W0:Y:S01]  /*4ab0*/  S2UR UR7, SR_CgaCtaId ;  /* 0x00000000000779c3 */ /* 0x000e220000008800 */
[----:B------:R-:W-:Y:S01]  /*4ac0*/  UMOV UR6, 0x400 ;  /* 0x0000040000067882 */ /* 0x000fe20000000000 */
[----:B------:R-:W-:Y:S01]  /*4ad0*/  BSSY B3, `(.L_x_217) ;  /* 0x000004b000037945 */ /* 0x000fe20003800000 */
[----:B------:R-:W-:-:S03]  /*4ae0*/  UIADD3 UR6, UPT, UPT, UR6, 0x100, URZ ;  /* 0x0000010006067890 */ /* 0x000fc6000fffe0ff */
[----:B------:R-:W-:Y:S01]  /*4af0*/  BSSY B5, `(.L_x_218) ;  /* 0x0000047000057945 */ /* 0x000fe20003800000 */
[----:B0-----:R-:W-:-:S06]  /*4b00*/  ULEA UR6, UR7, UR6, 0x18 ;  /* 0x0000000607067291 */ /* 0x001fcc000f8ec0ff */
[----:B------:R-:W-:-:S06]  /*4b10*/  LEA R26, R7, UR6, 0x2 ;  /* 0x00000006071a7c11 */ /* 0x000fcc000f8e10ff */
[----:B------:R-:W0:Y:S02]  /*4b20*/  LDS R26, [R26] ;  /* 0x000000001a1a7984 */ /* 0x000e240000000800 */
[----:B0-----:R-:W-:-:S13]  /*4b30*/  ISETP.GE.AND P0, PT, R26, R24, PT ;  /* 0x000000181a00720c */ /* 0x001fda0003f06270 */
[----:B------:R-:W-:Y:S05]  /*4b40*/  @!P0 BRA `(.L_x_219) ;  /* 0x0000000000f88947 */ /* 0x000fea0003800000 */
[----:B------:R-:W-:Y:S01]  /*4b50*/  ISETP.GE.AND P1, PT, R3, R26, PT ;  /* 0x0000001a0300720c */ /* 0x000fe20003f26270 */
[----:B------:R-:W-:Y:S01]  /*4b60*/  BSSY.RECONVERGENT B6, `(.L_x_220) ;  /* 0x000000e000067945 */ /* 0x000fe20003800200 */
[----:B------:R-:W-:-:S11]  /*4b70*/  PLOP3.LUT P0, PT, PT, PT, PT, 0x8, 0x80 ;  /* 0x000000000080781c */ /* 0x000fd60003f0e170 */
[----:B------:R-:W-:Y:S05]  /*4b80*/  @P1 BRA `(.L_x_221) ;  /* 0x00000000002c1947 */ /* 0x000fea0003800000 */
[----:B------:R-:W0:Y:S02]  /*4b90*/  LDC.64 R16, c[0x0][0x408] ;  /* 0x00010200ff107b82 */ /* 0x000e240000000a00 */
[----:B0-----:R-:W-:-:S05]  /*4ba0*/  IMAD.WIDE R16, R26, 0x4, R16 ;  /* 0x000000041a107825 */ /* 0x001fca00078e0210 */
[----:B------:R0:W5:Y:S01]  /*4bb0*/  LDG.E R19, desc[UR8][R16.64] ;  /* 0x0000000810137981 */ /* 0x000162000c1e1900 */
[----:B------:R-:W-:-:S07]  /*4bc0*/  IMAD.MOV.U32 R15, RZ, RZ, R3 ;  /* 0x000000ffff0f7224 */ /* 0x000fce00078e0003 */
.L_x_222:
[----:B0-----:R-:W-:-:S06]  /*4bd0*/  IMAD.WIDE R16, R15, 0x14, R20 ;  /* 0x000000140f107825 */ /* 0x001fcc00078e0214 */
[----:B------:R-:W2:Y:S01]  /*4be0*/  LD.E R16, desc[UR8][R16.64+0x8] ;  /* 0x0000080810107980 */ /* 0x000ea2000c101900 */
[----:B------:R-:W-:-:S05]  /*4bf0*/  VIADD R15, R15, 0x20 ;  /* 0x000000200f0f7836 */ /* 0x000fca0000000000 */
[----:B------:R-:W-:Y:S02]  /*4c00*/  ISETP.GE.AND P1, PT, R15, R26, PT ;  /* 0x0000001a0f00720c */ /* 0x000fe40003f26270 */
[CC--:B--2--5:R-:W-:Y:S02]  /*4c10*/  ISETP.GE.AND P2, PT, R16.reuse, R19.reuse, PT ;  /* 0x000000131000720c */ /* 0x0e4fe40003f46270 */
[----:B------:R-:W-:-:S11]  /*4c20*/  ISETP.LT.AND P0, PT, R16, R19, PT ;  /* 0x000000131000720c */ /* 0x000fd60003f01270 */
[----:B------:R-:W-:Y:S05]  /*4c30*/  @!P1 BRA P2, `(.L_x_222) ;  /* 0xfffffffc00e49947 */ /* 0x000fea000103ffff */
.L_x_221:
[----:B------:R-:W-:Y:S05]  /*4c40*/  BSYNC.RECONVERGENT B6 ;  /* 0x0000000000067941 */ /* 0x000fea0003800200 */
.L_x_220:
[----:B------:R-:W-:Y:S01]  /*4c50*/  UMOV UR6, 0xffffffff ;  /* 0xffffffff00067882 */ /* 0x000fe20000000000 */
[----:B------:R-:W-:Y:S02]  /*4c60*/  SHF.R.S32.HI R15, RZ, 0x1f, R26 ;  /* 0x0000001fff0f7819 */ /* 0x000fe4000001141a */
[----:B------:R-:W-:Y:S05]  /*4c70*/  BRA.DIV UR6, `(.L_x_223) ;  /* 0x0000001e06787947 */ /* 0x000fea000b800000 */
[----:B------:R-:W-:Y:S01]  /*4c80*/  VOTE.ANY P0, P0 ;  /* 0x0000000000ff7806 */ /* 0x000fe20000000100 */
[----:B------:R-:W-:-:S12]  /*4c90*/  NOP ;  /* 0x0000000000007918 */ /* 0x000fd80000000000 */
.L_x_312:
[----:B------:R-:W-:Y:S05]  /*4ca0*/  @P0 BRA `(.L_x_219) ;  /* 0x0000000000a00947 */ /* 0x000fea0003800000 */
[----:B------:R-:W2:Y:S01]  /*4cb0*/  LDG.E.64 R18, desc[UR8][R22.64] ;  /* 0x0000000816127981 */ /* 0x000ea2000c1e1b00 */
[----:B------:R-:W2:Y:S02]  /*4cc0*/  LDC.64 R16, c[0x0][0x440] ;  /* 0x00011000ff107b82 */ /* 0x000ea40000000a00 */
[----:B--2---:R-:W-:-:S04]  /*4cd0*/  LEA R24, P0, R18, R16, 0x3 ;  /* 0x0000001012187211 */ /* 0x004fc800078018ff */
[----:B------:R-:W-:-:S05]  /*4ce0*/  LEA.HI.X R25, R18, R17, R19, 0x3, P0 ;  /* 0x0000001112197211 */ /* 0x000fca00000f1c13 */
[----:B------:R0:W5:Y:S01]  /*4cf0*/  LDG.E.64 R18, desc[UR8][R24.64] ;  /* 0x0000000818127981 */ /* 0x000162000c1e1b00 */
[C---:B------:R-:W-:Y:S01]  /*4d00*/  ISETP.GE.AND P0, PT, R3.reuse, R26, PT ;  /* 0x0000001a0300720c */ /* 0x040fe20003f06270 */
[----:B------:R-:W-:Y:S01]  /*4d10*/  BSSY.RECONVERGENT B6, `(.L_x_224) ;  /* 0x0000012000067945 */ /* 0x000fe20003800200 */
[----:B------:R-:W-:-:S11]  /*4d20*/  ISETP.NE.AND P1, PT, R3, RZ, PT ;  /* 0x000000ff0300720c */ /* 0x000fd60003f25270 */
[----:B0-----:R-:W-:Y:S05]  /*4d30*/  @P0 BRA `(.L_x_225) ;  /* 0x00000000003c0947 */ /* 0x001fea0003800000 */
[----:B-----5:R-:W-:Y:S01]  /*4d40*/  IADD3 R32, P0, PT, R4, R18, RZ ;  /* 0x0000001204207210 */ /* 0x020fe20007f1e0ff */
[----:B------:R-:W-:Y:S01]  /*4d50*/  IMAD.MOV.U32 R27, RZ, RZ, R3 ;  /* 0x000000ffff1b7224 */ /* 0x000fe200078e0003 */
[----:B------:R-:W-:-:S05]  /*4d60*/  SHF.R.S32.HI R25, RZ, 0x1f, R4 ;  /* 0x0000001fff197819 */ /* 0x000fca0000011404 */
[----:B------:R-:W-:-:S07]  /*4d70*/  IMAD.X R34, R19, 0x1, R25, P0 ;  /* 0x0000000113227824 */ /* 0x000fce00000e0619 */
.L_x_226:
[C---:B0-----:R-:W-:Y:S01]  /*4d80*/  IMAD.WIDE R28, R27.reuse, 0x14, R20 ;  /* 0x000000141b1c7825 */ /* 0x041fe200078e0214 */
[----:B------:R-:W0:Y:S05]  /*4d90*/  LDCU.64 UR6, c[0x0][0x448] ;  /* 0x00008900ff0677ac */ /* 0x000e2a0008000a00 */
[----:B------:R-:W2:Y:S01]  /*4da0*/  LD.E R29, desc[UR8][R28.64] ;  /* 0x000000081c1d7980 */ /* 0x000ea2000c101900 */
[----:B------:R-:W-:-:S04]  /*4db0*/  IADD3 R25, P0, PT, R27, R32, RZ ;  /* 0x000000201b197210 */ /* 0x000fc80007f1e0ff */
[C---:B------:R-:W-:Y:S01]  /*4dc0*/  LEA.HI.X.SX32 R30, R27.reuse, R34, 0x1, P0 ;  /* 0x000000221b1e7211 */ /* 0x040fe200000f0eff */
[----:B------:R-:W-:Y:S01]  /*4dd0*/  VIADD R27, R27, 0x20 ;  /* 0x000000201b1b7836 */ /* 0x000fe20000000000 */
[----:B0-----:R-:W-:-:S04]  /*4de0*/  LEA R24, P0, R25, UR6, 0x2 ;  /* 0x0000000619187c11 */ /* 0x001fc8000f8010ff */
[----:B------:R-:W-:Y:S02]  /*4df0*/  LEA.HI.X R25, R25, UR7, R30, 0x2, P0 ;  /* 0x0000000719197c11 */ /* 0x000fe400080f141e */
[----:B------:R-:W-:-:S03]  /*4e00*/  ISETP.GE.AND P0, PT, R27, R26, PT ;  /* 0x0000001a1b00720c */ /* 0x000fc60003f06270 */
[----:B--2---:R0:W-:Y:S10]  /*4e10*/  STG.E desc[UR8][R24.64], R29 ;  /* 0x0000001d18007986 */ /* 0x0041f4000c101908 */
[----:B------:R-:W-:Y:S05]  /*4e20*/  @!P0 BRA `(.L_x_226) ;  /* 0xfffffffc00d48947 */ /* 0x000fea000383ffff */
.L_x_225:
[----:B------:R-:W-:Y:S05]  /*4e30*/  BSYNC.RECONVERGENT B6 ;  /* 0x0000000000067941 */ /* 0x000fea0003800200 */
.L_x_224:
[----:B------:R-:W-:Y:S05]  /*4e40*/  @P1 BREAK B5 ;  /* 0x0000000000051942 */ /* 0x000fea0003800000 */
[----:B------:R-:W-:Y:S05]  /*4e50*/  @P1 BRA `(.L_x_227) ;  /* 0x0000000000481947 */ /* 0x000fea0003800000 */
[----:B0-----:R-:W2:Y:S01]  /*4e60*/  LDG.E.64 R24, desc[UR8][R22.64] ;  /* 0x0000000816187981 */ /* 0x001ea2000c1e1b00 */
[----:B------:R-:W-:Y:S02]  /*4e70*/  SHF.R.S32.HI R27, RZ, 0x1f, R6 ;  /* 0x0000001fff1b7819 */ /* 0x000fe40000011406 */
[----:B-----5:R-:W-:Y:S02]  /*4e80*/  IADD3 R26, P1, PT, R26, R18, RZ ;  /* 0x000000121a1a7210 */ /* 0x020fe40007f3e0ff */
[----:B--2---:R-:W-:Y:S02]  /*4e90*/  IADD3 R28, P2, PT, R6, R24, RZ ;  /* 0x00000018061c7210 */ /* 0x004fe40007f5e0ff */
[----:B------:R-:W-:-:S03]  /*4ea0*/  IADD3 R18, P0, PT, R24, 0x1, RZ ;  /* 0x0000000118127810 */ /* 0x000fc60007f1e0ff */
[----:B------:R-:W-:Y:S01]  /*4eb0*/  IMAD.X R24, R25, 0x1, R27, P2 ;  /* 0x0000000119187824 */ /* 0x000fe200010e061b */
[C---:B------:R-:W-:Y:S01]  /*4ec0*/  LEA R16, P2, R28.reuse, R16, 0x3 ;  /* 0x000000101c107211 */ /* 0x040fe200078418ff */
[----:B------:R-:W-:Y:S02]  /*4ed0*/  IMAD.X R27, R19, 0x1, R15, P1 ;  /* 0x00000001131b7824 */ /* 0x000fe400008e060f */
[----:B------:R-:W-:Y:S01]  /*4ee0*/  IMAD.X R19, RZ, RZ, R25, P0 ;  /* 0x000000ffff137224 */ /* 0x000fe200000e0619 */
[----:B------:R-:W-:-:S04]  /*4ef0*/  LEA.HI.X R17, R28, R17, R24, 0x3, P2 ;  /* 0x000000111c117211 */ /* 0x000fc800010f1c18 */
[----:B------:R0:W-:Y:S04]  /*4f00*/  STG.E.64 desc[UR8][R22.64], R18 ;  /* 0x0000001216007986 */ /* 0x0001e8000c101b08 */
[----:B------:R0:W-:Y:S01]  /*4f10*/  STG.E.64 desc[UR8][R16.64+0x8], R26 ;  /* 0x0000081a10007986 */ /* 0x0001e2000c101b08 */
[----:B------:R-:W-:Y:S05]  /*4f20*/  BRA `(.L_x_228) ;  /* 0x00000000000c7947 */ /* 0x000fea0003800000 */
.L_x_219:
[----:B------:R-:W-:-:S13]  /*4f30*/  ISETP.NE.AND P0, PT, R3, RZ, PT ;  /* 0x000000ff0300720c */ /* 0x000fda0003f05270 */
[----:B------:R-:W-:Y:S05]  /*4f40*/  @P0 BREAK B5 ;  /* 0x0000000000050942 */ /* 0x000fea0003800000 */
[----:B------:R-:W-:Y:S05]  /*4f50*/  @P0 BRA `(.L_x_227) ;  /* 0x0000000000080947 */ /* 0x000fea0003800000 */
.L_x_228:
[----:B------:R-:W-:Y:S05]  /*4f60*/  BSYNC B5 ;  /* 0x0000000000057941 */ /* 0x000fea0003800000 */
.L_x_218:
[----:B------:R2:W-:Y:S02]  /*4f70*/  STS [R9], RZ ;  /* 0x000000ff09007388 */ /* 0x0005e40000000800 */
.L_x_227:
[----:B------:R-:W-:Y:S05]  /*4f80*/  BSYNC B3 ;  /* 0x0000000000037941 */ /* 0x000fea0003800000 */
.L_x_217:
[----:B0-----:R-:W0:Y:S01]  /*4f90*/  LDC.64 R16, c[0x0][0x410] ;  /* 0x00010400ff107b82 */ /* 0x001e220000000a00 */
[----:B------:R-:W-:-:S03]  /*4fa0*/  UMOV UR6, 0xffffffff ;  /* 0xffffffff00067882 */ /* 0x000fc60000000000 */
[----:B------:R-:W-:Y:S05]  /*4fb0*/  BRA.DIV UR6, `(.L_x_229) ;  /* 0x0000001a06d47947 */ /* 0x000fea000b800000 */
[----:B------:R-:W-:Y:S01]  /*4fc0*/  NOP ;  /* 0x0000000000007918 */ /* 0x000fe20000000000 */
.L_x_315:
[----:B0-----:R3:W5:Y:S04]  /*4fd0*/  LDG.E R24, desc[UR8][R16.64] ;  /* 0x0000000810187981 */ /* 0x001768000c1e1900 */
[----:B-----5:R3:W4:Y:S02]  /*4fe0*/  LDS R19, [R9] ;  /* 0x0000000009137984 */ /* 0x0207240000000800 */
.L_x_164:
[----:B------:R-:W-:Y:S05]  /*4ff0*/  BSYNC B4 ;  /* 0x0000000000047941 */ /* 0x000fea0003800000 */
.L_x_163:
[----:B----4-:R-:W-:Y:S01]  /*5000*/  ISETP.GE.AND P0, PT, R19, R24, PT ;  /* 0x000000181300720c */ /* 0x010fe20003f06270 */
[----:B------:R-:W-:-:S12]  /*5010*/  BSSY B3, `(.L_x_230) ;  /* 0x0000085000037945 */ /* 0x000fd80003800000 */
[----:B------:R-:W-:Y:S05]  /*5020*/  @!P0 BRA `(.L_x_231) ;  /* 0x00000008000c8947 */ /* 0x000fea0003800000 */
[----:B------:R-:W3:Y:S01]  /*5030*/  S2R R28, SR_CgaCtaId ;  /* 0x00000000001c7919 */ /* 0x000ee20000008800 */
[----:B------:R-:W-:Y:S01]  /*5040*/  MOV R29, 0x400 ;  /* 0x00000400001d7802 */ /* 0x000fe20000000f00 */
[----:B------:R-:W-:Y:S04]  /*5050*/  BSSY B4, `(.L_x_232) ;  /* 0x0000043000047945 */ /* 0x000fe80003800000 */
[----:B------:R-:W-:-:S05]  /*5060*/  VIADD R15, R29, 0x100 ;  /* 0x000001001d0f7836 */ /* 0x000fca0000000000 */
[----:B---3--:R-:W-:Y:S02]  /*5070*/  LEA R16, R28, R15, 0x18 ;  /* 0x0000000f1c107211 */ /* 0x008fe400078ec0ff */
[----:B------:R-:W-:-:S03]  /*5080*/  SHF.R.S32.HI R15, RZ, 0x1f, R4 ;  /* 0x0000001fff0f7819 */ /* 0x000fc60000011404 */
[----:B------:R-:W-:-:S05]  /*5090*/  IMAD R16, R7, 0x4, R16 ;  /* 0x0000000407107824 */ /* 0x000fca00078e0210 */
[----:B------:R-:W3:Y:S02]  /*50a0*/  LDS R30, [R16] ;  /* 0x00000000101e7984 */ /* 0x000ee40000000800 */
[----:B---3--:R-:W-:-:S13]  /*50b0*/  ISETP.GE.AND P0, PT, R30, R24, PT ;  /* 0x000000181e00720c */ /* 0x008fda0003f06270 */
[----:B------:R-:W-:Y:S05]  /*50c0*/  @!P0 BRA `(.L_x_233) ;  /* 0x0000000000ec8947 */ /* 0x000fea0003800000 */
[----:B------:R-:W-:Y:S01]  /*50d0*/  ISETP.GE.AND P1, PT, R3, R30, PT ;  /* 0x0000001e0300720c */ /* 0x000fe20003f26270 */
[----:B------:R-:W-:Y:S01]  /*50e0*/  BSSY.RECONVERGENT B5, `(.L_x_234) ;  /* 0x000000e000057945 */ /* 0x000fe20003800200 */
[----:B------:R-:W-:-:S11]  /*50f0*/  PLOP3.LUT P0, PT, PT, PT, PT, 0x8, 0x80 ;  /* 0x000000000080781c */ /* 0x000fd60003f0e170 */
[----:B------:R-:W-:Y:S05]  /*5100*/  @P1 BRA `(.L_x_235) ;  /* 0x00000000002c1947 */ /* 0x000fea0003800000 */
[----:B0-----:R-:W0:Y:S02]  /*5110*/  LDC.64 R16, c[0x0][0x408] ;  /* 0x00010200ff107b82 */ /* 0x001e240000000a00 */
[----:B0-----:R-:W-:-:S05]  /*5120*/  IMAD.WIDE R16, R30, 0x4, R16 ;  /* 0x000000041e107825 */ /* 0x001fca00078e0210 */
[----:B------:R0:W5:Y:S01]  /*5130*/  LDG.E R25, desc[UR8][R16.64] ;  /* 0x0000000810197981 */ /* 0x000162000c1e1900 */
[----:B------:R-:W-:-:S07]  /*5140*/  IMAD.MOV.U32 R19, RZ, RZ, R3 ;  /* 0x000000ffff137224 */ /* 0x000fce00078e0003 */
.L_x_236:
[----:B0-----:R-:W-:-:S06]  /*5150*/  IMAD.WIDE R16, R19, 0x14, R20 ;  /* 0x0000001413107825 */ /* 0x001fcc00078e0214 */
[----:B------:R-:W3:Y:S01]  /*5160*/  LD.E R16, desc[UR8][R16.64+0x8] ;  /* 0x0000080810107980 */ /* 0x000ee2000c101900 */
[----:B------:R-:W-:-:S05]  /*5170*/  VIADD R19, R19, 0x20 ;  /* 0x0000002013137836 */ /* 0x000fca0000000000 */
[----:B------:R-:W-:Y:S02]  /*5180*/  ISETP.GE.AND P1, PT, R19, R30, PT ;  /* 0x0000001e1300720c */ /* 0x000fe40003f26270 */
[CC--:B---3-5:R-:W-:Y:S02]  /*5190*/  ISETP.GE.AND P2, PT, R16.reuse, R25.reuse, PT ;  /* 0x000000191000720c */ /* 0x0e8fe40003f46270 */
[----:B------:R-:W-:-:S11]  /*51a0*/  ISETP.LT.AND P0, PT, R16, R25, PT ;  /* 0x000000191000720c */ /* 0x000fd60003f01270 */
[----:B------:R-:W-:Y:S05]  /*51b0*/  @!P1 BRA P2, `(.L_x_236) ;  /* 0xfffffffc00e49947 */ /* 0x000fea000103ffff */
.L_x_235:
[----:B------:R-:W-:Y:S05]  /*51c0*/  BSYNC.RECONVERGENT B5 ;  /* 0x0000000000057941 */ /* 0x000fea0003800200 */
.L_x_234:
[----:B------:R-:W-:-:S03]  /*51d0*/  UMOV UR6, 0xffffffff ;  /* 0xffffffff00067882 */ /* 0x000fc60000000000 */
[----:B------:R-:W-:Y:S05]  /*51e0*/  BRA.DIV UR6, `(.L_x_237) ;  /* 0x0000001a06647947 */ /* 0x000fea000b800000 */
[----:B------:R-:W-:Y:S01]  /*51f0*/  VOTE.ANY P0, P0 ;  /* 0x0000000000ff7806 */ /* 0x000fe20000000100 */
[----:B------:R-:W-:-:S12]  /*5200*/  NOP ;  /* 0x0000000000007918 */ /* 0x000fd80000000000 */
.L_x_319:
[----:B------:R-:W-:Y:S05]  /*5210*/  @P0 BRA `(.L_x_233) ;  /* 0x0000000000980947 */ /* 0x000fea0003800000 */
[----:B------:R-:W3:Y:S01]  /*5220*/  LDG.E.64 R18, desc[UR8][R22.64] ;  /* 0x0000000816127981 */ /* 0x000ee2000c1e1b00 */
[----:B0-----:R-:W3:Y:S02]  /*5230*/  LDC.64 R16, c[0x0][0x440] ;  /* 0x00011000ff107b82 */ /* 0x001ee40000000a00 */
[----:B---3--:R-:W-:-:S04]  /*5240*/  LEA R24, P0, R18, R16, 0x3 ;  /* 0x0000001012187211 */ /* 0x008fc800078018ff */
[----:B------:R-:W-:-:S05]  /*5250*/  LEA.HI.X R25, R18, R17, R19, 0x3, P0 ;  /* 0x0000001112197211 */ /* 0x000fca00000f1c13 */
[----:B------:R0:W5:Y:S01]  /*5260*/  LDG.E.64 R18, desc[UR8][R24.64] ;  /* 0x0000000818127981 */ /* 0x000162000c1e1b00 */
[C---:B------:R-:W-:Y:S01]  /*5270*/  ISETP.GE.AND P0, PT, R3.reuse, R30, PT ;  /* 0x0000001e0300720c */ /* 0x040fe20003f06270 */
[----:B------:R-:W-:Y:S01]  /*5280*/  BSSY.RECONVERGENT B5, `(.L_x_238) ;  /* 0x0000011000057945 */ /* 0x000fe20003800200 */
[----:B------:R-:W-:-:S11]  /*5290*/  ISETP.NE.AND P1, PT, R3, RZ, PT ;  /* 0x000000ff0300720c */ /* 0x000fd60003f25270 */
[----:B0-----:R-:W-:Y:S05]  /*52a0*/  @P0 BRA `(.L_x_239) ;  /* 0x0000000000380947 */ /* 0x001fea0003800000 */
[----:B-----5:R-:W-:Y:S01]  /*52b0*/  IADD3 R34, P0, PT, R4, R18, RZ ;  /* 0x0000001204227210 */ /* 0x020fe20007f1e0ff */
[----:B------:R-:W-:-:S04]  /*52c0*/  IMAD.MOV.U32 R31, RZ, RZ, R3 ;  /* 0x000000ffff1f7224 */ /* 0x000fc800078e0003 */
[----:B------:R-:W-:-:S08]  /*52d0*/  IMAD.X R36, R19, 0x1, R15, P0 ;  /* 0x0000000113247824 */ /* 0x000fd000000e060f */
.L_x_240:
[C---:B0-----:R-:W-:Y:S01]  /*52e0*/  IMAD.WIDE R24, R31.reuse, 0x14, R20 ;  /* 0x000000141f187825 */ /* 0x041fe200078e0214 */
[----:B------:R-:W0:Y:S05]  /*52f0*/  LDCU.64 UR6, c[0x0][0x448] ;  /* 0x00008900ff0677ac */ /* 0x000e2a0008000a00 */
[----:B------:R-:W3:Y:S01]  /*5300*/  LD.E R25, desc[UR8][R24.64] ;  /* 0x0000000818197980 */ /* 0x000ee2000c101900 */
[----:B------:R-:W-:-:S04]  /*5310*/  IADD3 R27, P0, PT, R31, R34, RZ ;  /* 0x000000221f1b7210 */ /* 0x000fc80007f1e0ff */
[C---:B------:R-:W-:Y:S01]  /*5320*/  LEA.HI.X.SX32 R32, R31.reuse, R36, 0x1, P0 ;  /* 0x000000241f207211 */ /* 0x040fe200000f0eff */
[----:B------:R-:W-:Y:S01]  /*5330*/  VIADD R31, R31, 0x20 ;  /* 0x000000201f1f7836 */ /* 0x000fe20000000000 */
[----:B0-----:R-:W-:-:S04]  /*5340*/  LEA R26, P0, R27, UR6, 0x2 ;  /* 0x000000061b1a7c11 */ /* 0x001fc8000f8010ff */
[----:B------:R-:W-:Y:S02]  /*5350*/  LEA.HI.X R27, R27, UR7, R32, 0x2, P0 ;  /* 0x000000071b1b7c11 */ /* 0x000fe400080f1420 */
[----:B------:R-:W-:-:S03]  /*5360*/  ISETP.GE.AND P0, PT, R31, R30, PT ;  /* 0x0000001e1f00720c */ /* 0x000fc60003f06270 */
[----:B---3--:R0:W-:Y:S10]  /*5370*/  STG.E desc[UR8][R26.64], R25 ;  /* 0x000000191a007986 */ /* 0x0081f4000c101908 */
[----:B------:R-:W-:Y:S05]  /*5380*/  @!P0 BRA `(.L_x_240) ;  /* 0xfffffffc00d48947 */ /* 0x000fea000383ffff */
.L_x_239:
[----:B------:R-:W-:Y:S05]  /*5390*/  BSYNC.RECONVERGENT B5 ;  /* 0x0000000000057941 */ /* 0x000fea0003800200 */
.L_x_238:
[----:B------:R-:W-:Y:S05]  /*53a0*/  @P1 BRA `(.L_x_233) ;  /* 0x0000000000341947 */ /* 0x000fea0003800000 */
[----:B0-----:R-:W3:Y:S01]  /*53b0*/  LDG.E.64 R24, desc[UR8][R22.64] ;  /* 0x0000000816187981 */ /* 0x001ee2000c1e1b00 */
[----:B------:R-:W-:Y:S02]  /*53c0*/  SHF.R.S32.HI R27, RZ, 0x1f, R6 ;  /* 0x0000001fff1b7819 */ /* 0x000fe40000011406 */
[----:B------:R-:W-:Y:S02]  /*53d0*/  SHF.R.S32.HI R31, RZ, 0x1f, R30 ;  /* 0x0000001fff1f7819 */ /* 0x000fe4000001141e */
[----:B-----5:R-:W-:-:S05]  /*53e0*/  IADD3 R18, P1, PT, R30, R18, RZ ;  /* 0x000000121e127210 */ /* 0x020fca0007f3e0ff */
[----:B------:R-:W-:Y:S01]  /*53f0*/  IMAD.X R19, R19, 0x1, R31, P1 ;  /* 0x0000000113137824 */ /* 0x000fe200008e061f */
[----:B---3--:R-:W-:Y:S02]  /*5400*/  IADD3 R26, P2, PT, R6, R24, RZ ;  /* 0x00000018061a7210 */ /* 0x008fe40007f5e0ff */
[----:B------:R-:W-:-:S03]  /*5410*/  IADD3 R24, P0, PT, R24, 0x1, RZ ;  /* 0x0000000118187810 */ /* 0x000fc60007f1e0ff */
[----:B------:R-:W-:Y:S01]  /*5420*/  IMAD.X R27, R25, 0x1, R27, P2 ;  /* 0x00000001191b7824 */ /* 0x000fe200010e061b */
[----:B------:R-:W-:Y:S01]  /*5430*/  LEA R16, P2, R26, R16, 0x3 ;  /* 0x000000101a107211 */ /* 0x000fe200078418ff */
[----:B------:R-:W-:-:S03]  /*5440*/  IMAD.X R25, RZ, RZ, R25, P0 ;  /* 0x000000ffff197224 */ /* 0x000fc600000e0619 */
[----:B------:R-:W-:Y:S02]  /*5450*/  LEA.HI.X R17, R26, R17, R27, 0x3, P2 ;  /* 0x000000111a117211 */ /* 0x000fe400010f1c1b */
[----:B------:R3:W-:Y:S04]  /*5460*/  STG.E.64 desc[UR8][R22.64], R24 ;  /* 0x0000001816007986 */ /* 0x0007e8000c101b08 */
[----:B------:R3:W-:Y:S03]  /*5470*/  STG.E.64 desc[UR8][R16.64+0x8], R18 ;  /* 0x0000081210007986 */ /* 0x0007e6000c101b08 */
.L_x_233:
[----:B------:R-:W-:Y:S05]  /*5480*/  BSYNC B4 ;  /* 0x0000000000047941 */ /* 0x000fea0003800000 */
.L_x_232:
[----:B------:R-:W-:-:S05]  /*5490*/  VIADD R29, R29, 0x120 ;  /* 0x000001201d1d7836 */ /* 0x000fca0000000000 */
[----:B------:R-:W-:-:S05]  /*54a0*/  LEA R28, R28, R29, 0x18 ;  /* 0x0000001d1c1c7211 */ /* 0x000fca00078ec0ff */
[----:B---3--:R-:W-:-:S06]  /*54b0*/  IMAD R16, R7, 0x4, R28 ;  /* 0x0000000407107824 */ /* 0x008fcc00078e021c */
[----:B------:R-:W3:Y:S02]  /*54c0*/  LDS R16, [R16] ;  /* 0x0000000010107984 */ /* 0x000ee40000000800 */
[----:B---3--:R-:W-:-:S13]  /*54d0*/  ISETP.GE.AND P0, PT, R16, 0x1, PT ;  /* 0x000000011000780c */ /* 0x008fda0003f06270 */
[----:B------:R-:W-:Y:S05]  /*54e0*/  @!P0 BRA `(.L_x_231) ;  /* 0x0000000000dc8947 */ /* 0x000fea0003800000 */
[----:B------:R-:W3:Y:S01]  /*54f0*/  LDCU.64 UR6, c[0x0][0x3d0] ;  /* 0x00007a00ff0677ac */ /* 0x000ee20008000a00 */
[----:B0-----:R-:W0:Y:S08]  /*5500*/  LDC.64 R26, c[0x0][0x3f8] ;  /* 0x0000fe00ff1a7b82 */ /* 0x001e300000000a00 */
[----:B-----5:R-:W4:Y:S01]  /*5510*/  LDC.64 R18, c[0x0][0x3d8] ;  /* 0x0000f600ff127b82 */ /* 0x020f220000000a00 */
[----:B------:R-:W-:Y:S01]  /*5520*/  SHF.R.S32.HI R30, RZ, 0x1f, R6 ;  /* 0x0000001fff1e7819 */ /* 0x000fe20000011406 */
[----:B------:R-:W1:Y:S01]  /*5530*/  LDS R31, [R9] ;  /* 0x00000000091f7984 */ /* 0x000e620000000800 */
[----:B---3--:R-:W-:-:S04]  /*5540*/  LEA R16, P0, R5, UR6, 0x3 ;  /* 0x0000000605107c11 */ /* 0x008fc8000f8018ff */
[----:B------:R-:W-:Y:S01]  /*5550*/  LEA.HI.X R17, R5, UR7, R2, 0x3, P0 ;  /* 0x0000000705117c11 */ /* 0x000fe200080f1c02 */
[----:B0-----:R0:W5:Y:S04]  /*5560*/  ATOMG.E.EXCH.STRONG.GPU PT, RZ, desc[UR8][R26.64], RZ ;  /* 0x800000ff1aff79a8 */ /* 0x001168000c1ef108 */
[----:B------:R-:W3:Y:S02]  /*5570*/  LDG.E.64 R24, desc[UR8][R16.64] ;  /* 0x0000000810187981 */ /* 0x000ee4000c1e1b00 */
[----:B---3--:R-:W-:-:S05]  /*5580*/  IADD3 R28, P0, PT, R6, R24, RZ ;  /* 0x00000018061c7210 */ /* 0x008fca0007f1e0ff */
[----:B------:R-:W-:Y:S01]  /*5590*/  IMAD.X R25, R25, 0x1, R30, P0 ;  /* 0x0000000119197824 */ /* 0x000fe200000e061e */
[----:B----4-:R-:W-:-:S04]  /*55a0*/  LEA R24, P0, R28, R18, 0x3 ;  /* 0x000000121c187211 */ /* 0x010fc800078018ff */
[----:B------:R-:W-:-:S06]  /*55b0*/  LEA.HI.X R25, R28, R19, R25, 0x3, P0 ;  /* 0x000000131c197211 */ /* 0x000fcc00000f1c19 */
[----:B------:R-:W5:Y:S01]  /*55c0*/  LDG.E.64 R24, desc[UR8][R24.64] ;  /* 0x0000000818187981 */ /* 0x000f62000c1e1b00 */
[C---:B-1----:R-:W-:Y:S01]  /*55d0*/  ISETP.GE.AND P0, PT, R3.reuse, R31, PT ;  /* 0x0000001f0300720c */ /* 0x042fe20003f06270 */
[----:B------:R-:W-:Y:S01]  /*55e0*/  BSSY.RECONVERGENT B4, `(.L_x_241) ;  /* 0x000001a000047945 */ /* 0x000fe20003800200 */
[----:B------:R-:W-:-:S11]  /*55f0*/  ISETP.NE.AND P1, PT, R3, RZ, PT ;  /* 0x000000ff0300720c */ /* 0x000fd60003f25270 */
[----:B0-----:R-:W-:Y:S05]  /*5600*/  @P0 BRA `(.L_x_242) ;  /* 0x00000000005c0947 */ /* 0x001fea0003800000 */
[----:B-----5:R-:W-:Y:S01]  /*5610*/  IADD3 R33, P0, PT, R4, R24, RZ ;  /* 0x0000001804217210 */ /* 0x020fe20007f1e0ff */
[----:B------:R-:W-:-:S04]  /*5620*/  IMAD.MOV.U32 R32, RZ, RZ, R3 ;  /* 0x000000ffff207224 */ /* 0x000fc800078e0003 */
[----:B------:R-:W-:-:S08]  /*5630*/  IMAD.X R43, R25, 0x1, R15, P0 ;  /* 0x00000001192b7824 */ /* 0x000fd000000e060f */
.L_x_243:
[C---:B------:R-:W-:Y:S01]  /*5640*/  IMAD.WIDE R26, R32.reuse, 0x14, R20 ;  /* 0x00000014201a7825 */ /* 0x040fe200078e0214 */
[----:B0-----:R-:W0:Y:S04]  /*5650*/  LDC.64 R28, c[0x0][0x3e0] ;  /* 0x0000f800ff1c7b82 */ /* 0x001e280000000a00 */
[----:B------:R-:W3:Y:S01]  /*5660*/  LD.E R15, desc[UR8][R26.64] ;  /* 0x000000081a0f7980 */ /* 0x000ee2000c101900 */
[----:B------:R-:W-:-:S04]  /*5670*/  IADD3 R35, P0, PT, R32, R33, RZ ;  /* 0x0000002120237210 */ /* 0x000fc80007f1e0ff */
[----:B------:R-:W-:Y:S01]  /*5680*/  LEA.HI.X.SX32 R34, R32, R43, 0x1, P0 ;  /* 0x0000002b20227211 */ /* 0x000fe200000f0eff */
[----:B0-----:R-:W-:-:S04]  /*5690*/  IMAD.WIDE.U32 R28, R35, 0x14, R28 ;  /* 0x00000014231c7825 */ /* 0x001fc800078e001c */
[----:B------:R-:W-:-:S04]  /*56a0*/  IMAD R35, R34, 0x14, RZ ;  /* 0x0000001422237824 */ /* 0x000fc800078e02ff */
[----:B------:R-:W-:-:S05]  /*56b0*/  IMAD.IADD R29, R29, 0x1, R35 ;  /* 0x000000011d1d7824 */ /* 0x000fca00078e0223 */
[----:B---3--:R0:W-:Y:S04]  /*56c0*/  STG.E desc[UR8][R28.64], R15 ;  /* 0x0000000f1c007986 */ /* 0x0081e8000c101908 */
[----:B------:R-:W3:Y:S04]  /*56d0*/  LD.E R35, desc[UR8][R26.64+0x4] ;  /* 0x000004081a237980 */ /* 0x000ee8000c101900 */
[----:B---3--:R0:W-:Y:S04]  /*56e0*/  STG.E desc[UR8][R28.64+0x4], R35 ;  /* 0x000004231c007986 */ /* 0x0081e8000c101908 */
[----:B------:R-:W3:Y:S04]  /*56f0*/  LD.E R37, desc[UR8][R26.64+0x8] ;  /* 0x000008081a257980 */ /* 0x000ee8000c101900 */
[----:B---3--:R0:W-:Y:S04]  /*5700*/  STG.E desc[UR8][R28.64+0x8], R37 ;  /* 0x000008251c007986 */ /* 0x0081e8000c101908 */
[----:B------:R-:W3:Y:S04]  /*5710*/  LD.E R39, desc[UR8][R26.64+0xc] ;  /* 0x00000c081a277980 */ /* 0x000ee8000c101900 */
[----:B---3--:R0:W-:Y:S04]  /*5720*/  STG.E desc[UR8][R28.64+0xc], R39 ;  /* 0x00000c271c007986 */ /* 0x0081e8000c101908 */
[----:B------:R-:W3:Y:S01]  /*5730*/  LD.E R41, desc[UR8][R26.64+0x10] ;  /* 0x000010081a297980 */ /* 0x000ee2000c101900 */
[----:B------:R-:W-:-:S05]  /*5740*/  VIADD R32, R32, 0x20 ;  /* 0x0000002020207836 */ /* 0x000fca0000000000 */
[----:B------:R-:W-:Y:S01]  /*5750*/  ISETP.GE.AND P0, PT, R32, R31, PT ;  /* 0x0000001f2000720c */ /* 0x000fe20003f06270 */
[----:B---3--:R0:W-:-:S12]  /*5760*/  STG.E desc[UR8][R28.64+0x10], R41 ;  /* 0x000010291c007986 */ /* 0x0081d8000c101908 */
[----:B------:R-:W-:Y:S05]  /*5770*/  @!P0 BRA `(.L_x_243) ;  /* 0xfffffffc00b08947 */ /* 0x000fea000383ffff */
.L_x_242:
[----:B------:R-:W-:Y:S05]  /*5780*/  BSYNC.RECONVERGENT B4 ;  /* 0x0000000000047941 */ /* 0x000fea0003800200 */
.L_x_241:
[----:B------:R-:W-:Y:S05]  /*5790*/  @P1 BRA `(.L_x_231) ;  /* 0x0000000000301947 */ /* 0x000fea0003800000 */
[----:B------:R-:W0:Y:S01]  /*57a0*/  LDG.E.64 R20, desc[UR8][R16.64] ;  /* 0x0000000810147981 */ /* 0x000e22000c1e1b00 */
[----:B------:R-:W-:Y:S02]  /*57b0*/  SHF.R.S32.HI R27, RZ, 0x1f, R31 ;  /* 0x0000001fff1b7819 */ /* 0x000fe4000001141f */
[----:B-----5:R-:W-:-:S05]  /*57c0*/  IADD3 R24, P1, PT, R31, R24, RZ ;  /* 0x000000181f187210 */ /* 0x020fca0007f3e0ff */
[----:B------:R-:W-:Y:S01]  /*57d0*/  IMAD.X R25, R25, 0x1, R27, P1 ;  /* 0x0000000119197824 */ /* 0x000fe200008e061b */
[----:B0-----:R-:W-:Y:S02]  /*57e0*/  IADD3 R15, P2, PT, R6, R20, RZ ;  /* 0x00000014060f7210 */ /* 0x001fe40007f5e0ff */
[----:B------:R-:W-:-:S03]  /*57f0*/  IADD3 R20, P0, PT, R20, 0x1, RZ ;  /* 0x0000000114147810 */ /* 0x000fc60007f1e0ff */
[----:B------:R-:W-:Y:S01]  /*5800*/  IMAD.X R30, R21, 0x1, R30, P2 ;  /* 0x00000001151e7824 */ /* 0x000fe200010e061e */
[----:B------:R-:W-:Y:S01]  /*5810*/  LEA R18, P2, R15, R18, 0x3 ;  /* 0x000000120f127211 */ /* 0x000fe200078418ff */
[----:B------:R-:W-:-:S03]  /*5820*/  IMAD.X R21, RZ, RZ, R21, P0 ;  /* 0x000000ffff157224 */ /* 0x000fc600000e0615 */
[----:B------:R-:W-:Y:S02]  /*5830*/  LEA.HI.X R19, R15, R19, R30, 0x3, P2 ;  /* 0x000000130f137211 */ /* 0x000fe400010f1c1e */
[----:B------:R4:W-:Y:S04]  /*5840*/  STG.E.64 desc[UR8][R16.64], R20 ;  /* 0x0000001410007986 */ /* 0x0009e8000c101b08 */
[----:B------:R4:W-:Y:S03]  /*5850*/  STG.E.64 desc[UR8][R18.64+0x8], R24 ;  /* 0x0000081812007986 */ /* 0x0009e6000c101b08 */
.L_x_231:
[----:B------:R-:W-:Y:S05]  /*5860*/  BSYNC B3 ;  /* 0x0000000000037941 */ /* 0x000fea0003800000 */
.L_x_230:
[----:B------:R-:W0:Y:S01]  /*5870*/  S2UR UR7, SR_CgaCtaId ;  /* 0x00000000000779c3 */ /* 0x000e220000008800 */
[----:B------:R-:W-:Y:S01]  /*5880*/  UMOV UR6, 0x400 ;  /* 0x0000040000067882 */ /* 0x000fe20000000000 */
[----:B------:R-:W-:Y:S01]  /*5890*/  VIADD R14, R14, 0x1 ;  /* 0x000000010e0e7836 */ /* 0x000fe20000000000 */
[----:B------:R-:W-:-:S04]  /*58a0*/  UIADD3 UR6, UPT, UPT, UR6, 0xe0, URZ ;  /* 0x000000e006067890 */ /* 0x000fc8000fffe0ff */
[----:B0-----:R-:W-:-:S06]  /*58b0*/  ULEA UR6, UR7, UR6, 0x18 ;  /* 0x0000000607067291 */ /* 0x001fcc000f8ec0ff */
[----:B------:R-:W-:-:S06]  /*58c0*/  LEA R15, R7, UR6, 0x2 ;  /* 0x00000006070f7c11 */ /* 0x000fcc000f8e10ff */
[----:B------:R-:W0:Y:S02]  /*58d0*/  LDS R15, [R15] ;  /* 0x000000000f0f7984 */ /* 0x000e240000000800 */
[----:B0-----:R-:W-:-:S13]  /*58e0*/  ISETP.GE.AND P0, PT, R14, R15, PT ;  /* 0x0000000f0e00720c */ /* 0x001fda0003f06270 */
[----:B------:R-:W-:Y:S05]  /*58f0*/  @!P0 BRA `(.L_x_244) ;  /* 0xffffffb000248947 */ /* 0x000fea000383ffff */
.L_x_70:
[----:B------:R-:W-:Y:S05]  /*5900*/  BSYNC B1 ;  /* 0x0000000000017941 */ /* 0x000fea0003800000 */
.L_x_69:
[----:B------:R-:W-:Y:S05]  /*5910*/  BRA `(.L_x_245) ;  /* 0x0000000000dc7947 */ /* 0x000fea0003800000 */
.L_x_68:
[----:B------:R-:W2:Y:S01]  /*5920*/  LDG.E.64 R12, desc[UR8][R22.64] ;  /* 0x00000008160c7981 */ /* 0x000ea2000c1e1b00 */
[----:B------:R-:W2:Y:S01]  /*5930*/  LDC.64 R10, c[0x0][0x440] ;  /* 0x00011000ff0a7b82 */ /* 0x000ea20000000a00 */
[----:B------:R-:W0:Y:S01]  /*5940*/  S2R R18, SR_CgaCtaId ;  /* 0x0000000000127919 */ /* 0x000e220000008800 */
[----:B------:R-:W-:-:S05]  /*5950*/  MOV R17, 0x400 ;  /* 0x0000040000117802 */ /* 0x000fca0000000f00 */
[----:B------:R-:W-:-:S05]  /*5960*/  VIADD R19, R17, 0x80 ;  /* 0x0000008011137836 */ /* 0x000fca0000000000 */
[----:B0-----:R-:W-:-:S05]  /*5970*/  LEA R16, R18, R19, 0x18 ;  /* 0x0000001312107211 */ /* 0x001fca00078ec0ff */
[----:B------:R-:W-:-:S06]  /*5980*/  IMAD R16, R7, 0x4, R16 ;  /* 0x0000000407107824 */ /* 0x000fcc00078e0210 */
[----:B------:R-:W0:Y:S01]  /*5990*/  LDS R16, [R16] ;  /* 0x0000000010107984 */ /* 0x000e220000000800 */
[----:B--2---:R-:W-:-:S04]  /*59a0*/  LEA R14, P0, R12, R10, 0x3 ;  /* 0x0000000a0c0e7211 */ /* 0x004fc800078018ff */
[----:B------:R-:W-:-:S05]  /*59b0*/  LEA.HI.X R15, R12, R11, R13, 0x3, P0 ;  /* 0x0000000b0c0f7211 */ /* 0x000fca00000f1c0d */
[----:B------:R1:W5:Y:S01]  /*59c0*/  LDG.E.64 R12, desc[UR8][R14.64] ;  /* 0x000000080e0c7981 */ /* 0x000362000c1e1b00 */
[C---:B0-----:R-:W-:Y:S01]  /*59d0*/  ISETP.GE.AND P1, PT, R3.reuse, R16, PT ;  /* 0x000000100300720c */ /* 0x041fe20003f26270 */
[----:B------:R-:W-:Y:S01]  /*59e0*/  BSSY.RECONVERGENT B1, `(.L_x_246) ;  /* 0x000001c000017945 */ /* 0x000fe20003800200 */
[----:B------:R-:W-:-:S11]  /*59f0*/  ISETP.NE.AND P0, PT, R3, RZ, PT ;  /* 0x000000ff0300720c */ /* 0x000fd60003f05270 */
[----:B-1----:R-:W-:Y:S05]  /*5a00*/  @P1 BRA `(.L_x_247) ;  /* 0x0000000000641947 */ /* 0x002fea0003800000 */
[----:B------:R-:W-:Y:S01]  /*5a10*/  LEA R18, R18, R17, 0x18 ;  /* 0x0000001112127211 */ /* 0x000fe200078ec0ff */
[----:B------:R-:W-:Y:S01]  /*5a20*/  IMAD.MOV.U32 R17, RZ, RZ, R3 ;  /* 0x000000ffff117224 */ /* 0x000fe200078e0003 */
[----:B-----5:R-:W-:Y:S02]  /*5a30*/  IADD3 R26, P1, PT, R4, R12, RZ ;  /* 0x0000000c041a7210 */ /* 0x020fe40007f3e0ff */
[----:B------:R-:W-:Y:S01]  /*5a40*/  SHF.R.S32.HI R19, RZ, 0x1f, R4 ;  /* 0x0000001fff137819 */ /* 0x000fe20000011404 */
[----:B------:R-:W-:-:S04]  /*5a50*/  IMAD R14, R7, 0x8, R18 ;  /* 0x00000008070e7824 */ /* 0x000fc800078e0212 */
[----:B------:R-:W-:Y:S02]  /*5a60*/  IMAD.X R28, R13, 0x1, R19, P1 ;  /* 0x000000010d1c7824 */ /* 0x000fe400008e0613 */
[----:B------:R-:W0:Y:S05]  /*5a70*/  LDS.64 R14, [R14] ;  /* 0x000000000e0e7984 */ /* 0x000e2a0000000a00 */
.L_x_248:
[----:B0-----:R-:W-:Y:S01]  /*5a80*/  IADD3 R25, P1, PT, R14, R17, RZ ;  /* 0x000000110e197210 */ /* 0x001fe20007f3e0ff */
[----:B------:R-:W-:Y:S01]  /*5a90*/  IMAD.U32 R18, RZ, RZ, UR12 ;  /* 0x0000000cff127e24 */ /* 0x000fe2000f8e00ff */
[----:B-1----:R-:W-:Y:S01]  /*5aa0*/  SHF.R.S32.HI R21, RZ, 0x1f, R17 ;  /* 0x0000001fff157819 */ /* 0x002fe20000011411 */
[----:B------:R-:W-:Y:S01]  /*5ab0*/  IMAD.U32 R19, RZ, RZ, UR13 ;  /* 0x0000000dff137e24 */ /* 0x000fe2000f8e00ff */
[----:B------:R-:W0:Y:S03]  /*5ac0*/  LDCU.64 UR6, c[0x0][0x448] ;  /* 0x00008900ff0677ac */ /* 0x000e260008000a00 */
[----:B------:R-:W-:Y:S02]  /*5ad0*/  IMAD.X R20, R15, 0x1, R21, P1 ;  /* 0x000000010f147824 */ /* 0x000fe400008e0615 */
[----:B------:R-:W-:-:S04]  /*5ae0*/  IMAD.WIDE.U32 R18, R25, 0x14, R18 ;  /* 0x0000001419127825 */ /* 0x000fc800078e0012 */
[----:B------:R-:W-:-:S04]  /*5af0*/  IMAD R25, R20, 0x14, RZ ;  /* 0x0000001414197824 */ /* 0x000fc800078e02ff */
[----:B------:R-:W-:-:S06]  /*5b00*/  IMAD.IADD R19, R19, 0x1, R25 ;  /* 0x0000000113137824 */ /* 0x000fcc00078e0219 */
[----:B------:R-:W2:Y:S01]  /*5b10*/  LDG.E R19, desc[UR8][R18.64] ;  /* 0x0000000812137981 */ /* 0x000ea2000c1e1900 */
[C---:B------:R-:W-:Y:S01]  /*5b20*/  IADD3 R24, P1, PT, R17.reuse, R26, RZ ;  /* 0x0000001a11187210 */ /* 0x040fe20007f3e0ff */
[----:B------:R-:W-:-:S04]  /*5b30*/  VIADD R17, R17, 0x20 ;  /* 0x0000002011117836 */ /* 0x000fc80000000000 */
[----:B------:R-:W-:Y:S01]  /*5b40*/  IMAD.X R21, R21, 0x1, R28, P1 ;  /* 0x0000000115157824 */ /* 0x000fe200008e061c */
[----:B0-----:R-:W-:-:S04]  /*5b50*/  LEA R20, P1, R24, UR6, 0x2 ;  /* 0x0000000618147c11 */ /* 0x001fc8000f8210ff */
[----:B------:R-:W-:Y:S02]  /*5b60*/  LEA.HI.X R21, R24, UR7, R21, 0x2, P1 ;  /* 0x0000000718157c11 */ /* 0x000fe400088f1415 */
[----:B------:R-:W-:-:S03]  /*5b70*/  ISETP.GE.AND P1, PT, R17, R16, PT ;  /* 0x000000101100720c */ /* 0x000fc60003f26270 */
[----:B--2---:R1:W-:Y:S10]  /*5b80*/  STG.E desc[UR8][R20.64], R19 ;  /* 0x0000001314007986 */ /* 0x0043f4000c101908 */
[----:B------:R-:W-:Y:S05]  /*5b90*/  @!P1 BRA `(.L_x_248) ;  /* 0xfffffffc00b89947 */ /* 0x000fea000383ffff */
.L_x_247:
[----:B------:R-:W-:Y:S05]  /*5ba0*/  BSYNC.RECONVERGENT B1 ;  /* 0x0000000000017941 */ /* 0x000fea0003800200 */
.L_x_246:
[----:B------:R-:W-:Y:S01]  /*5bb0*/  SHF.R.S32.HI R17, RZ, 0x1f, R16 ;  /* 0x0000001fff117819 */ /* 0x000fe20000011410 */
[----:B------:R-:W-:Y:S06]  /*5bc0*/  @P0 BRA `(.L_x_245) ;  /* 0x0000000000300947 */ /* 0x000fec0003800000 */
[----:B------:R-:W2:Y:S01]  /*5bd0*/  LDG.E.64 R14, desc[UR8][R22.64] ;  /* 0x00000008160e7981 */ /* 0x000ea2000c1e1b00 */
[----:B-1----:R-:W-:Y:S02]  /*5be0*/  SHF.R.S32.HI R19, RZ, 0x1f, R6 ;  /* 0x0000001fff137819 */ /* 0x002fe40000011406 */
[----:B-----5:R-:W-:-:S05]  /*5bf0*/  IADD3 R16, P1, PT, R12, R16, RZ ;  /* 0x000000100c107210 */ /* 0x020fca0007f3e0ff */
[----:B------:R-:W-:Y:S01]  /*5c00*/  IMAD.X R17, R13, 0x1, R17, P1 ;  /* 0x000000010d117824 */ /* 0x000fe200008e0611 */
[----:B--2---:R-:W-:Y:S02]  /*5c10*/  IADD3 R18, P2, PT, R6, R14, RZ ;  /* 0x0000000e06127210 */ /* 0x004fe40007f5e0ff */
[----:B------:R-:W-:-:S03]  /*5c20*/  IADD3 R12, P0, PT, R14, 0x1, RZ ;  /* 0x000000010e0c7810 */ /* 0x000fc60007f1e0ff */
[----:B------:R-:W-:Y:S01]  /*5c30*/  IMAD.X R14, R15, 0x1, R19, P2 ;  /* 0x000000010f0e7824 */ /* 0x000fe200010e0613 */
[----:B------:R-:W-:Y:S01]  /*5c40*/  LEA R10, P2, R18, R10, 0x3 ;  /* 0x0000000a120a7211 */ /* 0x000fe200078418ff */
[----:B------:R-:W-:-:S03]  /*5c50*/  IMAD.X R13, RZ, RZ, R15, P0 ;  /* 0x000000ffff0d7224 */ /* 0x000fc600000e060f */
[----:B------:R-:W-:Y:S02]  /*5c60*/  LEA.HI.X R11, R18, R11, R14, 0x3, P2 ;  /* 0x0000000b120b7211 */ /* 0x000fe400010f1c0e */
[----:B------:R0:W-:Y:S04]  /*5c70*/  STG.E.64 desc[UR8][R22.64], R12 ;  /* 0x0000000c16007986 */ /* 0x0001e8000c101b08 */
[----:B------:R0:W-:Y:S03]  /*5c80*/  STG.E.64 desc[UR8][R10.64+0x8], R16 ;  /* 0x000008100a007986 */ /* 0x0001e6000c101b08 */
.L_x_245:
[----:B------:R-:W-:Y:S05]  /*5c90*/  BSYNC B2 ;  /* 0x0000000000027941 */ /* 0x000fea0003800000 */
.L_x_67:
[----:B0-----:R-:W-:Y:S02]  /*5ca0*/  IMAD.U32 R10, RZ, RZ, UR4 ;  /* 0x00000004ff0a7e24 */ /* 0x001fe4000f8e00ff */
[----:B------:R-:W-:-:S06]  /*5cb0*/  IMAD.U32 R11, RZ, RZ, UR5 ;  /* 0x00000005ff0b7e24 */ /* 0x000fcc000f8e00ff */
[----:B------:R-:W2:Y:S01]  /*5cc0*/  LDG.E.64 R10, desc[UR8][R10.64] ;  /* 0x000000080a0a7981 */ /* 0x000ea2000c1e1b00 */
[----:B------:R-:W-:-:S05]  /*5cd0*/  VIADD R0, R0, 0xb0 ;  /* 0x000000b000007836 */ /* 0x000fca0000000000 */
[----:B------:R-:W-:Y:S02]  /*5ce0*/  SHF.R.S32.HI R15, RZ, 0x1f, R0 ;  /* 0x0000001fff0f7819 */ /* 0x000fe40000011400 */
[----:B--2---:R-:W-:-:S04]  /*5cf0*/  ISETP.GT.U32.AND P0, PT, R10, R0, PT ;  /* 0x000000000a00720c */ /* 0x004fc80003f04070 */
[----:B------:R-:W-:-:S13]  /*5d00*/  ISETP.GT.U32.AND.EX P0, PT, R11, R15, PT, P0 ;  /* 0x0000000f0b00720c */ /* 0x000fda0003f04100 */
[----:B------:R-:W-:Y:S05]  /*5d10*/  @P0 BRA `(.L_x_249) ;  /* 0xffffffa400700947 */ /* 0x000fea000383ffff */
.L_x_56:
[----:B------:R-:W-:Y:S05]  /*5d20*/  BSYNC B0 ;  /* 0x0000000000007941 */ /* 0x000fea0003800000 */
.L_x_55:
[----:B------:R-:W-:-:S13]  /*5d30*/  ISETP.NE.AND P0, PT, R3, RZ, PT ;  /* 0x000000ff0300720c */ /* 0x000fda0003f05270 */
[----:B------:R-:W-:Y:S05]  /*5d40*/  @P0 EXIT ;  /* 0x000000000000094d */ /* 0x000fea0003800000 */
[----:B------:R-:W0:Y:S02]  /*5d50*/  LDCU.64 UR6, c[0x0][0x3d0] ;  /* 0x00007a00ff0677ac */ /* 0x000e240008000a00 */
[----:B0-----:R-:W-:-:S04]  /*5d60*/  LEA R4, P0, R5, UR6, 0x3 ;  /* 0x0000000605047c11 */ /* 0x001fc8000f8018ff */
[----:B------:R-:W-:-:S05]  /*5d70*/  LEA.HI.X R5, R5, UR7, R2, 0x3, P0 ;  /* 0x0000000705057c11 */ /* 0x000fca00080f1c02 */
[----:B------:R-:W2:Y:S01]  /*5d80*/  LDG.E R0, desc[UR8][R4.64] ;  /* 0x0000000804007981 */ /* 0x000ea2000c1e1900 */
[----:B------:R-:W0:Y:S01]  /*5d90*/  LDC.64 R2, c[0x0][0x3f0] ;  /* 0x0000fc00ff027b82 */ /* 0x000e220000000a00 */
[----:B------:R-:W-:Y:S01]  /*5da0*/  VOTEU.ANY UR6, UPT, PT ;  /* 0x0000000000067886 */ /* 0x000fe200038e0100 */
[----:B------:R-:W1:Y:S01]  /*5db0*/  S2R R6, SR_LANEID ;  /* 0x0000000000067919 */ /* 0x000e620000000000 */
[----:B------:R-:W-:-:S06]  /*5dc0*/  UFLO.U32 UR6, UR6 ;  /* 0x00000006000672bd */ /* 0x000fcc00080e0000 */
[----:B-1----:R-:W-:Y:S01]  /*5dd0*/  ISETP.EQ.U32.AND P0, PT, R6, UR6, PT ;  /* 0x0000000606007c0c */ /* 0x002fe2000bf02070 */
[----:B--2---:R-:W1:Y:S02]  /*5de0*/  REDUX.SUM UR7, R0 ;  /* 0x00000000000773c4 */ /* 0x004e64000000c000 */
[----:B-1----:R-:W-:-:S10]  /*5df0*/  IMAD.U32 R7, RZ, RZ, UR7 ;  /* 0x00000007ff077e24 */ /* 0x002fd4000f8e00ff */
[----:B0-----:R-:W-:Y:S04]  /*5e00*/  @P0 REDG.E.ADD.STRONG.GPU desc[UR8][R2.64], R7 ;  /* 0x000000070200098e */ /* 0x001fe8000c12e108 */
[----:B------:R-:W2:Y:S01]  /*5e10*/  LDG.E R22, desc[UR8][R22.64] ;  /* 0x0000000816167981 */ /* 0x000ea2000c1e1900 */
[----:B------:R-:W0:Y:S08]  /*5e20*/  LDC.64 R4, c[0x0][0x450] ;  /* 0x00011400ff047b82 */ /* 0x000e300000000a00 */
[----:B--2---:R-:W3:Y:S02]  /*5e30*/  REDUX.SUM UR6, R22 ;  /* 0x00000000160673c4 */ /* 0x004ee4000000c000 */
[----:B---3--:R-:W-:-:S05]  /*5e40*/  IMAD.U32 R9, RZ, RZ, UR6 ;  /* 0x00000006ff097e24 */ /* 0x008fca000f8e00ff */
[----:B0-----:R-:W-:Y:S01]  /*5e50*/  @P0 REDG.E.ADD.STRONG.GPU desc[UR8][R4.64], R9 ;  /* 0x000000090400098e */ /* 0x001fe2000c12e108 */
[----:B------:R-:W-:Y:S05]  /*5e60*/  EXIT ;  /* 0x000000000000794d */ /* 0x000fea0003800000 */
.L_x_62:
[----:B------:R-:W-:Y:S01]  /*5e70*/  BSSY B1, `(.L_x_250) ;  /* 0x0000005000017945 */ /* 0x000fe20003800000 */
[----:B------:R-:W-:-:S07]  /*5e80*/  IMAD.MOV.U32 R24, RZ, RZ, -0x1 ;  /* 0xffffffffff187424 */ /* 0x000fce00078e00ff */
[----:B0-----:R-:W-:Y:S05]  /*5e90*/  WARPSYNC.COLLECTIVE R24, `(.L_x_251) ;  /* 0x0000000018087348 */ /* 0x001fea0003c00000 */
[----:B------:R-:W-:Y:S01]  /*5ea0*/  NOP ;  /* 0x0000000000007918 */ /* 0x000fe20000000000 */
[----:B0-----:R-:W-:Y:S05]  /*5eb0*/  ENDCOLLECTIVE ;  /* 0x000000000000791b */ /* 0x001fea0003800000 */
.L_x_251:
[----:B------:R-:W-:Y:S05]  /*5ec0*/  BSYNC B1 ;  /* 0x0000000000017941 */ /* 0x000fea0003800000 */
.L_x_250:
[----:B------:R-:W-:Y:S05]  /*5ed0*/  BRA `(.L_x_252) ;  /* 0xffffffa800007947 */ /* 0x000fea000383ffff */
.L_x_66:
[----:B------:R-:W-:Y:S01]  /*5ee0*/  BSSY B1, `(.L_x_253) ;  /* 0x0000005000017945 */ /* 0x000fe20003800000 */
[----:B------:R-:W-:-:S07]  /*5ef0*/  IMAD.MOV.U32 R24, RZ, RZ, -0x1 ;  /* 0xffffffffff187424 */ /* 0x000fce00078e00ff */
[----:B0-----:R-:W-:Y:S05]  /*5f00*/  WARPSYNC.COLLECTIVE R24, `(.L_x_254) ;  /* 0x0000000018087348 */ /* 0x001fea0003c00000 */
[----:B------:R-:W-:Y:S01]  /*5f10*/  NOP ;  /* 0x0000000000007918 */ /* 0x000fe20000000000 */
[----:B0-----:R-:W-:Y:S05]  /*5f20*/  ENDCOLLECTIVE ;  /* 0x000000000000791b */ /* 0x001fea0003800000 */
.L_x_254:
[----:B------:R-:W-:Y:S05]  /*5f30*/  BSYNC B1 ;  /* 0x0000000000017941 */ /* 0x000fea0003800000 */
.L_x_253:
[----:B------:R-:W-:-:S07]  /*5f40*/  IMAD.MOV.U32 R24, RZ, RZ, -0x1 ;  /* 0xffffffffff187424 */ /* 0x000fce00078e00ff */
[----:B------:R-:W-:Y:S05]  /*5f50*/  WARPSYNC.COLLECTIVE R24, `(.L_x_255) ;  /* 0x0000000018087348 */ /* 0x000fea0003c00000 */
[----:B------:R-:W-:Y:S01]  /*5f60*/  VOTE.ANY P0, P0 ;  /* 0x0000000000ff7806 */ /* 0x000fe20000000100 */
[----:B------:R-:W-:-:S12]  /*5f70*/  ENDCOLLECTIVE ;  /* 0x000000000000791b */ /* 0x000fd80003800000 */
.L_x_255:
[----:B------:R-:W-:Y:S05]  /*5f80*/  BRA `(.L_x_256) ;  /* 0xffffffa800647947 */ /* 0x000fea000383ffff */
.L_x_91:
[----:B------:R-:W-:Y:S01]  /*5f90*/  BSSY B4, `(.L_x_257) ;  /* 0x0000005000047945 */ /* 0x000fe20003800000 */
[----:B------:R-:W-:-:S07]  /*5fa0*/  IMAD.MOV.U32 R24, RZ, RZ, -0x1 ;  /* 0xffffffffff187424 */ /* 0x000fce00078e00ff */
[----:B0-----:R-:W-:Y:S05]  /*5fb0*/  WARPSYNC.COLLECTIVE R24, `(.L_x_258) ;  /* 0x0000000018087348 */ /* 0x001fea0003c00000 */
[----:B------:R-:W-:Y:S01]  /*5fc0*/  NOP ;  /* 0x0000000000007918 */ /* 0x000fe20000000000 */
[----:B0-----:R-:W-:Y:S05]  /*5fd0*/  ENDCOLLECTIVE ;  /* 0x000000000000791b */ /* 0x001fea0003800000 */
.L_x_258:
[----:B------:R-:W-:Y:S05]  /*5fe0*/  BSYNC B4 ;  /* 0x0000000000047941 */ /* 0x000fea0003800000 */
.L_x_257:
[----:B------:R-:W-:Y:S05]  /*5ff0*/  BRA `(.L_x_72) ;  /* 0xffffffb000c87947 */ /* 0x000fea000383ffff */
.L_x_92:
[----:B------:R-:W-:Y:S01]  /*6000*/  BSSY B3, `(.L_x_259) ;  /* 0x0000005000037945 */ /* 0x000fe20003800000 */
[----:B------:R-:W-:-:S07]  /*6010*/  IMAD.MOV.U32 R24, RZ, RZ, -0x1 ;  /* 0xffffffffff187424 */ /* 0x000fce00078e00ff */
[----:B0-----:R-:W-:Y:S05]  /*6020*/  WARPSYNC.COLLECTIVE R24, `(.L_x_260) ;  /* 0x0000000018087348 */ /* 0x001fea0003c00000 */
[----:B------:R-:W-:Y:S01]  /*6030*/  NOP ;  /* 0x0000000000007918 */ /* 0x000fe20000000000 */
[----:B0-----:R-:W-:Y:S05]  /*6040*/  ENDCOLLECTIVE ;  /* 0x000000000000791b */ /* 0x001fea0003800000 */
.L_x_260:
[----:B------:R-:W-:Y:S05]  /*6050*/  BSYNC B3 ;  /* 0x0000000000037941 */ /* 0x000fea0003800000 */
.L_x_259:
[----:B------:R-:W-:Y:S05]  /*6060*/  BRA `(.L_x_261) ;  /* 0xffffffb400087947 */ /* 0x000fea000383ffff */
.L_x_99:
[----:B------:R-:W-:Y:S01]  /*6070*/  BSSY B3, `(.L_x_262) ;  /* 0x0000005000037945 */ /* 0x000fe20003800000 */
[----:B------:R-:W-:-:S07]  /*6080*/  IMAD.MOV.U32 R24, RZ, RZ, -0x1 ;  /* 0xffffffffff187424 */ /* 0x000fce00078e00ff */
[----:B0-----:R-:W-:Y:S05]  /*6090*/  WARPSYNC.COLLECTIVE R24, `(.L_x_263) ;  /* 0x0000000018087348 */ /* 0x001fea0003c00000 */
[----:B------:R-:W-:Y:S01]  /*60a0*/  NOP ;  /* 0x0000000000007918 */ /* 0x000fe20000000000 */
[----:B0-----:R-:W-:Y:S05]  /*60b0*/  ENDCOLLECTIVE ;  /* 0x000000000000791b */ /* 0x001fea0003800000 */
.L_x_263:
[----:B------:R-:W-:Y:S05]  /*60c0*/  BSYNC B3 ;  /* 0x0000000000037941 */ /* 0x000fea0003800000 */
.L_x_262:
[----:B------:R-:W-:Y:S05]  /*60d0*/  BRA `(.L_x_264) ;  /* 0xffffffb400e47947 */ /* 0x000fea000383ffff */
.L_x_108:
[----:B------:R-:W-:Y:S01]  /*60e0*/  BSSY B3, `(.L_x_265) ;  /* 0x0000005000037945 */ /* 0x000fe20003800000 */
[----:B------:R-:W-:-:S07]  /*60f0*/  IMAD.MOV.U32 R24, RZ, RZ, -0x1 ;  /* 0xffffffffff187424 */ /* 0x000fce00078e00ff */
[----:B0-----:R-:W-:Y:S05]  /*6100*/  WARPSYNC.COLLECTIVE R24, `(.L_x_266) ;  /* 0x0000000018087348 */ /* 0x001fea0003c00000 */
[----:B------:R-:W-:Y:S01]  /*6110*/  NOP ;  /* 0x0000000000007918 */ /* 0x000fe20000000000 */
[----:B0-----:R-:W-:Y:S05]  /*6120*/  ENDCOLLECTIVE ;  /* 0x000000000000791b */ /* 0x001fea0003800000 */
.L_x_266:
[----:B------:R-:W-:Y:S05]  /*6130*/  BSYNC B3 ;  /* 0x0000000000037941 */ /* 0x000fea0003800000 */
.L_x_265:
[----:B------:R-:W-:Y:S05]  /*6140*/  BRA `(.L_x_267) ;  /* 0xffffffb800a87947 */ /* 0x000fea000383ffff */
.L_x_120:
[----:B------:R-:W-:Y:S01]  /*6150*/  BSSY B5, `(.L_x_268) ;  /* 0x0000005000057945 */ /* 0x000fe20003800000 */
[----:B0----5:R-:W-:-:S07]  /*6160*/  IMAD.MOV.U32 R24, RZ, RZ, -0x1 ;  /* 0xffffffffff187424 */ /* 0x021fce00078e00ff */
[----:B------:R-:W-:Y:S05]  /*6170*/  WARPSYNC.COLLECTIVE R24, `(.L_x_269) ;  /* 0x0000000018087348 */ /* 0x000fea0003c00000 */
[----:B------:R-:W-:Y:S01]  /*6180*/  NOP ;  /* 0x0000000000007918 */ /* 0x000fe20000000000 */
[----:B------:R-:W-:Y:S05]  /*6190*/  ENDCOLLECTIVE ;  /* 0x000000000000791b */ /* 0x000fea0003800000 */
.L_x_269:
[----:B------:R-:W-:Y:S05]  /*61a0*/  BSYNC B5 ;  /* 0x0000000000057941 */ /* 0x000fea0003800000 */
.L_x_268:
[----:B------:R-:W-:Y:S05]  /*61b0*/  BRA `(.L_x_270) ;  /* 0xffffffc000107947 */ /* 0x000fea000383ffff */
.L_x_129:
[----:B------:R-:W-:Y:S01]  /*61c0*/  BSSY B3, `(.L_x_271) ;  /* 0x0000005000037945 */ /* 0x000fe20003800000 */
[----:B-----5:R-:W-:-:S07]  /*61d0*/  IMAD.MOV.U32 R24, RZ, RZ, -0x1 ;  /* 0xffffffffff187424 */ /* 0x020fce00078e00ff */
[----:B01----:R-:W-:Y:S05]  /*61e0*/  WARPSYNC.COLLECTIVE R24, `(.L_x_272) ;  /* 0x0000000018087348 */ /* 0x003fea0003c00000 */
[----:B------:R-:W-:Y:S01]  /*61f0*/  NOP ;  /* 0x0000000000007918 */ /* 0x000fe20000000000 */
[----:B01----:R-:W-:Y:S05]  /*6200*/  ENDCOLLECTIVE ;  /* 0x000000000000791b */ /* 0x003fea0003800000 */
.L_x_272:
[----:B------:R-:W-:Y:S05]  /*6210*/  BSYNC B3 ;  /* 0x0000000000037941 */ /* 0x000fea0003800000 */
.L_x_271:
[----:B------:R-:W-:Y:S02]  /*6220*/  IMAD.MOV.U32 R31, RZ, RZ, R28 ;  /* 0x000000ffff1f7224 */ /* 0x000fe400078e001c */
[----:B------:R-:W-:Y:S02]  /*6230*/  IMAD.MOV.U32 R32, RZ, RZ, 0x1 ;  /* 0x00000001ff207424 */ /* 0x000fe400078e00ff */
[----:B------:R-:W-:Y:S02]  /*6240*/  IMAD.MOV.U32 R33, RZ, RZ, 0x1f ;  /* 0x0000001fff217424 */ /* 0x000fe400078e00ff */
[----:B------:R-:W-:-:S07]  /*6250*/  IMAD.MOV.U32 R24, RZ, RZ, -0x1 ;  /* 0xffffffffff187424 */ /* 0x000fce00078e00ff */
[----:B------:R-:W-:Y:S05]  /*6260*/  WARPSYNC.COLLECTIVE R24, `(.L_x_273) ;  /* 0x0000000018087348 */ /* 0x000fea0003c00000 */
[----:B------:R0:W1:Y:S02]  /*6270*/  SHFL.BFLY P1, R30, R31, R32, R33 ;  /* 0x0c0000201f1e7389 */ /* 0x0000640000020021 */
[----:B01----:R-:W-:Y:S05]  /*6280*/  ENDCOLLECTIVE ;  /* 0x000000000000791b */ /* 0x003fea0003800000 */
.L_x_273:
[----:B------:R-:W-:Y:S02]  /*6290*/  IMAD.MOV.U32 R32, RZ, RZ, 0x2 ;  /* 0x00000002ff207424 */ /* 0x000fe400078e00ff */
[----:B------:R-:W-:-:S04]  /*62a0*/  IMAD.MOV.U32 R15, RZ, RZ, R30 ;  /* 0x000000ffff0f7224 */ /* 0x000fc800078e001e */
[----:B------:R-:W-:-:S04]  /*62b0*/  IMAD.IADD R15, R15, 0x1, R28 ;  /* 0x000000010f0f7824 */ /* 0x000fc800078e021c */
[----:B------:R-:W-:-:S07]  /*62c0*/  IMAD.MOV.U32 R31, RZ, RZ, R15 ;  /* 0x000000ffff1f7224 */ /* 0x000fce00078e000f */
[----:B------:R-:W-:Y:S05]  /*62d0*/  WARPSYNC.COLLECTIVE R24, `(.L_x_274) ;  /* 0x0000000018087348 */ /* 0x000fea0003c00000 */
[----:B------:R0:W1:Y:S02]  /*62e0*/  SHFL.BFLY P1, R30, R31, R32, R33 ;  /* 0x0c0000201f1e7389 */ /* 0x0000640000020021 */
[----:B01----:R-:W-:Y:S05]  /*62f0*/  ENDCOLLECTIVE ;  /* 0x000000000000791b */ /* 0x003fea0003800000 */
.L_x_274:
[----:B------:R-:W-:Y:S02]  /*6300*/  IMAD.MOV.U32 R32, RZ, RZ, 0x4 ;  /* 0x00000004ff207424 */ /* 0x000fe400078e00ff */
[----:B------:R-:W-:-:S04]  /*6310*/  IMAD.MOV.U32 R16, RZ, RZ, R30 ;  /* 0x000000ffff107224 */ /* 0x000fc800078e001e */
[----:B------:R-:W-:-:S04]  /*6320*/  IMAD.IADD R16, R15, 0x1, R16 ;  /* 0x000000010f107824 */ /* 0x000fc800078e0210 */
[----:B------:R-:W-:-:S07]  /*6330*/  IMAD.MOV.U32 R31, RZ, RZ, R16 ;  /* 0x000000ffff1f7224 */ /* 0x000fce00078e0010 */
[----:B------:R-:W-:Y:S05]  /*6340*/  WARPSYNC.COLLECTIVE R24, `(.L_x_275) ;  /* 0x0000000018087348 */ /* 0x000fea0003c00000 */
[----:B------:R0:W1:Y:S02]  /*6350*/  SHFL.BFLY P1, R30, R31, R32, R33 ;  /* 0x0c0000201f1e7389 */ /* 0x0000640000020021 */
[----:B01----:R-:W-:Y:S05]  /*6360*/  ENDCOLLECTIVE ;  /* 0x000000000000791b */ /* 0x003fea0003800000 */
.L_x_275:
[----:B------:R-:W-:Y:S02]  /*6370*/  IMAD.MOV.U32 R32, RZ, RZ, 0x8 ;  /* 0x00000008ff207424 */ /* 0x000fe400078e00ff */
[----:B------:R-:W-:-:S04]  /*6380*/  IMAD.MOV.U32 R17, RZ, RZ, R30 ;  /* 0x000000ffff117224 */ /* 0x000fc800078e001e */
[----:B------:R-:W-:-:S04]  /*6390*/  IMAD.IADD R17, R16, 0x1, R17 ;  /* 0x0000000110117824 */ /* 0x000fc800078e0211 */
[----:B------:R-:W-:-:S07]  /*63a0*/  IMAD.MOV.U32 R31, RZ, RZ, R17 ;  /* 0x000000ffff1f7224 */ /* 0x000fce00078e0011 */
[----:B------:R-:W-:Y:S05]  /*63b0*/  WARPSYNC.COLLECTIVE R24, `(.L_x_276) ;  /* 0x0000000018087348 */ /* 0x000fea0003c00000 */
[----:B------:R0:W1:Y:S02]  /*63c0*/  SHFL.BFLY P1, R30, R31, R32, R33 ;  /* 0x0c0000201f1e7389 */ /* 0x0000640000020021 */
[----:B01----:R-:W-:Y:S05]  /*63d0*/  ENDCOLLECTIVE ;  /* 0x000000000000791b */ /* 0x003fea0003800000 */
.L_x_276:
[----:B------:R-:W-:Y:S02]  /*63e0*/  IMAD.MOV.U32 R32, RZ, RZ, 0x10 ;  /* 0x00000010ff207424 */ /* 0x000fe400078e00ff */
[----:B------:R-:W-:-:S04]  /*63f0*/  IMAD.MOV.U32 R18, RZ, RZ, R30 ;  /* 0x000000ffff127224 */ /* 0x000fc800078e001e */
[----:B------:R-:W-:-:S04]  /*6400*/  IMAD.IADD R18, R17, 0x1, R18 ;  /* 0x0000000111127824 */ /* 0x000fc800078e0212 */
[----:B------:R-:W-:-:S07]  /*6410*/  IMAD.MOV.U32 R31, RZ, RZ, R18 ;  /* 0x000000ffff1f7224 */ /* 0x000fce00078e0012 */
[----:B------:R-:W-:Y:S05]  /*6420*/  WARPSYNC.COLLECTIVE R24, `(.L_x_277) ;  /* 0x0000000018087348 */ /* 0x000fea0003c00000 */
[----:B------:R0:W1:Y:S02]  /*6430*/  SHFL.BFLY P1, R30, R31, R32, R33 ;  /* 0x0c0000201f1e7389 */ /* 0x0000640000020021 */
[----:B01----:R-:W-:Y:S05]  /*6440*/  ENDCOLLECTIVE ;  /* 0x000000000000791b */ /* 0x003fea0003800000 */
.L_x_277:
[----:B------:R-:W-:Y:S01]  /*6450*/  IMAD.MOV.U32 R19, RZ, RZ, R30 ;  /* 0x000000ffff137224 */ /* 0x000fe200078e001e */
[----:B------:R-:W-:Y:S06]  /*6460*/  BRA `(.L_x_278) ;  /* 0xffffffc000587947 */ /* 0x000fec000383ffff */
.L_x_140:
[----:B------:R-:W-:Y:S01]  /*6470*/  BSSY B4, `(.L_x_279) ;  /* 0x0000005000047945 */ /* 0x000fe20003800000 */
[----:B-----5:R-:W-:-:S07]  /*6480*/  IMAD.MOV.U32 R24, RZ, RZ, -0x1 ;  /* 0xffffffffff187424 */ /* 0x020fce00078e00ff */
[----:B01----:R-:W-:Y:S05]  /*6490*/  WARPSYNC.COLLECTIVE R24, `(.L_x_280) ;  /* 0x0000000018087348 */ /* 0x003fea0003c00000 */
[----:B------:R-:W-:Y:S01]  /*64a0*/  NOP ;  /* 0x0000000000007918 */ /* 0x000fe20000000000 */
[----:B01----:R-:W-:Y:S05]  /*64b0*/  ENDCOLLECTIVE ;  /* 0x000000000000791b */ /* 0x003fea0003800000 */
.L_x_280:
[----:B------:R-:W-:Y:S05]  /*64c0*/  BSYNC B4 ;  /* 0x0000000000047941 */ /* 0x000fea0003800000 */
.L_x_279:
[----:B------:R-:W-:Y:S05]  /*64d0*/  BRA `(.L_x_281) ;  /* 0xffffffc400e07947 */ /* 0x000fea000383ffff */
.L_x_160:
[----:B------:R-:W-:Y:S01]  /*64e0*/  BSSY B5, `(.L_x_282) ;  /* 0x0000005000057945 */ /* 0x000fe20003800000 */
[----:B0-----:R-:W-:-:S07]  /*64f0*/  IMAD.MOV.U32 R24, RZ, RZ, -0x1 ;  /* 0xffffffffff187424 */ /* 0x001fce00078e00ff */
[----:B-1----:R-:W-:Y:S05]  /*6500*/  WARPSYNC.COLLECTIVE R24, `(.L_x_283) ;  /* 0x0000000018087348 */ /* 0x002fea0003c00000 */
[----:B------:R-:W-:Y:S01]  /*6510*/  NOP ;  /* 0x0000000000007918 */ /* 0x000fe20000000000 */
[----:B-1----:R-:W-:Y:S05]  /*6520*/  ENDCOLLECTIVE ;  /* 0x000000000000791b */ /* 0x002fea0003800000 */
.L_x_283:
[----:B------:R-:W-:Y:S05]  /*6530*/  BSYNC B5 ;  /* 0x0000000000057941 */ /* 0x000fea0003800000 */
.L_x_282:
[----:B------:R-:W-:Y:S05]  /*6540*/  BRA `(.L_x_284) ;  /* 0xffffffcc00847947 */ /* 0x000fea000383ffff */
.L_x_162:
[----:B------:R-:W-:Y:S01]  /*6550*/  BSSY B3, `(.L_x_285) ;  /* 0x0000005000037945 */ /* 0x000fe20003800000 */
[----:B------:R-:W-:-:S07]  /*6560*/  IMAD.MOV.U32 R24, RZ, RZ, -0x1 ;  /* 0xffffffffff187424 */ /* 0x000fce00078e00ff */
[----:B01----:R-:W-:Y:S05]  /*6570*/  WARPSYNC.COLLECTIVE R24, `(.L_x_286) ;  /* 0x0000000018087348 */ /* 0x003fea0003c00000 */
[----:B------:R-:W-:Y:S01]  /*6580*/  NOP ;  /* 0x0000000000007918 */ /* 0x000fe20000000000 */
[----:B01----:R-:W-:Y:S05]  /*6590*/  ENDCOLLECTIVE ;  /* 0x000000000000791b */ /* 0x003fea0003800000 */
.L_x_286:
[----:B------:R-:W-:Y:S05]  /*65a0*/  BSYNC B3 ;  /* 0x0000000000037941 */ /* 0x000fea0003800000 */
.L_x_285:
[----:B------:R-:W-:Y:S05]  /*65b0*/  BRA `(.L_x_287) ;  /* 0xffffffcc00b47947 */ /* 0x000fea000383ffff */
.L_x_171:
[----:B------:R-:W-:Y:S01]  /*65c0*/  BSSY B5, `(.L_x_288) ;  /* 0x0000005000057945 */ /* 0x000fe20003800000 */
[----:B------:R-:W-:-:S07]  /*65d0*/  IMAD.MOV.U32 R24, RZ, RZ, -0x1 ;  /* 0xffffffffff187424 */ /* 0x000fce00078e00ff */
[----:B01----:R-:W-:Y:S05]  /*65e0*/  WARPSYNC.COLLECTIVE R24, `(.L_x_289) ;  /* 0x0000000018087348 */ /* 0x003fea0003c00000 */
[----:B------:R-:W-:Y:S01]  /*65f0*/  NOP ;  /* 0x0000000000007918 */ /* 0x000fe20000000000 */
[----:B01----:R-:W-:Y:S05]  /*6600*/  ENDCOLLECTIVE ;  /* 0x000000000000791b */ /* 0x003fea0003800000 */
.L_x_289:
[----:B------:R-:W-:Y:S05]  /*6610*/  BSYNC B5 ;  /* 0x0000000000057941 */ /* 0x000fea0003800000 */
.L_x_288:
[----:B------:R-:W-:-:S07]  /*6620*/  IMAD.MOV.U32 R24, RZ, RZ, -0x1 ;  /* 0xffffffffff187424 */ /* 0x000fce00078e00ff */
[----:B------:R-:W-:Y:S05]  /*6630*/  WARPSYNC.COLLECTIVE R24, `(.L_x_290) ;  /* 0x0000000018087348 */ /* 0x000fea0003c00000 */
[----:B------:R-:W-:Y:S01]  /*6640*/  VOTE.ANY P0, P0 ;  /* 0x0000000000ff7806 */ /* 0x000fe20000000100 */
[----:B------:R-:W-:-:S12]  /*6650*/  ENDCOLLECTIVE ;  /* 0x000000000000791b */ /* 0x000fd80003800000 */
.L_x_290:
[----:B------:R-:W-:Y:S05]  /*6660*/  BRA `(.L_x_291) ;  /* 0xffffffd000587947 */ /* 0x000fea000383ffff */
.L_x_182:
[----:B------:R-:W-:Y:S01]  /*6670*/  BSSY B5, `(.L_x_292) ;  /* 0x0000005000057945 */ /* 0x000fe20003800000 */
[----:B------:R-:W-:-:S07]  /*6680*/  IMAD.MOV.U32 R24, RZ, RZ, -0x1 ;  /* 0xffffffffff187424 */ /* 0x000fce00078e00ff */
[----:B01----:R-:W-:Y:S05]  /*6690*/  WARPSYNC.COLLECTIVE R24, `(.L_x_293) ;  /* 0x0000000018087348 */ /* 0x003fea0003c00000 */
[----:B------:R-:W-:Y:S01]  /*66a0*/  NOP ;  /* 0x0000000000007918 */ /* 0x000fe20000000000 */
[----:B01----:R-:W-:Y:S05]  /*66b0*/  ENDCOLLECTIVE ;  /* 0x000000000000791b */ /* 0x003fea0003800000 */
.L_x_293:
[----:B------:R-:W-:Y:S05]  /*66c0*/  BSYNC B5 ;  /* 0x0000000000057941 */ /* 0x000fea0003800000 */
.L_x_292:
[----:B------:R-:W-:Y:S02]  /*66d0*/  IMAD.MOV.U32 R31, RZ, RZ, R17 ;  /* 0x000000ffff1f7224 */ /* 0x000fe400078e0011 */
[----:B------:R-:W-:Y:S02]  /*66e0*/  IMAD.MOV.U32 R32, RZ, RZ, 0x1 ;  /* 0x00000001ff207424 */ /* 0x000fe400078e00ff */
[----:B------:R-:W-:Y:S02]  /*66f0*/  IMAD.MOV.U32 R33, RZ, RZ, 0x1f ;  /* 0x0000001fff217424 */ /* 0x000fe400078e00ff */
[----:B------:R-:W-:-:S07]  /*6700*/  IMAD.MOV.U32 R24, RZ, RZ, -0x1 ;  /* 0xffffffffff187424 */ /* 0x000fce00078e00ff */
[----:B------:R-:W-:Y:S05]  /*6710*/  WARPSYNC.COLLECTIVE R24, `(.L_x_294) ;  /* 0x0000000018087348 */ /* 0x000fea0003c00000 */
[----:B------:R0:W1:Y:S02]  /*6720*/  SHFL.BFLY P1, R30, R31, R32, R33 ;  /* 0x0c0000201f1e7389 */ /* 0x0000640000020021 */
[----:B01----:R-:W-:Y:S05]  /*6730*/  ENDCOLLECTIVE ;  /* 0x000000000000791b */ /* 0x003fea0003800000 */
.L_x_294:
[----:B------:R-:W-:Y:S02]  /*6740*/  IMAD.MOV.U32 R32, RZ, RZ, 0x2 ;  /* 0x00000002ff207424 */ /* 0x000fe400078e00ff */
[----:B------:R-:W-:-:S04]  /*6750*/  IMAD.MOV.U32 R26, RZ, RZ, R30 ;  /* 0x000000ffff1a7224 */ /* 0x000fc800078e001e */
[----:B------:R-:W-:-:S04]  /*6760*/  IMAD.IADD R26, R26, 0x1, R17 ;  /* 0x000000011a1a7824 */ /* 0x000fc800078e0211 */
[----:B------:R-:W-:-:S07]  /*6770*/  IMAD.MOV.U32 R31, RZ, RZ, R26 ;  /* 0x000000ffff1f7224 */ /* 0x000fce00078e001a */
[----:B------:R-:W-:Y:S05]  /*6780*/  WARPSYNC.COLLECTIVE R24, `(.L_x_295) ;  /* 0x0000000018087348 */ /* 0x000fea0003c00000 */
[----:B------:R0:W1:Y:S02]  /*6790*/  SHFL.BFLY P1, R30, R31, R32, R33 ;  /* 0x0c0000201f1e7389 */ /* 0x0000640000020021 */
[----:B01----:R-:W-:Y:S05]  /*67a0*/  ENDCOLLECTIVE ;  /* 0x000000000000791b */ /* 0x003fea0003800000 */
.L_x_295:
[----:B------:R-:W-:Y:S02]  /*67b0*/  IMAD.MOV.U32 R32, RZ, RZ, 0x4 ;  /* 0x00000004ff207424 */ /* 0x000fe400078e00ff */
[----:B------:R-:W-:-:S04]  /*67c0*/  IMAD.MOV.U32 R25, RZ, RZ, R30 ;  /* 0x000000ffff197224 */ /* 0x000fc800078e001e */
[----:B------:R-:W-:-:S04]  /*67d0*/  IMAD.IADD R25, R26, 0x1, R25 ;  /* 0x000000011a197824 */ /* 0x000fc800078e0219 */
[----:B------:R-:W-:-:S07]  /*67e0*/  IMAD.MOV.U32 R31, RZ, RZ, R25 ;  /* 0x000000ffff1f7224 */ /* 0x000fce00078e0019 */
[----:B------:R-:W-:Y:S05]  /*67f0*/  WARPSYNC.COLLECTIVE R24, `(.L_x_296) ;  /* 0x0000000018087348 */ /* 0x000fea0003c00000 */
[----:B------:R0:W1:Y:S02]  /*6800*/  SHFL.BFLY P1, R30, R31, R32, R33 ;  /* 0x0c0000201f1e7389 */ /* 0x0000640000020021 */
[----:B01----:R-:W-:Y:S05]  /*6810*/  ENDCOLLECTIVE ;  /* 0x000000000000791b */ /* 0x003fea0003800000 */
.L_x_296:
[----:B------:R-:W-:Y:S02]  /*6820*/  IMAD.MOV.U32 R32, RZ, RZ, 0x8 ;  /* 0x00000008ff207424 */ /* 0x000fe400078e00ff */
[----:B------:R-:W-:-:S04]  /*6830*/  IMAD.MOV.U32 R28, RZ, RZ, R30 ;  /* 0x000000ffff1c7224 */ /* 0x000fc800078e001e */
[----:B------:R-:W-:-:S04]  /*6840*/  IMAD.IADD R28, R25, 0x1, R28 ;  /* 0x00000001191c7824 */ /* 0x000fc800078e021c */
[----:B------:R-:W-:-:S07]  /*6850*/  IMAD.MOV.U32 R31, RZ, RZ, R28 ;  /* 0x000000ffff1f7224 */ /* 0x000fce00078e001c */
[----:B------:R-:W-:Y:S05]  /*6860*/  WARPSYNC.COLLECTIVE R24, `(.L_x_297) ;  /* 0x0000000018087348 */ /* 0x000fea0003c00000 */
[----:B------:R0:W1:Y:S02]  /*6870*/  SHFL.BFLY P1, R30, R31, R32, R33 ;  /* 0x0c0000201f1e7389 */ /* 0x0000640000020021 */
[----:B01----:R-:W-:Y:S05]  /*6880*/  ENDCOLLECTIVE ;  /* 0x000000000000791b */ /* 0x003fea0003800000 */
.L_x_297:
[----:B------:R-:W-:Y:S02]  /*6890*/  IMAD.MOV.U32 R32, RZ, RZ, 0x10 ;  /* 0x00000010ff207424 */ /* 0x000fe400078e00ff */
[----:B------:R-:W-:-:S04]  /*68a0*/  IMAD.MOV.U32 R27, RZ, RZ, R30 ;  /* 0x000000ffff1b7224 */ /* 0x000fc800078e001e */
[----:B------:R-:W-:-:S04]  /*68b0*/  IMAD.IADD R27, R28, 0x1, R27 ;  /* 0x000000011c1b7824 */ /* 0x000fc800078e021b */
[----:B------:R-:W-:-:S07]  /*68c0*/  IMAD.MOV.U32 R31, RZ, RZ, R27 ;  /* 0x000000ffff1f7224 */ /* 0x000fce00078e001b */
[----:B------:R-:W-:Y:S05]  /*68d0*/  WARPSYNC.COLLECTIVE R24, `(.L_x_298) ;  /* 0x0000000018087348 */ /* 0x000fea0003c00000 */
[----:B------:R0:W1:Y:S02]  /*68e0*/  SHFL.BFLY P1, R30, R31, R32, R33 ;  /* 0x0c0000201f1e7389 */ /* 0x0000640000020021 */
[----:B01----:R-:W-:Y:S05]  /*68f0*/  ENDCOLLECTIVE ;  /* 0x000000000000791b */ /* 0x003fea0003800000 */
.L_x_298:
[----:B------:R-:W-:Y:S05]  /*6900*/  BRA `(.L_x_299) ;  /* 0xffffffd000a47947 */ /* 0x000fea000383ffff */
.L_x_193:
[----:B------:R-:W-:Y:S01]  /*6910*/  BSSY B6, `(.L_x_300) ;  /* 0x0000005000067945 */ /* 0x000fe20003800000 */
[----:B0-----:R-:W-:-:S07]  /*6920*/  IMAD.MOV.U32 R24, RZ, RZ, -0x1 ;  /* 0xffffffffff187424 */ /* 0x001fce00078e00ff */
[----:B-1---5:R-:W-:Y:S05]  /*6930*/  WARPSYNC.COLLECTIVE R24, `(.L_x_301) ;  /* 0x0000000018087348 */ /* 0x022fea0003c00000 */
[----:B------:R-:W-:Y:S01]  /*6940*/  NOP ;  /* 0x0000000000007918 */ /* 0x000fe20000000000 */
[----:B-1---5:R-:W-:Y:S05]  /*6950*/  ENDCOLLECTIVE ;  /* 0x000000000000791b */ /* 0x022fea0003800000 */
.L_x_301:
[----:B------:R-:W-:Y:S05]  /*6960*/  BSYNC B6 ;  /* 0x0000000000067941 */ /* 0x000fea0003800000 */
.L_x_300:
[----:B------:R-:W-:Y:S05]  /*6970*/  BRA `(.L_x_302) ;  /* 0xffffffd800287947 */ /* 0x000fea000383ffff */
.L_x_213:
[----:B------:R-:W-:Y:S01]  /*6980*/  BSSY B7, `(.L_x_303) ;  /* 0x0000005000077945 */ /* 0x000fe20003800000 */
[----:B------:R-:W-:-:S07]  /*6990*/  IMAD.MOV.U32 R24, RZ, RZ, -0x1 ;  /* 0xffffffffff187424 */ /* 0x000fce00078e00ff */
[----:B01----:R-:W-:Y:S05]  /*69a0*/  WARPSYNC.COLLECTIVE R24, `(.L_x_304) ;  /* 0x0000000018087348 */ /* 0x003fea0003c00000 */
[----:B------:R-:W-:Y:S01]  /*69b0*/  NOP ;  /* 0x0000000000007918 */ /* 0x000fe20000000000 */
[----:B01----:R-:W-:Y:S05]  /*69c0*/  ENDCOLLECTIVE ;  /* 0x000000000000791b */ /* 0x003fea0003800000 */
.L_x_304:
[----:B------:R-:W-:Y:S05]  /*69d0*/  BSYNC B7 ;  /* 0x0000000000077941 */ /* 0x000fea0003800000 */
.L_x_303:
[----:B------:R-:W-:Y:S05]  /*69e0*/  BRA `(.L_x_305) ;  /* 0xffffffdc00c07947 */ /* 0x000fea000383ffff */
.L_x_215:
[----:B------:R-:W-:Y:S01]  /*69f0*/  BSSY B5, `(.L_x_306) ;  /* 0x0000005000057945 */ /* 0x000fe20003800000 */
[----:B------:R-:W-:-:S07]  /*6a00*/  IMAD.MOV.U32 R24, RZ, RZ, -0x1 ;  /* 0xffffffffff187424 */ /* 0x000fce00078e00ff */
[----:B012--5:R-:W-:Y:S05]  /*6a10*/  WARPSYNC.COLLECTIVE R24, `(.L_x_307) ;  /* 0x0000000018087348 */ /* 0x027fea0003c00000 */
[----:B------:R-:W-:Y:S01]  /*6a20*/  NOP ;  /* 0x0000000000007918 */ /* 0x000fe20000000000 */
[----:B012--5:R-:W-:Y:S05]  /*6a30*/  ENDCOLLECTIVE ;  /* 0x000000000000791b */ /* 0x027fea0003800000 */
.L_x_307:
[----:B------:R-:W-:Y:S05]  /*6a40*/  BSYNC B5 ;  /* 0x0000000000057941 */ /* 0x000fea0003800000 */
.L_x_306:
[----:B------:R-:W-:Y:S05]  /*6a50*/  BRA `(.L_x_308) ;  /* 0xffffffdc00f87947 */ /* 0x000fea000383ffff */
.L_x_223:
[----:B------:R-:W-:Y:S01]  /*6a60*/  BSSY B6, `(.L_x_309) ;  /* 0x0000005000067945 */ /* 0x000fe20003800000 */
[----:B------:R-:W-:-:S07]  /*6a70*/  IMAD.MOV.U32 R24, RZ, RZ, -0x1 ;  /* 0xffffffffff187424 */ /* 0x000fce00078e00ff */
[----:B-1---5:R-:W-:Y:S05]  /*6a80*/  WARPSYNC.COLLECTIVE R24, `(.L_x_310) ;  /* 0x0000000018087348 */ /* 0x022fea0003c00000 */
[----:B------:R-:W-:Y:S01]  /*6a90*/  NOP ;  /* 0x0000000000007918 */ /* 0x000fe20000000000 */
[----:B-1---5:R-:W-:Y:S05]  /*6aa0*/  ENDCOLLECTIVE ;  /* 0x000000000000791b */ /* 0x022fea0003800000 */
.L_x_310:
[----:B------:R-:W-:Y:S05]  /*6ab0*/  BSYNC B6 ;  /* 0x0000000000067941 */ /* 0x000fea0003800000 */
.L_x_309:
[----:B------:R-:W-:-:S07]  /*6ac0*/  IMAD.MOV.U32 R24, RZ, RZ, -0x1 ;  /* 0xffffffffff187424 */ /* 0x000fce00078e00ff */
[----:B------:R-:W-:Y:S05]  /*6ad0*/  WARPSYNC.COLLECTIVE R24, `(.L_x_311) ;  /* 0x0000000018087348 */ /* 0x000fea0003c00000 */
[----:B------:R-:W-:Y:S01]  /*6ae0*/  VOTE.ANY P0, P0 ;  /* 0x0000000000ff7806 */ /* 0x000fe20000000100 */
[----:B------:R-:W-:-:S12]  /*6af0*/  ENDCOLLECTIVE ;  /* 0x000000000000791b */ /* 0x000fd80003800000 */
.L_x_311:
[----:B------:R-:W-:Y:S05]  /*6b00*/  BRA `(.L_x_312) ;  /* 0xffffffe000647947 */ /* 0x000fea000383ffff */
.L_x_229:
[----:B------:R-:W-:Y:S01]  /*6b10*/  BSSY B3, `(.L_x_313) ;  /* 0x0000005000037945 */ /* 0x000fe20003800000 */
[----:B------:R-:W-:-:S07]  /*6b20*/  IMAD.MOV.U32 R24, RZ, RZ, -0x1 ;  /* 0xffffffffff187424 */ /* 0x000fce00078e00ff */
[----:B012--5:R-:W-:Y:S05]  /*6b30*/  WARPSYNC.COLLECTIVE R24, `(.L_x_314) ;  /* 0x0000000018087348 */ /* 0x027fea0003c00000 */
[----:B------:R-:W-:Y:S01]  /*6b40*/  NOP ;  /* 0x0000000000007918 */ /* 0x000fe20000000000 */
[----:B012--5:R-:W-:Y:S05]  /*6b50*/  ENDCOLLECTIVE ;  /* 0x000000000000791b */ /* 0x027fea0003800000 */
.L_x_314:
[----:B------:R-:W-:Y:S05]  /*6b60*/  BSYNC B3 ;  /* 0x0000000000037941 */ /* 0x000fea0003800000 */
.L_x_313:
[----:B------:R-:W-:Y:S05]  /*6b70*/  BRA `(.L_x_315) ;  /* 0xffffffe400147947 */ /* 0x000fea000383ffff */
.L_x_237:
[----:B------:R-:W-:Y:S01]  /*6b80*/  BSSY B5, `(.L_x_316) ;  /* 0x0000005000057945 */ /* 0x000fe20003800000 */
[----:B------:R-:W-:-:S07]  /*6b90*/  IMAD.MOV.U32 R24, RZ, RZ, -0x1 ;  /* 0xffffffffff187424 */ /* 0x000fce00078e00ff */
[----:B012--5:R-:W-:Y:S05]  /*6ba0*/  WARPSYNC.COLLECTIVE R24, `(.L_x_317) ;  /* 0x0000000018087348 */ /* 0x027fea0003c00000 */
[----:B------:R-:W-:Y:S01]  /*6bb0*/  NOP ;  /* 0x0000000000007918 */ /* 0x000fe20000000000 */
[----:B012--5:R-:W-:Y:S05]  /*6bc0*/  ENDCOLLECTIVE ;  /* 0x000000000000791b */ /* 0x027fea0003800000 */
.L_x_317:
[----:B------:R-:W-:Y:S05]  /*6bd0*/  BSYNC B5 ;  /* 0x0000000000057941 */ /* 0x000fea0003800000 */
.L_x_316:
[----:B------:R-:W-:-:S07]  /*6be0*/  IMAD.MOV.U32 R24, RZ, RZ, -0x1 ;  /* 0xffffffffff187424 */ /* 0x000fce00078e00ff */
[----:B------:R-:W-:Y:S05]  /*6bf0*/  WARPSYNC.COLLECTIVE R24, `(.L_x_318) ;  /* 0x0000000018087348 */ /* 0x000fea0003c00000 */
[----:B------:R-:W-:Y:S01]  /*6c00*/  VOTE.ANY P0, P0 ;  /* 0x0000000000ff7806 */ /* 0x000fe20000000100 */
[----:B------:R-:W-:-:S12]  /*6c10*/  ENDCOLLECTIVE ;  /* 0x000000000000791b */ /* 0x000fd80003800000 */
.L_x_318:
[----:B------:R-:W-:Y:S05]  /*6c20*/  BRA `(.L_x_319) ;  /* 0xffffffe400787947 */ /* 0x000fea000383ffff */
.L_x_320:
        /* <DEDUP_REMOVED lines=13> */
.L_x_323:


//--------------------- .nv.shared.reserved.0     --------------------------
	.section	.nv.shared.reserved.0,"aw",@nobits
	.weak		__nv_reservedSMEM_offset_0_alias
	.size		__nv_reservedSMEM_offset_0_alias, 0, 64
	.other		__nv_reservedSMEM_offset_0_alias,@"STO_CUDA_RESERVED_SHARED STV_DEFAULT"
__nv_reservedSMEM_offset_0_alias:
	.zero		0
	.zero		64


//--------------------- .nv.shared._Z12expand_level8GPU_Data11GPU_Cliques9GPU_Graph --------------------------
	.section	.nv.shared._Z12expand_level8GPU_Data11GPU_Cliques9GPU_Graph,"aw",@nobits
	.sectionflags	@""
	.align	8
.nv.shared._Z12expand_level8GPU_Data11GPU_Cliques9GPU_Graph:
	.zero		39776


//--------------------- .nv.constant0._Z16fill_from_buffer8GPU_Data11GPU_Cliques --------------------------
	.section	.nv.constant0._Z16fill_from_buffer8GPU_Data11GPU_Cliques,"a",@progbits
	.sectionflags	@""
	.align	4
.nv.constant0._Z16fill_from_buffer8GPU_Data11GPU_Cliques:
	.zero		1112


//--------------------- .nv.constant0._Z16transfer_buffers8GPU_Data11GPU_Cliques --------------------------
	.section	.nv.constant0._Z16transfer_buffers8GPU_Data11GPU_Cliques,"a",@progbits
	.sectionflags	@""
	.align	4
.nv.constant0._Z16transfer_buffers8GPU_Data11GPU_Cliques:
	.zero		1112


//--------------------- .nv.constant0._Z12expand_level8GPU_Data11GPU_Cliques9GPU_Graph --------------------------
	.section	.nv.constant0._Z12expand_level8GPU_Data11GPU_Cliques9GPU_Graph,"a",@progbits
	.sectionflags	@""
	.align	4
.nv.constant0._Z12expand_level8GPU_Data11GPU_Cliques9GPU_Graph:
	.zero		1160


//--------------------- SYMBOLS --------------------------

	.type		.nv.reservedSmem.offset0,@object
	.size		.nv.reservedSmem.offset0,0x4
	.type		.nv.reservedSmem.cap,@object
	.size		.nv.reservedSmem.cap,0x4
